//
// Generated by NVIDIA NVVM Compiler
//
// Compiler Build ID: CL-36424714
// Cuda compilation tools, release 13.0, V13.0.88
// Based on NVVM 20.0.0
//

.version 9.0
.target sm_100
.address_size 64

	// .globl	_ZN3cub18CUB_300001_SM_10006detail11EmptyKernelIvEEvv
// _ZZN3cub18CUB_300001_SM_10006detail6reduce28DeviceReduceSingleTileKernelINS2_10policy_hubIijN4cuda3std3__44plusIiEEE10Policy1000EN6thrust24THRUST_300001_SM_1000_NS18transform_iteratorINSD_12zip_functionI13is_word_startEENSD_12zip_iteratorINS7_5tupleIJNSD_6detail15normal_iteratorINSD_10device_ptrIcEEEESO_EEEEENSD_11use_defaultESR_EEPijS9_iiNS7_10__identityEEEvT0_T1_T2_T3_T4_T6_E12temp_storage has been demoted
// _ZZN3cub18CUB_300001_SM_10006detail6reduce18DeviceReduceKernelINS2_10policy_hubIijN4cuda3std3__44plusIiEEE10Policy1000EN6thrust24THRUST_300001_SM_1000_NS18transform_iteratorINSD_12zip_functionI13is_word_startEENSD_12zip_iteratorINS7_5tupleIJNSD_6detail15normal_iteratorINSD_10device_ptrIcEEEESO_EEEEENSD_11use_defaultESR_EEjS9_iNS7_10__identityEEEvT0_PT3_T1_NS0_13GridEvenShareISX_EET2_T4_E12temp_storage has been demoted
// _ZZN3cub18CUB_300001_SM_10006detail6reduce28DeviceReduceSingleTileKernelINS2_10policy_hubIijN4cuda3std3__44plusIiEEE10Policy1000EPiSC_iS9_iiNS7_10__identityEEEvT0_T1_T2_T3_T4_T6_E12temp_storage has been demoted
// _ZZN3cub18CUB_300001_SM_10006detail6reduce28DeviceReduceSingleTileKernelINS2_10policy_hubIiyN4cuda3std3__44plusIiEEE10Policy1000EN6thrust24THRUST_300001_SM_1000_NS18transform_iteratorINSD_12zip_functionI13is_word_startEENSD_12zip_iteratorINS7_5tupleIJNSD_6detail15normal_iteratorINSD_10device_ptrIcEEEESO_EEEEENSD_11use_defaultESR_EEPiyS9_iiNS7_10__identityEEEvT0_T1_T2_T3_T4_T6_E12temp_storage has been demoted
// _ZZN3cub18CUB_300001_SM_10006detail6reduce18DeviceReduceKernelINS2_10policy_hubIiyN4cuda3std3__44plusIiEEE10Policy1000EN6thrust24THRUST_300001_SM_1000_NS18transform_iteratorINSD_12zip_functionI13is_word_startEENSD_12zip_iteratorINS7_5tupleIJNSD_6detail15normal_iteratorINSD_10device_ptrIcEEEESO_EEEEENSD_11use_defaultESR_EEyS9_iNS7_10__identityEEEvT0_PT3_T1_NS0_13GridEvenShareISX_EET2_T4_E12temp_storage has been demoted
// _ZZN3cub18CUB_300001_SM_10006detail6reduce28DeviceReduceSingleTileKernelINS2_10policy_hubIiyN4cuda3std3__44plusIiEEE10Policy1000EPiSC_iS9_iiNS7_10__identityEEEvT0_T1_T2_T3_T4_T6_E12temp_storage has been demoted
.global .align 1 .b8 _ZN34_INTERNAL_5bf5dc97_4_k_cu_c9416a1f4cuda3std3__45__cpo5beginE[1];
.global .align 1 .b8 _ZN34_INTERNAL_5bf5dc97_4_k_cu_c9416a1f4cuda3std3__45__cpo3endE[1];
.global .align 1 .b8 _ZN34_INTERNAL_5bf5dc97_4_k_cu_c9416a1f4cuda3std3__45__cpo6cbeginE[1];
.global .align 1 .b8 _ZN34_INTERNAL_5bf5dc97_4_k_cu_c9416a1f4cuda3std3__45__cpo4cendE[1];
.global .align 1 .b8 _ZN34_INTERNAL_5bf5dc97_4_k_cu_c9416a1f4cuda3std3__45__cpo6rbeginE[1];
.global .align 1 .b8 _ZN34_INTERNAL_5bf5dc97_4_k_cu_c9416a1f4cuda3std3__45__cpo4rendE[1];
.global .align 1 .b8 _ZN34_INTERNAL_5bf5dc97_4_k_cu_c9416a1f4cuda3std3__45__cpo7crbeginE[1];
.global .align 1 .b8 _ZN34_INTERNAL_5bf5dc97_4_k_cu_c9416a1f4cuda3std3__45__cpo5crendE[1];
.global .align 1 .b8 _ZN34_INTERNAL_5bf5dc97_4_k_cu_c9416a1f4cuda3std3__436_GLOBAL__N__5bf5dc97_4_k_cu_c9416a1f6ignoreE[1];
.global .align 1 .b8 _ZN34_INTERNAL_5bf5dc97_4_k_cu_c9416a1f4cuda3std3__419piecewise_constructE[1];
.global .align 1 .b8 _ZN34_INTERNAL_5bf5dc97_4_k_cu_c9416a1f4cuda3std3__48in_placeE[1];
.global .align 1 .b8 _ZN34_INTERNAL_5bf5dc97_4_k_cu_c9416a1f4cuda3std3__420unreachable_sentinelE[1];
.global .align 1 .b8 _ZN34_INTERNAL_5bf5dc97_4_k_cu_c9416a1f4cuda3std3__47nulloptE[1];
.global .align 1 .b8 _ZN34_INTERNAL_5bf5dc97_4_k_cu_c9416a1f4cuda3std3__48unexpectE[1];
.global .align 1 .b8 _ZN34_INTERNAL_5bf5dc97_4_k_cu_c9416a1f4cuda3std6ranges3__45__cpo4swapE[1];
.global .align 1 .b8 _ZN34_INTERNAL_5bf5dc97_4_k_cu_c9416a1f4cuda3std6ranges3__45__cpo9iter_moveE[1];
.global .align 1 .b8 _ZN34_INTERNAL_5bf5dc97_4_k_cu_c9416a1f4cuda3std6ranges3__45__cpo5beginE[1];
.global .align 1 .b8 _ZN34_INTERNAL_5bf5dc97_4_k_cu_c9416a1f4cuda3std6ranges3__45__cpo3endE[1];
.global .align 1 .b8 _ZN34_INTERNAL_5bf5dc97_4_k_cu_c9416a1f4cuda3std6ranges3__45__cpo6cbeginE[1];
.global .align 1 .b8 _ZN34_INTERNAL_5bf5dc97_4_k_cu_c9416a1f4cuda3std6ranges3__45__cpo4cendE[1];
.global .align 1 .b8 _ZN34_INTERNAL_5bf5dc97_4_k_cu_c9416a1f4cuda3std6ranges3__45__cpo7advanceE[1];
.global .align 1 .b8 _ZN34_INTERNAL_5bf5dc97_4_k_cu_c9416a1f4cuda3std6ranges3__45__cpo9iter_swapE[1];
.global .align 1 .b8 _ZN34_INTERNAL_5bf5dc97_4_k_cu_c9416a1f4cuda3std6ranges3__45__cpo4nextE[1];
.global .align 1 .b8 _ZN34_INTERNAL_5bf5dc97_4_k_cu_c9416a1f4cuda3std6ranges3__45__cpo4prevE[1];
.global .align 1 .b8 _ZN34_INTERNAL_5bf5dc97_4_k_cu_c9416a1f4cuda3std6ranges3__45__cpo4dataE[1];
.global .align 1 .b8 _ZN34_INTERNAL_5bf5dc97_4_k_cu_c9416a1f4cuda3std6ranges3__45__cpo5cdataE[1];
.global .align 1 .b8 _ZN34_INTERNAL_5bf5dc97_4_k_cu_c9416a1f4cuda3std6ranges3__45__cpo4sizeE[1];
.global .align 1 .b8 _ZN34_INTERNAL_5bf5dc97_4_k_cu_c9416a1f4cuda3std6ranges3__45__cpo5ssizeE[1];
.global .align 1 .b8 _ZN34_INTERNAL_5bf5dc97_4_k_cu_c9416a1f4cuda3std6ranges3__45__cpo8distanceE[1];
.global .align 1 .b8 _ZN34_INTERNAL_5bf5dc97_4_k_cu_c9416a1f6thrust24THRUST_300001_SM_1000_NS8cuda_cub3parE[1];
.global .align 1 .b8 _ZN34_INTERNAL_5bf5dc97_4_k_cu_c9416a1f6thrust24THRUST_300001_SM_1000_NS8cuda_cub10par_nosyncE[1];
.global .align 1 .b8 _ZN34_INTERNAL_5bf5dc97_4_k_cu_c9416a1f6thrust24THRUST_300001_SM_1000_NS6system6detail10sequential3seqE[1];
.global .align 1 .b8 _ZN34_INTERNAL_5bf5dc97_4_k_cu_c9416a1f6thrust24THRUST_300001_SM_1000_NS12placeholders2_1E[1];
.global .align 1 .b8 _ZN34_INTERNAL_5bf5dc97_4_k_cu_c9416a1f6thrust24THRUST_300001_SM_1000_NS12placeholders2_2E[1];
.global .align 1 .b8 _ZN34_INTERNAL_5bf5dc97_4_k_cu_c9416a1f6thrust24THRUST_300001_SM_1000_NS12placeholders2_3E[1];
.global .align 1 .b8 _ZN34_INTERNAL_5bf5dc97_4_k_cu_c9416a1f6thrust24THRUST_300001_SM_1000_NS12placeholders2_4E[1];
.global .align 1 .b8 _ZN34_INTERNAL_5bf5dc97_4_k_cu_c9416a1f6thrust24THRUST_300001_SM_1000_NS12placeholders2_5E[1];
.global .align 1 .b8 _ZN34_INTERNAL_5bf5dc97_4_k_cu_c9416a1f6thrust24THRUST_300001_SM_1000_NS12placeholders2_6E[1];
.global .align 1 .b8 _ZN34_INTERNAL_5bf5dc97_4_k_cu_c9416a1f6thrust24THRUST_300001_SM_1000_NS12placeholders2_7E[1];
.global .align 1 .b8 _ZN34_INTERNAL_5bf5dc97_4_k_cu_c9416a1f6thrust24THRUST_300001_SM_1000_NS12placeholders2_8E[1];
.global .align 1 .b8 _ZN34_INTERNAL_5bf5dc97_4_k_cu_c9416a1f6thrust24THRUST_300001_SM_1000_NS12placeholders2_9E[1];
.global .align 1 .b8 _ZN34_INTERNAL_5bf5dc97_4_k_cu_c9416a1f6thrust24THRUST_300001_SM_1000_NS12placeholders3_10E[1];
.global .align 1 .b8 _ZN34_INTERNAL_5bf5dc97_4_k_cu_c9416a1f6thrust24THRUST_300001_SM_1000_NS3seqE[1];

.visible .entry _ZN3cub18CUB_300001_SM_10006detail11EmptyKernelIvEEvv()
{


	ret;

}
	// .globl	_ZN3cub18CUB_300001_SM_10006detail6reduce28DeviceReduceSingleTileKernelINS2_10policy_hubIijN4cuda3std3__44plusIiEEE10Policy1000EN6thrust24THRUST_300001_SM_1000_NS18transform_iteratorINSD_12zip_functionI13is_word_startEENSD_12zip_iteratorINS7_5tupleIJNSD_6detail15normal_iteratorINSD_10device_ptrIcEEEESO_EEEEENSD_11use_defaultESR_EEPijS9_iiNS7_10__identityEEEvT0_T1_T2_T3_T4_T6_
.visible .entry _ZN3cub18CUB_300001_SM_10006detail6reduce28DeviceReduceSingleTileKernelINS2_10policy_hubIijN4cuda3std3__44plusIiEEE10Policy1000EN6thrust24THRUST_300001_SM_1000_NS18transform_iteratorINSD_12zip_functionI13is_word_startEENSD_12zip_iteratorINS7_5tupleIJNSD_6detail15normal_iteratorINSD_10device_ptrIcEEEESO_EEEEENSD_11use_defaultESR_EEPijS9_iiNS7_10__identityEEEvT0_T1_T2_T3_T4_T6_(
	.param .align 8 .b8 _ZN3cub18CUB_300001_SM_10006detail6reduce28DeviceReduceSingleTileKernelINS2_10policy_hubIijN4cuda3std3__44plusIiEEE10Policy1000EN6thrust24THRUST_300001_SM_1000_NS18transform_iteratorINSD_12zip_functionI13is_word_startEENSD_12zip_iteratorINS7_5tupleIJNSD_6detail15normal_iteratorINSD_10device_ptrIcEEEESO_EEEEENSD_11use_defaultESR_EEPijS9_iiNS7_10__identityEEEvT0_T1_T2_T3_T4_T6__param_0[24],
	.param .u64 .ptr .align 1 _ZN3cub18CUB_300001_SM_10006detail6reduce28DeviceReduceSingleTileKernelINS2_10policy_hubIijN4cuda3std3__44plusIiEEE10Policy1000EN6thrust24THRUST_300001_SM_1000_NS18transform_iteratorINSD_12zip_functionI13is_word_startEENSD_12zip_iteratorINS7_5tupleIJNSD_6detail15normal_iteratorINSD_10device_ptrIcEEEESO_EEEEENSD_11use_defaultESR_EEPijS9_iiNS7_10__identityEEEvT0_T1_T2_T3_T4_T6__param_1,
	.param .u32 _ZN3cub18CUB_300001_SM_10006detail6reduce28DeviceReduceSingleTileKernelINS2_10policy_hubIijN4cuda3std3__44plusIiEEE10Policy1000EN6thrust24THRUST_300001_SM_1000_NS18transform_iteratorINSD_12zip_functionI13is_word_startEENSD_12zip_iteratorINS7_5tupleIJNSD_6detail15normal_iteratorINSD_10device_ptrIcEEEESO_EEEEENSD_11use_defaultESR_EEPijS9_iiNS7_10__identityEEEvT0_T1_T2_T3_T4_T6__param_2,
	.param .align 1 .b8 _ZN3cub18CUB_300001_SM_10006detail6reduce28DeviceReduceSingleTileKernelINS2_10policy_hubIijN4cuda3std3__44plusIiEEE10Policy1000EN6thrust24THRUST_300001_SM_1000_NS18transform_iteratorINSD_12zip_functionI13is_word_startEENSD_12zip_iteratorINS7_5tupleIJNSD_6detail15normal_iteratorINSD_10device_ptrIcEEEESO_EEEEENSD_11use_defaultESR_EEPijS9_iiNS7_10__identityEEEvT0_T1_T2_T3_T4_T6__param_3[1],
	.param .u32 _ZN3cub18CUB_300001_SM_10006detail6reduce28DeviceReduceSingleTileKernelINS2_10policy_hubIijN4cuda3std3__44plusIiEEE10Policy1000EN6thrust24THRUST_300001_SM_1000_NS18transform_iteratorINSD_12zip_functionI13is_word_startEENSD_12zip_iteratorINS7_5tupleIJNSD_6detail15normal_iteratorINSD_10device_ptrIcEEEESO_EEEEENSD_11use_defaultESR_EEPijS9_iiNS7_10__identityEEEvT0_T1_T2_T3_T4_T6__param_4,
	.param .align 1 .b8 _ZN3cub18CUB_300001_SM_10006detail6reduce28DeviceReduceSingleTileKernelINS2_10policy_hubIijN4cuda3std3__44plusIiEEE10Policy1000EN6thrust24THRUST_300001_SM_1000_NS18transform_iteratorINSD_12zip_functionI13is_word_startEENSD_12zip_iteratorINS7_5tupleIJNSD_6detail15normal_iteratorINSD_10device_ptrIcEEEESO_EEEEENSD_11use_defaultESR_EEPijS9_iiNS7_10__identityEEEvT0_T1_T2_T3_T4_T6__param_5[1]
)
.maxntid 256
.minnctapersm 1
{
	.reg .pred 	%p<183>;
	.reg .b16 	%rs<387>;
	.reg .b32 	%r<624>;
	.reg .b64 	%rd<80>;
	// demoted variable
	.shared .align 4 .b8 _ZZN3cub18CUB_300001_SM_10006detail6reduce28DeviceReduceSingleTileKernelINS2_10policy_hubIijN4cuda3std3__44plusIiEEE10Policy1000EN6thrust24THRUST_300001_SM_1000_NS18transform_iteratorINSD_12zip_functionI13is_word_startEENSD_12zip_iteratorINS7_5tupleIJNSD_6detail15normal_iteratorINSD_10device_ptrIcEEEESO_EEEEENSD_11use_defaultESR_EEPijS9_iiNS7_10__identityEEEvT0_T1_T2_T3_T4_T6_E12temp_storage[44];
	ld.param.u64 	%rd36, [_ZN3cub18CUB_300001_SM_10006detail6reduce28DeviceReduceSingleTileKernelINS2_10policy_hubIijN4cuda3std3__44plusIiEEE10Policy1000EN6thrust24THRUST_300001_SM_1000_NS18transform_iteratorINSD_12zip_functionI13is_word_startEENSD_12zip_iteratorINS7_5tupleIJNSD_6detail15normal_iteratorINSD_10device_ptrIcEEEESO_EEEEENSD_11use_defaultESR_EEPijS9_iiNS7_10__identityEEEvT0_T1_T2_T3_T4_T6__param_0+8];
	ld.param.u64 	%rd35, [_ZN3cub18CUB_300001_SM_10006detail6reduce28DeviceReduceSingleTileKernelINS2_10policy_hubIijN4cuda3std3__44plusIiEEE10Policy1000EN6thrust24THRUST_300001_SM_1000_NS18transform_iteratorINSD_12zip_functionI13is_word_startEENSD_12zip_iteratorINS7_5tupleIJNSD_6detail15normal_iteratorINSD_10device_ptrIcEEEESO_EEEEENSD_11use_defaultESR_EEPijS9_iiNS7_10__identityEEEvT0_T1_T2_T3_T4_T6__param_0];
	ld.param.u64 	%rd37, [_ZN3cub18CUB_300001_SM_10006detail6reduce28DeviceReduceSingleTileKernelINS2_10policy_hubIijN4cuda3std3__44plusIiEEE10Policy1000EN6thrust24THRUST_300001_SM_1000_NS18transform_iteratorINSD_12zip_functionI13is_word_startEENSD_12zip_iteratorINS7_5tupleIJNSD_6detail15normal_iteratorINSD_10device_ptrIcEEEESO_EEEEENSD_11use_defaultESR_EEPijS9_iiNS7_10__identityEEEvT0_T1_T2_T3_T4_T6__param_1];
	ld.param.u32 	%r226, [_ZN3cub18CUB_300001_SM_10006detail6reduce28DeviceReduceSingleTileKernelINS2_10policy_hubIijN4cuda3std3__44plusIiEEE10Policy1000EN6thrust24THRUST_300001_SM_1000_NS18transform_iteratorINSD_12zip_functionI13is_word_startEENSD_12zip_iteratorINS7_5tupleIJNSD_6detail15normal_iteratorINSD_10device_ptrIcEEEESO_EEEEENSD_11use_defaultESR_EEPijS9_iiNS7_10__identityEEEvT0_T1_T2_T3_T4_T6__param_2];
	ld.param.u32 	%r227, [_ZN3cub18CUB_300001_SM_10006detail6reduce28DeviceReduceSingleTileKernelINS2_10policy_hubIijN4cuda3std3__44plusIiEEE10Policy1000EN6thrust24THRUST_300001_SM_1000_NS18transform_iteratorINSD_12zip_functionI13is_word_startEENSD_12zip_iteratorINS7_5tupleIJNSD_6detail15normal_iteratorINSD_10device_ptrIcEEEESO_EEEEENSD_11use_defaultESR_EEPijS9_iiNS7_10__identityEEEvT0_T1_T2_T3_T4_T6__param_4];
	cvta.to.global.u64 	%rd1, %rd37;
	setp.ne.s32 	%p1, %r226, 0;
	@%p1 bra 	$L__BB1_3;
	mov.u32 	%r526, %tid.x;
	setp.ne.s32 	%p182, %r526, 0;
	@%p182 bra 	$L__BB1_176;
	st.global.u32 	[%rd1], %r227;
	bra.uni 	$L__BB1_176;
$L__BB1_3:
	cvta.to.global.u64 	%rd2, %rd35;
	cvta.to.global.u64 	%rd3, %rd36;
	setp.gt.u32 	%p2, %r226, 4095;
	@%p2 bra 	$L__BB1_59;
	mov.u32 	%r1, %tid.x;
	setp.ge.u32 	%p117, %r1, %r226;
	mov.b32 	%r557, 0;
	mov.u32 	%r542, %r1;
	@%p117 bra 	$L__BB1_8;
	cvt.u64.u32 	%rd4, %r1;
	add.s64 	%rd70, %rd3, %rd4;
	ld.global.u8 	%rs291, [%rd70];
	add.s16 	%rs292, %rs291, -123;
	and.b16  	%rs293, %rs292, 255;
	setp.lt.u16 	%p118, %rs293, 198;
	mov.b32 	%r557, 0;
	@%p118 bra 	$L__BB1_7;
	add.s64 	%rd71, %rd2, %rd4;
	ld.global.u8 	%rs294, [%rd71];
	add.s16 	%rs295, %rs294, -123;
	and.b16  	%rs296, %rs295, 255;
	setp.lt.u16 	%p119, %rs296, 198;
	selp.u32 	%r557, 1, 0, %p119;
$L__BB1_7:
	add.s32 	%r542, %r1, 256;
$L__BB1_8:
	setp.ge.u32 	%p120, %r542, %r226;
	@%p120 bra 	$L__BB1_50;
	not.b32 	%r391, %r542;
	add.s32 	%r7, %r226, %r391;
	shr.u32 	%r392, %r7, 8;
	add.s32 	%r8, %r392, 1;
	and.b32  	%r9, %r8, 7;
	setp.lt.u32 	%p121, %r7, 1792;
	@%p121 bra 	$L__BB1_28;
	and.b32  	%r393, %r8, 33554424;
	neg.s32 	%r530, %r393;
	cvt.u64.u32 	%rd72, %r542;
	add.s64 	%rd73, %rd72, 1024;
	add.s64 	%rd79, %rd3, %rd73;
	add.s64 	%rd78, %rd2, %rd73;
$L__BB1_11:
	.pragma "nounroll";
	ld.global.u8 	%rs297, [%rd79+-1024];
	add.s16 	%rs298, %rs297, -123;
	and.b16  	%rs299, %rs298, 255;
	setp.lt.u16 	%p122, %rs299, 198;
	mov.b32 	%r533, 0;
	@%p122 bra 	$L__BB1_13;
	ld.global.u8 	%rs300, [%rd78+-1024];
	add.s16 	%rs301, %rs300, -123;
	and.b16  	%rs302, %rs301, 255;
	setp.lt.u16 	%p123, %rs302, 198;
	selp.u32 	%r533, 1, 0, %p123;
$L__BB1_13:
	add.s32 	%r16, %r533, %r557;
	ld.global.u8 	%rs303, [%rd79+-768];
	add.s16 	%rs304, %rs303, -123;
	and.b16  	%rs305, %rs304, 255;
	setp.lt.u16 	%p124, %rs305, 198;
	mov.b32 	%r534, 0;
	@%p124 bra 	$L__BB1_15;
	ld.global.u8 	%rs306, [%rd78+-768];
	add.s16 	%rs307, %rs306, -123;
	and.b16  	%rs308, %rs307, 255;
	setp.lt.u16 	%p125, %rs308, 198;
	selp.u32 	%r534, 1, 0, %p125;
$L__BB1_15:
	add.s32 	%r19, %r534, %r16;
	ld.global.u8 	%rs309, [%rd79+-512];
	add.s16 	%rs310, %rs309, -123;
	and.b16  	%rs311, %rs310, 255;
	setp.lt.u16 	%p126, %rs311, 198;
	mov.b32 	%r535, 0;
	@%p126 bra 	$L__BB1_17;
	ld.global.u8 	%rs312, [%rd78+-512];
	add.s16 	%rs313, %rs312, -123;
	and.b16  	%rs314, %rs313, 255;
	setp.lt.u16 	%p127, %rs314, 198;
	selp.u32 	%r535, 1, 0, %p127;
$L__BB1_17:
	add.s32 	%r22, %r535, %r19;
	ld.global.u8 	%rs315, [%rd79+-256];
	add.s16 	%rs316, %rs315, -123;
	and.b16  	%rs317, %rs316, 255;
	setp.lt.u16 	%p128, %rs317, 198;
	mov.b32 	%r536, 0;
	@%p128 bra 	$L__BB1_19;
	ld.global.u8 	%rs318, [%rd78+-256];
	add.s16 	%rs319, %rs318, -123;
	and.b16  	%rs320, %rs319, 255;
	setp.lt.u16 	%p129, %rs320, 198;
	selp.u32 	%r536, 1, 0, %p129;
$L__BB1_19:
	add.s32 	%r25, %r536, %r22;
	ld.global.u8 	%rs321, [%rd79];
	add.s16 	%rs322, %rs321, -123;
	and.b16  	%rs323, %rs322, 255;
	setp.lt.u16 	%p130, %rs323, 198;
	mov.b32 	%r537, 0;
	@%p130 bra 	$L__BB1_21;
	ld.global.u8 	%rs324, [%rd78];
	add.s16 	%rs325, %rs324, -123;
	and.b16  	%rs326, %rs325, 255;
	setp.lt.u16 	%p131, %rs326, 198;
	selp.u32 	%r537, 1, 0, %p131;
$L__BB1_21:
	add.s32 	%r28, %r537, %r25;
	ld.global.u8 	%rs327, [%rd79+256];
	add.s16 	%rs328, %rs327, -123;
	and.b16  	%rs329, %rs328, 255;
	setp.lt.u16 	%p132, %rs329, 198;
	mov.b32 	%r538, 0;
	@%p132 bra 	$L__BB1_23;
	ld.global.u8 	%rs330, [%rd78+256];
	add.s16 	%rs331, %rs330, -123;
	and.b16  	%rs332, %rs331, 255;
	setp.lt.u16 	%p133, %rs332, 198;
	selp.u32 	%r538, 1, 0, %p133;
$L__BB1_23:
	add.s32 	%r31, %r538, %r28;
	ld.global.u8 	%rs333, [%rd79+512];
	add.s16 	%rs334, %rs333, -123;
	and.b16  	%rs335, %rs334, 255;
	setp.lt.u16 	%p134, %rs335, 198;
	mov.b32 	%r539, 0;
	@%p134 bra 	$L__BB1_25;
	ld.global.u8 	%rs336, [%rd78+512];
	add.s16 	%rs337, %rs336, -123;
	and.b16  	%rs338, %rs337, 255;
	setp.lt.u16 	%p135, %rs338, 198;
	selp.u32 	%r539, 1, 0, %p135;
$L__BB1_25:
	add.s32 	%r34, %r539, %r31;
	ld.global.u8 	%rs339, [%rd79+768];
	add.s16 	%rs340, %rs339, -123;
	and.b16  	%rs341, %rs340, 255;
	setp.lt.u16 	%p136, %rs341, 198;
	mov.b32 	%r540, 0;
	@%p136 bra 	$L__BB1_27;
	ld.global.u8 	%rs342, [%rd78+768];
	add.s16 	%rs343, %rs342, -123;
	and.b16  	%rs344, %rs343, 255;
	setp.lt.u16 	%p137, %rs344, 198;
	selp.u32 	%r540, 1, 0, %p137;
$L__BB1_27:
	add.s32 	%r557, %r540, %r34;
	add.s32 	%r542, %r542, 2048;
	add.s32 	%r530, %r530, 8;
	add.s64 	%rd79, %rd79, 2048;
	add.s64 	%rd78, %rd78, 2048;
	setp.ne.s32 	%p138, %r530, 0;
	@%p138 bra 	$L__BB1_11;
$L__BB1_28:
	setp.eq.s32 	%p139, %r9, 0;
	@%p139 bra 	$L__BB1_50;
	setp.lt.u32 	%p140, %r9, 4;
	@%p140 bra 	$L__BB1_39;
	cvt.u64.u32 	%rd74, %r542;
	add.s64 	%rd11, %rd2, %rd74;
	add.s64 	%rd12, %rd3, %rd74;
	ld.global.u8 	%rs345, [%rd12];
	add.s16 	%rs346, %rs345, -123;
	and.b16  	%rs347, %rs346, 255;
	setp.lt.u16 	%p141, %rs347, 198;
	mov.b32 	%r544, 0;
	@%p141 bra 	$L__BB1_32;
	ld.global.u8 	%rs348, [%rd11];
	add.s16 	%rs349, %rs348, -123;
	and.b16  	%rs350, %rs349, 255;
	setp.lt.u16 	%p142, %rs350, 198;
	selp.u32 	%r544, 1, 0, %p142;
$L__BB1_32:
	add.s32 	%r45, %r544, %r557;
	ld.global.u8 	%rs351, [%rd12+256];
	add.s16 	%rs352, %rs351, -123;
	and.b16  	%rs353, %rs352, 255;
	setp.lt.u16 	%p143, %rs353, 198;
	mov.b32 	%r545, 0;
	@%p143 bra 	$L__BB1_34;
	ld.global.u8 	%rs354, [%rd11+256];
	add.s16 	%rs355, %rs354, -123;
	and.b16  	%rs356, %rs355, 255;
	setp.lt.u16 	%p144, %rs356, 198;
	selp.u32 	%r545, 1, 0, %p144;
$L__BB1_34:
	add.s32 	%r48, %r545, %r45;
	ld.global.u8 	%rs357, [%rd12+512];
	add.s16 	%rs358, %rs357, -123;
	and.b16  	%rs359, %rs358, 255;
	setp.lt.u16 	%p145, %rs359, 198;
	mov.b32 	%r546, 0;
	@%p145 bra 	$L__BB1_36;
	ld.global.u8 	%rs360, [%rd11+512];
	add.s16 	%rs361, %rs360, -123;
	and.b16  	%rs362, %rs361, 255;
	setp.lt.u16 	%p146, %rs362, 198;
	selp.u32 	%r546, 1, 0, %p146;
$L__BB1_36:
	add.s32 	%r51, %r546, %r48;
	ld.global.u8 	%rs363, [%rd12+768];
	add.s16 	%rs364, %rs363, -123;
	and.b16  	%rs365, %rs364, 255;
	setp.lt.u16 	%p147, %rs365, 198;
	mov.b32 	%r547, 0;
	@%p147 bra 	$L__BB1_38;
	ld.global.u8 	%rs366, [%rd11+768];
	add.s16 	%rs367, %rs366, -123;
	and.b16  	%rs368, %rs367, 255;
	setp.lt.u16 	%p148, %rs368, 198;
	selp.u32 	%r547, 1, 0, %p148;
$L__BB1_38:
	add.s32 	%r557, %r547, %r51;
	add.s32 	%r542, %r542, 1024;
$L__BB1_39:
	and.b32  	%r408, %r8, 3;
	setp.eq.s32 	%p149, %r408, 0;
	@%p149 bra 	$L__BB1_50;
	setp.eq.s32 	%p150, %r408, 1;
	@%p150 bra 	$L__BB1_46;
	cvt.u64.u32 	%rd75, %r542;
	add.s64 	%rd13, %rd2, %rd75;
	add.s64 	%rd14, %rd3, %rd75;
	ld.global.u8 	%rs369, [%rd14];
	add.s16 	%rs370, %rs369, -123;
	and.b16  	%rs371, %rs370, 255;
	setp.lt.u16 	%p151, %rs371, 198;
	mov.b32 	%r551, 0;
	@%p151 bra 	$L__BB1_43;
	ld.global.u8 	%rs372, [%rd13];
	add.s16 	%rs373, %rs372, -123;
	and.b16  	%rs374, %rs373, 255;
	setp.lt.u16 	%p152, %rs374, 198;
	selp.u32 	%r551, 1, 0, %p152;
$L__BB1_43:
	add.s32 	%r61, %r551, %r557;
	ld.global.u8 	%rs375, [%rd14+256];
	add.s16 	%rs376, %rs375, -123;
	and.b16  	%rs377, %rs376, 255;
	setp.lt.u16 	%p153, %rs377, 198;
	mov.b32 	%r552, 0;
	@%p153 bra 	$L__BB1_45;
	ld.global.u8 	%rs378, [%rd13+256];
	add.s16 	%rs379, %rs378, -123;
	and.b16  	%rs380, %rs379, 255;
	setp.lt.u16 	%p154, %rs380, 198;
	selp.u32 	%r552, 1, 0, %p154;
$L__BB1_45:
	add.s32 	%r557, %r552, %r61;
	add.s32 	%r542, %r542, 512;
$L__BB1_46:
	and.b32  	%r411, %r7, 256;
	setp.ne.s32 	%p155, %r411, 0;
	@%p155 bra 	$L__BB1_50;
	cvt.u64.u32 	%rd76, %r542;
	add.s64 	%rd15, %rd2, %rd76;
	add.s64 	%rd77, %rd3, %rd76;
	ld.global.u8 	%rs381, [%rd77];
	add.s16 	%rs382, %rs381, -123;
	and.b16  	%rs383, %rs382, 255;
	setp.lt.u16 	%p156, %rs383, 198;
	mov.b32 	%r556, 0;
	@%p156 bra 	$L__BB1_49;
	ld.global.u8 	%rs384, [%rd15];
	add.s16 	%rs385, %rs384, -123;
	and.b16  	%rs386, %rs385, 255;
	setp.lt.u16 	%p157, %rs386, 198;
	selp.u32 	%r556, 1, 0, %p157;
$L__BB1_49:
	add.s32 	%r557, %r556, %r557;
$L__BB1_50:
	setp.lt.s32 	%p158, %r226, 256;
	@%p158 bra 	$L__BB1_55;
	// begin inline asm
	mov.u32 %r476, %laneid;
	// end inline asm
	mov.b32 	%r479, 1;
	mov.b32 	%r500, 31;
	mov.b32 	%r501, -1;
	// begin inline asm
	shfl.sync.down.b32 %r477, %r557, %r479, %r500, %r501;
	// end inline asm
	setp.gt.s32 	%p174, %r476, 30;
	selp.b32 	%r502, 0, %r477, %p174;
	add.s32 	%r483, %r502, %r557;
	mov.b32 	%r484, 2;
	// begin inline asm
	shfl.sync.down.b32 %r482, %r483, %r484, %r500, %r501;
	// end inline asm
	setp.gt.s32 	%p175, %r476, 29;
	selp.b32 	%r503, 0, %r482, %p175;
	add.s32 	%r488, %r483, %r503;
	mov.b32 	%r489, 4;
	// begin inline asm
	shfl.sync.down.b32 %r487, %r488, %r489, %r500, %r501;
	// end inline asm
	setp.gt.s32 	%p176, %r476, 27;
	selp.b32 	%r504, 0, %r487, %p176;
	add.s32 	%r493, %r488, %r504;
	mov.b32 	%r494, 8;
	// begin inline asm
	shfl.sync.down.b32 %r492, %r493, %r494, %r500, %r501;
	// end inline asm
	setp.gt.s32 	%p177, %r476, 23;
	selp.b32 	%r505, 0, %r492, %p177;
	add.s32 	%r498, %r493, %r505;
	mov.b32 	%r499, 16;
	// begin inline asm
	shfl.sync.down.b32 %r497, %r498, %r499, %r500, %r501;
	// end inline asm
	setp.gt.s32 	%p178, %r476, 15;
	selp.b32 	%r506, 0, %r497, %p178;
	add.s32 	%r623, %r498, %r506;
	setp.ne.s32 	%p179, %r476, 0;
	@%p179 bra 	$L__BB1_53;
	shr.u32 	%r507, %r1, 3;
	and.b32  	%r508, %r507, 124;
	mov.u32 	%r509, _ZZN3cub18CUB_300001_SM_10006detail6reduce28DeviceReduceSingleTileKernelINS2_10policy_hubIijN4cuda3std3__44plusIiEEE10Policy1000EN6thrust24THRUST_300001_SM_1000_NS18transform_iteratorINSD_12zip_functionI13is_word_startEENSD_12zip_iteratorINS7_5tupleIJNSD_6detail15normal_iteratorINSD_10device_ptrIcEEEESO_EEEEENSD_11use_defaultESR_EEPijS9_iiNS7_10__identityEEEvT0_T1_T2_T3_T4_T6_E12temp_storage;
	add.s32 	%r510, %r509, %r508;
	st.shared.u32 	[%r510+8], %r623;
$L__BB1_53:
	bar.sync 	0;
	setp.ne.s32 	%p180, %r1, 0;
	@%p180 bra 	$L__BB1_174;
	ld.shared.u32 	%r511, [_ZZN3cub18CUB_300001_SM_10006detail6reduce28DeviceReduceSingleTileKernelINS2_10policy_hubIijN4cuda3std3__44plusIiEEE10Policy1000EN6thrust24THRUST_300001_SM_1000_NS18transform_iteratorINSD_12zip_functionI13is_word_startEENSD_12zip_iteratorINS7_5tupleIJNSD_6detail15normal_iteratorINSD_10device_ptrIcEEEESO_EEEEENSD_11use_defaultESR_EEPijS9_iiNS7_10__identityEEEvT0_T1_T2_T3_T4_T6_E12temp_storage+12];
	add.s32 	%r512, %r511, %r623;
	ld.shared.u32 	%r513, [_ZZN3cub18CUB_300001_SM_10006detail6reduce28DeviceReduceSingleTileKernelINS2_10policy_hubIijN4cuda3std3__44plusIiEEE10Policy1000EN6thrust24THRUST_300001_SM_1000_NS18transform_iteratorINSD_12zip_functionI13is_word_startEENSD_12zip_iteratorINS7_5tupleIJNSD_6detail15normal_iteratorINSD_10device_ptrIcEEEESO_EEEEENSD_11use_defaultESR_EEPijS9_iiNS7_10__identityEEEvT0_T1_T2_T3_T4_T6_E12temp_storage+16];
	add.s32 	%r514, %r512, %r513;
	ld.shared.u32 	%r515, [_ZZN3cub18CUB_300001_SM_10006detail6reduce28DeviceReduceSingleTileKernelINS2_10policy_hubIijN4cuda3std3__44plusIiEEE10Policy1000EN6thrust24THRUST_300001_SM_1000_NS18transform_iteratorINSD_12zip_functionI13is_word_startEENSD_12zip_iteratorINS7_5tupleIJNSD_6detail15normal_iteratorINSD_10device_ptrIcEEEESO_EEEEENSD_11use_defaultESR_EEPijS9_iiNS7_10__identityEEEvT0_T1_T2_T3_T4_T6_E12temp_storage+20];
	add.s32 	%r516, %r514, %r515;
	ld.shared.u32 	%r517, [_ZZN3cub18CUB_300001_SM_10006detail6reduce28DeviceReduceSingleTileKernelINS2_10policy_hubIijN4cuda3std3__44plusIiEEE10Policy1000EN6thrust24THRUST_300001_SM_1000_NS18transform_iteratorINSD_12zip_functionI13is_word_startEENSD_12zip_iteratorINS7_5tupleIJNSD_6detail15normal_iteratorINSD_10device_ptrIcEEEESO_EEEEENSD_11use_defaultESR_EEPijS9_iiNS7_10__identityEEEvT0_T1_T2_T3_T4_T6_E12temp_storage+24];
	add.s32 	%r518, %r516, %r517;
	ld.shared.u32 	%r519, [_ZZN3cub18CUB_300001_SM_10006detail6reduce28DeviceReduceSingleTileKernelINS2_10policy_hubIijN4cuda3std3__44plusIiEEE10Policy1000EN6thrust24THRUST_300001_SM_1000_NS18transform_iteratorINSD_12zip_functionI13is_word_startEENSD_12zip_iteratorINS7_5tupleIJNSD_6detail15normal_iteratorINSD_10device_ptrIcEEEESO_EEEEENSD_11use_defaultESR_EEPijS9_iiNS7_10__identityEEEvT0_T1_T2_T3_T4_T6_E12temp_storage+28];
	add.s32 	%r520, %r518, %r519;
	ld.shared.u32 	%r521, [_ZZN3cub18CUB_300001_SM_10006detail6reduce28DeviceReduceSingleTileKernelINS2_10policy_hubIijN4cuda3std3__44plusIiEEE10Policy1000EN6thrust24THRUST_300001_SM_1000_NS18transform_iteratorINSD_12zip_functionI13is_word_startEENSD_12zip_iteratorINS7_5tupleIJNSD_6detail15normal_iteratorINSD_10device_ptrIcEEEESO_EEEEENSD_11use_defaultESR_EEPijS9_iiNS7_10__identityEEEvT0_T1_T2_T3_T4_T6_E12temp_storage+32];
	add.s32 	%r522, %r520, %r521;
	ld.shared.u32 	%r523, [_ZZN3cub18CUB_300001_SM_10006detail6reduce28DeviceReduceSingleTileKernelINS2_10policy_hubIijN4cuda3std3__44plusIiEEE10Policy1000EN6thrust24THRUST_300001_SM_1000_NS18transform_iteratorINSD_12zip_functionI13is_word_startEENSD_12zip_iteratorINS7_5tupleIJNSD_6detail15normal_iteratorINSD_10device_ptrIcEEEESO_EEEEENSD_11use_defaultESR_EEPijS9_iiNS7_10__identityEEEvT0_T1_T2_T3_T4_T6_E12temp_storage+36];
	add.s32 	%r623, %r522, %r523;
	bra.uni 	$L__BB1_174;
$L__BB1_55:
	// begin inline asm
	mov.u32 %r413, %laneid;
	// end inline asm
	and.b32  	%r439, %r1, 992;
	add.s32 	%r440, %r439, 32;
	setp.gt.s32 	%p159, %r440, %r226;
	not.b32 	%r441, %r439;
	add.s32 	%r442, %r226, %r441;
	selp.b32 	%r437, %r442, 31, %p159;
	mov.b32 	%r416, 1;
	mov.b32 	%r438, -1;
	// begin inline asm
	shfl.sync.down.b32 %r414, %r557, %r416, %r437, %r438;
	// end inline asm
	setp.lt.s32 	%p160, %r413, %r437;
	selp.b32 	%r443, %r414, 0, %p160;
	add.s32 	%r420, %r443, %r557;
	mov.b32 	%r421, 2;
	// begin inline asm
	shfl.sync.down.b32 %r419, %r420, %r421, %r437, %r438;
	// end inline asm
	add.s32 	%r444, %r413, 2;
	setp.gt.s32 	%p161, %r444, %r437;
	selp.b32 	%r445, 0, %r419, %p161;
	add.s32 	%r425, %r420, %r445;
	mov.b32 	%r426, 4;
	// begin inline asm
	shfl.sync.down.b32 %r424, %r425, %r426, %r437, %r438;
	// end inline asm
	add.s32 	%r446, %r413, 4;
	setp.gt.s32 	%p162, %r446, %r437;
	selp.b32 	%r447, 0, %r424, %p162;
	add.s32 	%r430, %r425, %r447;
	mov.b32 	%r431, 8;
	// begin inline asm
	shfl.sync.down.b32 %r429, %r430, %r431, %r437, %r438;
	// end inline asm
	add.s32 	%r448, %r413, 8;
	setp.gt.s32 	%p163, %r448, %r437;
	selp.b32 	%r449, 0, %r429, %p163;
	add.s32 	%r435, %r430, %r449;
	mov.b32 	%r436, 16;
	// begin inline asm
	shfl.sync.down.b32 %r434, %r435, %r436, %r437, %r438;
	// end inline asm
	add.s32 	%r450, %r413, 16;
	setp.gt.s32 	%p164, %r450, %r437;
	selp.b32 	%r451, 0, %r434, %p164;
	add.s32 	%r623, %r435, %r451;
	setp.ne.s32 	%p165, %r413, 0;
	@%p165 bra 	$L__BB1_57;
	shr.u32 	%r452, %r1, 3;
	and.b32  	%r453, %r452, 124;
	mov.u32 	%r454, _ZZN3cub18CUB_300001_SM_10006detail6reduce28DeviceReduceSingleTileKernelINS2_10policy_hubIijN4cuda3std3__44plusIiEEE10Policy1000EN6thrust24THRUST_300001_SM_1000_NS18transform_iteratorINSD_12zip_functionI13is_word_startEENSD_12zip_iteratorINS7_5tupleIJNSD_6detail15normal_iteratorINSD_10device_ptrIcEEEESO_EEEEENSD_11use_defaultESR_EEPijS9_iiNS7_10__identityEEEvT0_T1_T2_T3_T4_T6_E12temp_storage;
	add.s32 	%r455, %r454, %r453;
	st.shared.u32 	[%r455+8], %r623;
$L__BB1_57:
	bar.sync 	0;
	setp.ne.s32 	%p166, %r1, 0;
	@%p166 bra 	$L__BB1_174;
	setp.gt.s32 	%p167, %r226, 32;
	ld.shared.u32 	%r456, [_ZZN3cub18CUB_300001_SM_10006detail6reduce28DeviceReduceSingleTileKernelINS2_10policy_hubIijN4cuda3std3__44plusIiEEE10Policy1000EN6thrust24THRUST_300001_SM_1000_NS18transform_iteratorINSD_12zip_functionI13is_word_startEENSD_12zip_iteratorINS7_5tupleIJNSD_6detail15normal_iteratorINSD_10device_ptrIcEEEESO_EEEEENSD_11use_defaultESR_EEPijS9_iiNS7_10__identityEEEvT0_T1_T2_T3_T4_T6_E12temp_storage+12];
	selp.b32 	%r457, %r456, 0, %p167;
	add.s32 	%r458, %r457, %r623;
	setp.gt.s32 	%p168, %r226, 64;
	ld.shared.u32 	%r459, [_ZZN3cub18CUB_300001_SM_10006detail6reduce28DeviceReduceSingleTileKernelINS2_10policy_hubIijN4cuda3std3__44plusIiEEE10Policy1000EN6thrust24THRUST_300001_SM_1000_NS18transform_iteratorINSD_12zip_functionI13is_word_startEENSD_12zip_iteratorINS7_5tupleIJNSD_6detail15normal_iteratorINSD_10device_ptrIcEEEESO_EEEEENSD_11use_defaultESR_EEPijS9_iiNS7_10__identityEEEvT0_T1_T2_T3_T4_T6_E12temp_storage+16];
	selp.b32 	%r460, %r459, 0, %p168;
	add.s32 	%r461, %r458, %r460;
	setp.gt.s32 	%p169, %r226, 96;
	ld.shared.u32 	%r462, [_ZZN3cub18CUB_300001_SM_10006detail6reduce28DeviceReduceSingleTileKernelINS2_10policy_hubIijN4cuda3std3__44plusIiEEE10Policy1000EN6thrust24THRUST_300001_SM_1000_NS18transform_iteratorINSD_12zip_functionI13is_word_startEENSD_12zip_iteratorINS7_5tupleIJNSD_6detail15normal_iteratorINSD_10device_ptrIcEEEESO_EEEEENSD_11use_defaultESR_EEPijS9_iiNS7_10__identityEEEvT0_T1_T2_T3_T4_T6_E12temp_storage+20];
	selp.b32 	%r463, %r462, 0, %p169;
	add.s32 	%r464, %r461, %r463;
	setp.gt.s32 	%p170, %r226, 128;
	ld.shared.u32 	%r465, [_ZZN3cub18CUB_300001_SM_10006detail6reduce28DeviceReduceSingleTileKernelINS2_10policy_hubIijN4cuda3std3__44plusIiEEE10Policy1000EN6thrust24THRUST_300001_SM_1000_NS18transform_iteratorINSD_12zip_functionI13is_word_startEENSD_12zip_iteratorINS7_5tupleIJNSD_6detail15normal_iteratorINSD_10device_ptrIcEEEESO_EEEEENSD_11use_defaultESR_EEPijS9_iiNS7_10__identityEEEvT0_T1_T2_T3_T4_T6_E12temp_storage+24];
	selp.b32 	%r466, %r465, 0, %p170;
	add.s32 	%r467, %r464, %r466;
	setp.gt.s32 	%p171, %r226, 160;
	ld.shared.u32 	%r468, [_ZZN3cub18CUB_300001_SM_10006detail6reduce28DeviceReduceSingleTileKernelINS2_10policy_hubIijN4cuda3std3__44plusIiEEE10Policy1000EN6thrust24THRUST_300001_SM_1000_NS18transform_iteratorINSD_12zip_functionI13is_word_startEENSD_12zip_iteratorINS7_5tupleIJNSD_6detail15normal_iteratorINSD_10device_ptrIcEEEESO_EEEEENSD_11use_defaultESR_EEPijS9_iiNS7_10__identityEEEvT0_T1_T2_T3_T4_T6_E12temp_storage+28];
	selp.b32 	%r469, %r468, 0, %p171;
	add.s32 	%r470, %r467, %r469;
	setp.gt.s32 	%p172, %r226, 192;
	ld.shared.u32 	%r471, [_ZZN3cub18CUB_300001_SM_10006detail6reduce28DeviceReduceSingleTileKernelINS2_10policy_hubIijN4cuda3std3__44plusIiEEE10Policy1000EN6thrust24THRUST_300001_SM_1000_NS18transform_iteratorINSD_12zip_functionI13is_word_startEENSD_12zip_iteratorINS7_5tupleIJNSD_6detail15normal_iteratorINSD_10device_ptrIcEEEESO_EEEEENSD_11use_defaultESR_EEPijS9_iiNS7_10__identityEEEvT0_T1_T2_T3_T4_T6_E12temp_storage+32];
	selp.b32 	%r472, %r471, 0, %p172;
	add.s32 	%r473, %r470, %r472;
	setp.gt.s32 	%p173, %r226, 224;
	ld.shared.u32 	%r474, [_ZZN3cub18CUB_300001_SM_10006detail6reduce28DeviceReduceSingleTileKernelINS2_10policy_hubIijN4cuda3std3__44plusIiEEE10Policy1000EN6thrust24THRUST_300001_SM_1000_NS18transform_iteratorINSD_12zip_functionI13is_word_startEENSD_12zip_iteratorINS7_5tupleIJNSD_6detail15normal_iteratorINSD_10device_ptrIcEEEESO_EEEEENSD_11use_defaultESR_EEPijS9_iiNS7_10__identityEEEvT0_T1_T2_T3_T4_T6_E12temp_storage+36];
	selp.b32 	%r475, %r474, 0, %p173;
	add.s32 	%r623, %r473, %r475;
	bra.uni 	$L__BB1_174;
$L__BB1_59:
	mov.u32 	%r77, %tid.x;
	cvt.u64.u32 	%rd38, %r77;
	add.s64 	%rd16, %rd2, %rd38;
	add.s64 	%rd17, %rd3, %rd38;
	ld.global.u8 	%rs9, [%rd17];
	add.s16 	%rs10, %rs9, -123;
	and.b16  	%rs11, %rs10, 255;
	setp.lt.u16 	%p3, %rs11, 198;
	mov.b32 	%r558, 0;
	@%p3 bra 	$L__BB1_61;
	ld.global.u8 	%rs12, [%rd16];
	add.s16 	%rs13, %rs12, -123;
	and.b16  	%rs14, %rs13, 255;
	setp.lt.u16 	%p4, %rs14, 198;
	selp.u32 	%r558, 1, 0, %p4;
$L__BB1_61:
	ld.global.u8 	%rs15, [%rd17+256];
	add.s16 	%rs16, %rs15, -123;
	and.b16  	%rs17, %rs16, 255;
	setp.lt.u16 	%p5, %rs17, 198;
	mov.b32 	%r559, 0;
	@%p5 bra 	$L__BB1_63;
	ld.global.u8 	%rs18, [%rd16+256];
	add.s16 	%rs19, %rs18, -123;
	and.b16  	%rs20, %rs19, 255;
	setp.lt.u16 	%p6, %rs20, 198;
	selp.u32 	%r559, 1, 0, %p6;
$L__BB1_63:
	ld.global.u8 	%rs21, [%rd17+512];
	add.s16 	%rs22, %rs21, -123;
	and.b16  	%rs23, %rs22, 255;
	setp.lt.u16 	%p7, %rs23, 198;
	mov.b32 	%r560, 0;
	@%p7 bra 	$L__BB1_65;
	ld.global.u8 	%rs24, [%rd16+512];
	add.s16 	%rs25, %rs24, -123;
	and.b16  	%rs26, %rs25, 255;
	setp.lt.u16 	%p8, %rs26, 198;
	selp.u32 	%r560, 1, 0, %p8;
$L__BB1_65:
	ld.global.u8 	%rs27, [%rd17+768];
	add.s16 	%rs28, %rs27, -123;
	and.b16  	%rs29, %rs28, 255;
	setp.lt.u16 	%p9, %rs29, 198;
	mov.b32 	%r561, 0;
	@%p9 bra 	$L__BB1_67;
	ld.global.u8 	%rs30, [%rd16+768];
	add.s16 	%rs31, %rs30, -123;
	and.b16  	%rs32, %rs31, 255;
	setp.lt.u16 	%p10, %rs32, 198;
	selp.u32 	%r561, 1, 0, %p10;
$L__BB1_67:
	ld.global.u8 	%rs33, [%rd17+1024];
	add.s16 	%rs34, %rs33, -123;
	and.b16  	%rs35, %rs34, 255;
	setp.lt.u16 	%p11, %rs35, 198;
	mov.b32 	%r562, 0;
	@%p11 bra 	$L__BB1_69;
	ld.global.u8 	%rs36, [%rd16+1024];
	add.s16 	%rs37, %rs36, -123;
	and.b16  	%rs38, %rs37, 255;
	setp.lt.u16 	%p12, %rs38, 198;
	selp.u32 	%r562, 1, 0, %p12;
$L__BB1_69:
	ld.global.u8 	%rs39, [%rd17+1280];
	add.s16 	%rs40, %rs39, -123;
	and.b16  	%rs41, %rs40, 255;
	setp.lt.u16 	%p13, %rs41, 198;
	mov.b32 	%r563, 0;
	@%p13 bra 	$L__BB1_71;
	ld.global.u8 	%rs42, [%rd16+1280];
	add.s16 	%rs43, %rs42, -123;
	and.b16  	%rs44, %rs43, 255;
	setp.lt.u16 	%p14, %rs44, 198;
	selp.u32 	%r563, 1, 0, %p14;
$L__BB1_71:
	ld.global.u8 	%rs45, [%rd17+1536];
	add.s16 	%rs46, %rs45, -123;
	and.b16  	%rs47, %rs46, 255;
	setp.lt.u16 	%p15, %rs47, 198;
	mov.b32 	%r564, 0;
	@%p15 bra 	$L__BB1_73;
	ld.global.u8 	%rs48, [%rd16+1536];
	add.s16 	%rs49, %rs48, -123;
	and.b16  	%rs50, %rs49, 255;
	setp.lt.u16 	%p16, %rs50, 198;
	selp.u32 	%r564, 1, 0, %p16;
$L__BB1_73:
	ld.global.u8 	%rs51, [%rd17+1792];
	add.s16 	%rs52, %rs51, -123;
	and.b16  	%rs53, %rs52, 255;
	setp.lt.u16 	%p17, %rs53, 198;
	mov.b32 	%r565, 0;
	@%p17 bra 	$L__BB1_75;
	ld.global.u8 	%rs54, [%rd16+1792];
	add.s16 	%rs55, %rs54, -123;
	and.b16  	%rs56, %rs55, 255;
	setp.lt.u16 	%p18, %rs56, 198;
	selp.u32 	%r565, 1, 0, %p18;
$L__BB1_75:
	ld.global.u8 	%rs57, [%rd17+2048];
	add.s16 	%rs58, %rs57, -123;
	and.b16  	%rs59, %rs58, 255;
	setp.lt.u16 	%p19, %rs59, 198;
	mov.b32 	%r566, 0;
	@%p19 bra 	$L__BB1_77;
	ld.global.u8 	%rs60, [%rd16+2048];
	add.s16 	%rs61, %rs60, -123;
	and.b16  	%rs62, %rs61, 255;
	setp.lt.u16 	%p20, %rs62, 198;
	selp.u32 	%r566, 1, 0, %p20;
$L__BB1_77:
	ld.global.u8 	%rs63, [%rd17+2304];
	add.s16 	%rs64, %rs63, -123;
	and.b16  	%rs65, %rs64, 255;
	setp.lt.u16 	%p21, %rs65, 198;
	mov.b32 	%r567, 0;
	@%p21 bra 	$L__BB1_79;
	ld.global.u8 	%rs66, [%rd16+2304];
	add.s16 	%rs67, %rs66, -123;
	and.b16  	%rs68, %rs67, 255;
	setp.lt.u16 	%p22, %rs68, 198;
	selp.u32 	%r567, 1, 0, %p22;
$L__BB1_79:
	ld.global.u8 	%rs69, [%rd17+2560];
	add.s16 	%rs70, %rs69, -123;
	and.b16  	%rs71, %rs70, 255;
	setp.lt.u16 	%p23, %rs71, 198;
	mov.b32 	%r568, 0;
	@%p23 bra 	$L__BB1_81;
	ld.global.u8 	%rs72, [%rd16+2560];
	add.s16 	%rs73, %rs72, -123;
	and.b16  	%rs74, %rs73, 255;
	setp.lt.u16 	%p24, %rs74, 198;
	selp.u32 	%r568, 1, 0, %p24;
$L__BB1_81:
	ld.global.u8 	%rs75, [%rd17+2816];
	add.s16 	%rs76, %rs75, -123;
	and.b16  	%rs77, %rs76, 255;
	setp.lt.u16 	%p25, %rs77, 198;
	mov.b32 	%r569, 0;
	@%p25 bra 	$L__BB1_83;
	ld.global.u8 	%rs78, [%rd16+2816];
	add.s16 	%rs79, %rs78, -123;
	and.b16  	%rs80, %rs79, 255;
	setp.lt.u16 	%p26, %rs80, 198;
	selp.u32 	%r569, 1, 0, %p26;
$L__BB1_83:
	ld.global.u8 	%rs81, [%rd17+3072];
	add.s16 	%rs82, %rs81, -123;
	and.b16  	%rs83, %rs82, 255;
	setp.lt.u16 	%p27, %rs83, 198;
	mov.b32 	%r570, 0;
	@%p27 bra 	$L__BB1_85;
	ld.global.u8 	%rs84, [%rd16+3072];
	add.s16 	%rs85, %rs84, -123;
	and.b16  	%rs86, %rs85, 255;
	setp.lt.u16 	%p28, %rs86, 198;
	selp.u32 	%r570, 1, 0, %p28;
$L__BB1_85:
	ld.global.u8 	%rs87, [%rd17+3328];
	add.s16 	%rs88, %rs87, -123;
	and.b16  	%rs89, %rs88, 255;
	setp.lt.u16 	%p29, %rs89, 198;
	mov.b32 	%r571, 0;
	@%p29 bra 	$L__BB1_87;
	ld.global.u8 	%rs90, [%rd16+3328];
	add.s16 	%rs91, %rs90, -123;
	and.b16  	%rs92, %rs91, 255;
	setp.lt.u16 	%p30, %rs92, 198;
	selp.u32 	%r571, 1, 0, %p30;
$L__BB1_87:
	ld.global.u8 	%rs93, [%rd17+3584];
	add.s16 	%rs94, %rs93, -123;
	and.b16  	%rs95, %rs94, 255;
	setp.lt.u16 	%p31, %rs95, 198;
	mov.b32 	%r572, 0;
	@%p31 bra 	$L__BB1_89;
	ld.global.u8 	%rs96, [%rd16+3584];
	add.s16 	%rs97, %rs96, -123;
	and.b16  	%rs98, %rs97, 255;
	setp.lt.u16 	%p32, %rs98, 198;
	selp.u32 	%r572, 1, 0, %p32;
$L__BB1_89:
	ld.global.u8 	%rs99, [%rd17+3840];
	add.s16 	%rs100, %rs99, -123;
	and.b16  	%rs101, %rs100, 255;
	setp.lt.u16 	%p33, %rs101, 198;
	mov.b32 	%r573, 0;
	@%p33 bra 	$L__BB1_91;
	ld.global.u8 	%rs102, [%rd16+3840];
	add.s16 	%rs103, %rs102, -123;
	and.b16  	%rs104, %rs103, 255;
	setp.lt.u16 	%p34, %rs104, 198;
	selp.u32 	%r573, 1, 0, %p34;
$L__BB1_91:
	add.s32 	%r255, %r559, %r558;
	add.s32 	%r256, %r560, %r255;
	add.s32 	%r257, %r561, %r256;
	add.s32 	%r258, %r562, %r257;
	add.s32 	%r259, %r563, %r258;
	add.s32 	%r260, %r564, %r259;
	add.s32 	%r261, %r565, %r260;
	add.s32 	%r262, %r566, %r261;
	add.s32 	%r263, %r567, %r262;
	add.s32 	%r264, %r568, %r263;
	add.s32 	%r265, %r569, %r264;
	add.s32 	%r266, %r570, %r265;
	add.s32 	%r267, %r571, %r266;
	add.s32 	%r268, %r572, %r267;
	add.s32 	%r622, %r573, %r268;
	add.s32 	%r111, %r226, -4096;
	setp.lt.u32 	%p35, %r111, 4096;
	mov.b32 	%r592, 4096;
	@%p35 bra 	$L__BB1_127;
	mov.b32 	%r592, 4096;
$L__BB1_93:
	cvt.u64.u32 	%rd39, %r592;
	add.s64 	%rd18, %rd16, %rd39;
	add.s64 	%rd19, %rd17, %rd39;
	ld.global.u8 	%rs105, [%rd19];
	add.s16 	%rs106, %rs105, -123;
	and.b16  	%rs107, %rs106, 255;
	setp.lt.u16 	%p36, %rs107, 198;
	mov.b32 	%r576, 0;
	@%p36 bra 	$L__BB1_95;
	ld.global.u8 	%rs108, [%rd18];
	add.s16 	%rs109, %rs108, -123;
	and.b16  	%rs110, %rs109, 255;
	setp.lt.u16 	%p37, %rs110, 198;
	selp.u32 	%r576, 1, 0, %p37;
$L__BB1_95:
	ld.global.u8 	%rs111, [%rd19+256];
	add.s16 	%rs112, %rs111, -123;
	and.b16  	%rs113, %rs112, 255;
	setp.lt.u16 	%p38, %rs113, 198;
	mov.b32 	%r577, 0;
	@%p38 bra 	$L__BB1_97;
	ld.global.u8 	%rs114, [%rd18+256];
	add.s16 	%rs115, %rs114, -123;
	and.b16  	%rs116, %rs115, 255;
	setp.lt.u16 	%p39, %rs116, 198;
	selp.u32 	%r577, 1, 0, %p39;
$L__BB1_97:
	ld.global.u8 	%rs117, [%rd19+512];
	add.s16 	%rs118, %rs117, -123;
	and.b16  	%rs119, %rs118, 255;
	setp.lt.u16 	%p40, %rs119, 198;
	mov.b32 	%r578, 0;
	@%p40 bra 	$L__BB1_99;
	ld.global.u8 	%rs120, [%rd18+512];
	add.s16 	%rs121, %rs120, -123;
	and.b16  	%rs122, %rs121, 255;
	setp.lt.u16 	%p41, %rs122, 198;
	selp.u32 	%r578, 1, 0, %p41;
$L__BB1_99:
	ld.global.u8 	%rs123, [%rd19+768];
	add.s16 	%rs124, %rs123, -123;
	and.b16  	%rs125, %rs124, 255;
	setp.lt.u16 	%p42, %rs125, 198;
	mov.b32 	%r579, 0;
	@%p42 bra 	$L__BB1_101;
	ld.global.u8 	%rs126, [%rd18+768];
	add.s16 	%rs127, %rs126, -123;
	and.b16  	%rs128, %rs127, 255;
	setp.lt.u16 	%p43, %rs128, 198;
	selp.u32 	%r579, 1, 0, %p43;
$L__BB1_101:
	ld.global.u8 	%rs129, [%rd19+1024];
	add.s16 	%rs130, %rs129, -123;
	and.b16  	%rs131, %rs130, 255;
	setp.lt.u16 	%p44, %rs131, 198;
	mov.b32 	%r580, 0;
	@%p44 bra 	$L__BB1_103;
	ld.global.u8 	%rs132, [%rd18+1024];
	add.s16 	%rs133, %rs132, -123;
	and.b16  	%rs134, %rs133, 255;
	setp.lt.u16 	%p45, %rs134, 198;
	selp.u32 	%r580, 1, 0, %p45;
$L__BB1_103:
	ld.global.u8 	%rs135, [%rd19+1280];
	add.s16 	%rs136, %rs135, -123;
	and.b16  	%rs137, %rs136, 255;
	setp.lt.u16 	%p46, %rs137, 198;
	mov.b32 	%r581, 0;
	@%p46 bra 	$L__BB1_105;
	ld.global.u8 	%rs138, [%rd18+1280];
	add.s16 	%rs139, %rs138, -123;
	and.b16  	%rs140, %rs139, 255;
	setp.lt.u16 	%p47, %rs140, 198;
	selp.u32 	%r581, 1, 0, %p47;
$L__BB1_105:
	ld.global.u8 	%rs141, [%rd19+1536];
	add.s16 	%rs142, %rs141, -123;
	and.b16  	%rs143, %rs142, 255;
	setp.lt.u16 	%p48, %rs143, 198;
	mov.b32 	%r582, 0;
	@%p48 bra 	$L__BB1_107;
	ld.global.u8 	%rs144, [%rd18+1536];
	add.s16 	%rs145, %rs144, -123;
	and.b16  	%rs146, %rs145, 255;
	setp.lt.u16 	%p49, %rs146, 198;
	selp.u32 	%r582, 1, 0, %p49;
$L__BB1_107:
	ld.global.u8 	%rs147, [%rd19+1792];
	add.s16 	%rs148, %rs147, -123;
	and.b16  	%rs149, %rs148, 255;
	setp.lt.u16 	%p50, %rs149, 198;
	mov.b32 	%r583, 0;
	@%p50 bra 	$L__BB1_109;
	ld.global.u8 	%rs150, [%rd18+1792];
	add.s16 	%rs151, %rs150, -123;
	and.b16  	%rs152, %rs151, 255;
	setp.lt.u16 	%p51, %rs152, 198;
	selp.u32 	%r583, 1, 0, %p51;
$L__BB1_109:
	ld.global.u8 	%rs153, [%rd19+2048];
	add.s16 	%rs154, %rs153, -123;
	and.b16  	%rs155, %rs154, 255;
	setp.lt.u16 	%p52, %rs155, 198;
	mov.b32 	%r584, 0;
	@%p52 bra 	$L__BB1_111;
	ld.global.u8 	%rs156, [%rd18+2048];
	add.s16 	%rs157, %rs156, -123;
	and.b16  	%rs158, %rs157, 255;
	setp.lt.u16 	%p53, %rs158, 198;
	selp.u32 	%r584, 1, 0, %p53;
$L__BB1_111:
	ld.global.u8 	%rs159, [%rd19+2304];
	add.s16 	%rs160, %rs159, -123;
	and.b16  	%rs161, %rs160, 255;
	setp.lt.u16 	%p54, %rs161, 198;
	mov.b32 	%r585, 0;
	@%p54 bra 	$L__BB1_113;
	ld.global.u8 	%rs162, [%rd18+2304];
	add.s16 	%rs163, %rs162, -123;
	and.b16  	%rs164, %rs163, 255;
	setp.lt.u16 	%p55, %rs164, 198;
	selp.u32 	%r585, 1, 0, %p55;
$L__BB1_113:
	ld.global.u8 	%rs165, [%rd19+2560];
	add.s16 	%rs166, %rs165, -123;
	and.b16  	%rs167, %rs166, 255;
	setp.lt.u16 	%p56, %rs167, 198;
	mov.b32 	%r586, 0;
	@%p56 bra 	$L__BB1_115;
	ld.global.u8 	%rs168, [%rd18+2560];
	add.s16 	%rs169, %rs168, -123;
	and.b16  	%rs170, %rs169, 255;
	setp.lt.u16 	%p57, %rs170, 198;
	selp.u32 	%r586, 1, 0, %p57;
$L__BB1_115:
	ld.global.u8 	%rs171, [%rd19+2816];
	add.s16 	%rs172, %rs171, -123;
	and.b16  	%rs173, %rs172, 255;
	setp.lt.u16 	%p58, %rs173, 198;
	mov.b32 	%r587, 0;
	@%p58 bra 	$L__BB1_117;
	ld.global.u8 	%rs174, [%rd18+2816];
	add.s16 	%rs175, %rs174, -123;
	and.b16  	%rs176, %rs175, 255;
	setp.lt.u16 	%p59, %rs176, 198;
	selp.u32 	%r587, 1, 0, %p59;
$L__BB1_117:
	ld.global.u8 	%rs177, [%rd19+3072];
	add.s16 	%rs178, %rs177, -123;
	and.b16  	%rs179, %rs178, 255;
	setp.lt.u16 	%p60, %rs179, 198;
	mov.b32 	%r588, 0;
	@%p60 bra 	$L__BB1_119;
	ld.global.u8 	%rs180, [%rd18+3072];
	add.s16 	%rs181, %rs180, -123;
	and.b16  	%rs182, %rs181, 255;
	setp.lt.u16 	%p61, %rs182, 198;
	selp.u32 	%r588, 1, 0, %p61;
$L__BB1_119:
	ld.global.u8 	%rs183, [%rd19+3328];
	add.s16 	%rs184, %rs183, -123;
	and.b16  	%rs185, %rs184, 255;
	setp.lt.u16 	%p62, %rs185, 198;
	mov.b32 	%r589, 0;
	@%p62 bra 	$L__BB1_121;
	ld.global.u8 	%rs186, [%rd18+3328];
	add.s16 	%rs187, %rs186, -123;
	and.b16  	%rs188, %rs187, 255;
	setp.lt.u16 	%p63, %rs188, 198;
	selp.u32 	%r589, 1, 0, %p63;
$L__BB1_121:
	ld.global.u8 	%rs189, [%rd19+3584];
	add.s16 	%rs190, %rs189, -123;
	and.b16  	%rs191, %rs190, 255;
	setp.lt.u16 	%p64, %rs191, 198;
	mov.b32 	%r590, 0;
	@%p64 bra 	$L__BB1_123;
	ld.global.u8 	%rs192, [%rd18+3584];
	add.s16 	%rs193, %rs192, -123;
	and.b16  	%rs194, %rs193, 255;
	setp.lt.u16 	%p65, %rs194, 198;
	selp.u32 	%r590, 1, 0, %p65;
$L__BB1_123:
	ld.global.u8 	%rs195, [%rd19+3840];
	add.s16 	%rs196, %rs195, -123;
	and.b16  	%rs197, %rs196, 255;
	setp.lt.u16 	%p66, %rs197, 198;
	mov.b32 	%r591, 0;
	@%p66 bra 	$L__BB1_125;
	ld.global.u8 	%rs198, [%rd18+3840];
	add.s16 	%rs199, %rs198, -123;
	and.b16  	%rs200, %rs199, 255;
	setp.lt.u16 	%p67, %rs200, 198;
	selp.u32 	%r591, 1, 0, %p67;
$L__BB1_125:
	add.s32 	%r286, %r576, %r622;
	add.s32 	%r287, %r577, %r286;
	add.s32 	%r288, %r578, %r287;
	add.s32 	%r289, %r579, %r288;
	add.s32 	%r290, %r580, %r289;
	add.s32 	%r291, %r581, %r290;
	add.s32 	%r292, %r582, %r291;
	add.s32 	%r293, %r583, %r292;
	add.s32 	%r294, %r584, %r293;
	add.s32 	%r295, %r585, %r294;
	add.s32 	%r296, %r586, %r295;
	add.s32 	%r297, %r587, %r296;
	add.s32 	%r298, %r588, %r297;
	add.s32 	%r299, %r589, %r298;
	add.s32 	%r300, %r590, %r299;
	add.s32 	%r622, %r591, %r300;
	sub.s32 	%r301, %r226, %r592;
	setp.lt.u32 	%p68, %r301, 4096;
	@%p68 bra 	$L__BB1_170;
	add.s32 	%r592, %r592, 4096;
	setp.le.u32 	%p69, %r592, %r111;
	@%p69 bra 	$L__BB1_93;
$L__BB1_127:
	setp.le.u32 	%p70, %r226, %r592;
	sub.s32 	%r302, %r226, %r592;
	setp.ge.s32 	%p71, %r77, %r302;
	or.pred  	%p72, %p70, %p71;
	@%p72 bra 	$L__BB1_170;
	not.b32 	%r305, %r77;
	add.s32 	%r306, %r226, %r305;
	sub.s32 	%r150, %r306, %r592;
	shr.u32 	%r307, %r150, 8;
	add.s32 	%r151, %r307, 1;
	and.b32  	%r152, %r151, 7;
	setp.lt.u32 	%p73, %r150, 1792;
	mov.u32 	%r614, %r77;
	@%p73 bra 	$L__BB1_148;
	or.b32  	%r596, %r77, 1024;
	add.s32 	%r595, %r77, %r592;
	and.b32  	%r308, %r151, 33554424;
	neg.s32 	%r594, %r308;
$L__BB1_130:
	.pragma "nounroll";
	cvt.u64.u32 	%rd20, %r595;
	add.s64 	%rd40, %rd3, %rd20;
	ld.global.u8 	%rs201, [%rd40];
	add.s16 	%rs202, %rs201, -123;
	and.b16  	%rs203, %rs202, 255;
	setp.lt.u16 	%p74, %rs203, 198;
	mov.b32 	%r598, 0;
	@%p74 bra 	$L__BB1_132;
	add.s64 	%rd41, %rd2, %rd20;
	ld.global.u8 	%rs204, [%rd41];
	add.s16 	%rs205, %rs204, -123;
	and.b16  	%rs206, %rs205, 255;
	setp.lt.u16 	%p75, %rs206, 198;
	selp.u32 	%r598, 1, 0, %p75;
$L__BB1_132:
	add.s32 	%r162, %r598, %r622;
	add.s32 	%r311, %r595, 256;
	cvt.u64.u32 	%rd21, %r311;
	add.s64 	%rd42, %rd3, %rd21;
	ld.global.u8 	%rs207, [%rd42];
	add.s16 	%rs208, %rs207, -123;
	and.b16  	%rs209, %rs208, 255;
	setp.lt.u16 	%p76, %rs209, 198;
	mov.b32 	%r599, 0;
	@%p76 bra 	$L__BB1_134;
	add.s64 	%rd43, %rd2, %rd21;
	ld.global.u8 	%rs210, [%rd43];
	add.s16 	%rs211, %rs210, -123;
	and.b16  	%rs212, %rs211, 255;
	setp.lt.u16 	%p77, %rs212, 198;
	selp.u32 	%r599, 1, 0, %p77;
$L__BB1_134:
	add.s32 	%r165, %r599, %r162;
	add.s32 	%r313, %r595, 512;
	cvt.u64.u32 	%rd22, %r313;
	add.s64 	%rd44, %rd3, %rd22;
	ld.global.u8 	%rs213, [%rd44];
	add.s16 	%rs214, %rs213, -123;
	and.b16  	%rs215, %rs214, 255;
	setp.lt.u16 	%p78, %rs215, 198;
	mov.b32 	%r600, 0;
	@%p78 bra 	$L__BB1_136;
	add.s64 	%rd45, %rd2, %rd22;
	ld.global.u8 	%rs216, [%rd45];
	add.s16 	%rs217, %rs216, -123;
	and.b16  	%rs218, %rs217, 255;
	setp.lt.u16 	%p79, %rs218, 198;
	selp.u32 	%r600, 1, 0, %p79;
$L__BB1_136:
	add.s32 	%r168, %r600, %r165;
	add.s32 	%r315, %r595, 768;
	cvt.u64.u32 	%rd23, %r315;
	add.s64 	%rd46, %rd3, %rd23;
	ld.global.u8 	%rs219, [%rd46];
	add.s16 	%rs220, %rs219, -123;
	and.b16  	%rs221, %rs220, 255;
	setp.lt.u16 	%p80, %rs221, 198;
	mov.b32 	%r601, 0;
	@%p80 bra 	$L__BB1_138;
	add.s64 	%rd47, %rd2, %rd23;
	ld.global.u8 	%rs222, [%rd47];
	add.s16 	%rs223, %rs222, -123;
	and.b16  	%rs224, %rs223, 255;
	setp.lt.u16 	%p81, %rs224, 198;
	selp.u32 	%r601, 1, 0, %p81;
$L__BB1_138:
	add.s32 	%r171, %r601, %r168;
	add.s32 	%r317, %r595, 1024;
	cvt.u64.u32 	%rd24, %r317;
	add.s64 	%rd48, %rd3, %rd24;
	ld.global.u8 	%rs225, [%rd48];
	add.s16 	%rs226, %rs225, -123;
	and.b16  	%rs227, %rs226, 255;
	setp.lt.u16 	%p82, %rs227, 198;
	mov.b32 	%r602, 0;
	@%p82 bra 	$L__BB1_140;
	add.s64 	%rd49, %rd2, %rd24;
	ld.global.u8 	%rs228, [%rd49];
	add.s16 	%rs229, %rs228, -123;
	and.b16  	%rs230, %rs229, 255;
	setp.lt.u16 	%p83, %rs230, 198;
	selp.u32 	%r602, 1, 0, %p83;
$L__BB1_140:
	add.s32 	%r174, %r602, %r171;
	add.s32 	%r319, %r595, 1280;
	cvt.u64.u32 	%rd25, %r319;
	add.s64 	%rd50, %rd3, %rd25;
	ld.global.u8 	%rs231, [%rd50];
	add.s16 	%rs232, %rs231, -123;
	and.b16  	%rs233, %rs232, 255;
	setp.lt.u16 	%p84, %rs233, 198;
	mov.b32 	%r603, 0;
	@%p84 bra 	$L__BB1_142;
	add.s64 	%rd51, %rd2, %rd25;
	ld.global.u8 	%rs234, [%rd51];
	add.s16 	%rs235, %rs234, -123;
	and.b16  	%rs236, %rs235, 255;
	setp.lt.u16 	%p85, %rs236, 198;
	selp.u32 	%r603, 1, 0, %p85;
$L__BB1_142:
	add.s32 	%r177, %r603, %r174;
	add.s32 	%r321, %r595, 1536;
	cvt.u64.u32 	%rd26, %r321;
	add.s64 	%rd52, %rd3, %rd26;
	ld.global.u8 	%rs237, [%rd52];
	add.s16 	%rs238, %rs237, -123;
	and.b16  	%rs239, %rs238, 255;
	setp.lt.u16 	%p86, %rs239, 198;
	mov.b32 	%r604, 0;
	@%p86 bra 	$L__BB1_144;
	add.s64 	%rd53, %rd2, %rd26;
	ld.global.u8 	%rs240, [%rd53];
	add.s16 	%rs241, %rs240, -123;
	and.b16  	%rs242, %rs241, 255;
	setp.lt.u16 	%p87, %rs242, 198;
	selp.u32 	%r604, 1, 0, %p87;
$L__BB1_144:
	add.s32 	%r180, %r604, %r177;
	add.s32 	%r323, %r595, 1792;
	cvt.u64.u32 	%rd27, %r323;
	add.s64 	%rd54, %rd3, %rd27;
	ld.global.u8 	%rs243, [%rd54];
	add.s16 	%rs244, %rs243, -123;
	and.b16  	%rs245, %rs244, 255;
	setp.lt.u16 	%p88, %rs245, 198;
	mov.b32 	%r605, 0;
	@%p88 bra 	$L__BB1_146;
	add.s64 	%rd55, %rd2, %rd27;
	ld.global.u8 	%rs246, [%rd55];
	add.s16 	%rs247, %rs246, -123;
	and.b16  	%rs248, %rs247, 255;
	setp.lt.u16 	%p89, %rs248, 198;
	selp.u32 	%r605, 1, 0, %p89;
$L__BB1_146:
	add.s32 	%r622, %r605, %r180;
	add.s32 	%r596, %r596, 2048;
	add.s32 	%r595, %r595, 2048;
	add.s32 	%r594, %r594, 8;
	setp.ne.s32 	%p90, %r594, 0;
	@%p90 bra 	$L__BB1_130;
	add.s32 	%r614, %r596, -1024;
$L__BB1_148:
	setp.eq.s32 	%p91, %r152, 0;
	@%p91 bra 	$L__BB1_170;
	setp.lt.u32 	%p92, %r152, 4;
	@%p92 bra 	$L__BB1_159;
	add.s32 	%r191, %r614, %r592;
	cvt.u64.u32 	%rd28, %r191;
	add.s64 	%rd56, %rd3, %rd28;
	ld.global.u8 	%rs249, [%rd56];
	add.s16 	%rs250, %rs249, -123;
	and.b16  	%rs251, %rs250, 255;
	setp.lt.u16 	%p93, %rs251, 198;
	mov.b32 	%r609, 0;
	@%p93 bra 	$L__BB1_152;
	add.s64 	%rd57, %rd2, %rd28;
	ld.global.u8 	%rs252, [%rd57];
	add.s16 	%rs253, %rs252, -123;
	and.b16  	%rs254, %rs253, 255;
	setp.lt.u16 	%p94, %rs254, 198;
	selp.u32 	%r609, 1, 0, %p94;
$L__BB1_152:
	add.s32 	%r194, %r609, %r622;
	add.s32 	%r327, %r191, 256;
	cvt.u64.u32 	%rd29, %r327;
	add.s64 	%rd58, %rd3, %rd29;
	ld.global.u8 	%rs255, [%rd58];
	add.s16 	%rs256, %rs255, -123;
	and.b16  	%rs257, %rs256, 255;
	setp.lt.u16 	%p95, %rs257, 198;
	mov.b32 	%r610, 0;
	@%p95 bra 	$L__BB1_154;
	add.s64 	%rd59, %rd2, %rd29;
	ld.global.u8 	%rs258, [%rd59];
	add.s16 	%rs259, %rs258, -123;
	and.b16  	%rs260, %rs259, 255;
	setp.lt.u16 	%p96, %rs260, 198;
	selp.u32 	%r610, 1, 0, %p96;
$L__BB1_154:
	add.s32 	%r197, %r610, %r194;
	add.s32 	%r329, %r191, 512;
	cvt.u64.u32 	%rd30, %r329;
	add.s64 	%rd60, %rd3, %rd30;
	ld.global.u8 	%rs261, [%rd60];
	add.s16 	%rs262, %rs261, -123;
	and.b16  	%rs263, %rs262, 255;
	setp.lt.u16 	%p97, %rs263, 198;
	mov.b32 	%r611, 0;
	@%p97 bra 	$L__BB1_156;
	add.s64 	%rd61, %rd2, %rd30;
	ld.global.u8 	%rs264, [%rd61];
	add.s16 	%rs265, %rs264, -123;
	and.b16  	%rs266, %rs265, 255;
	setp.lt.u16 	%p98, %rs266, 198;
	selp.u32 	%r611, 1, 0, %p98;
$L__BB1_156:
	add.s32 	%r200, %r611, %r197;
	add.s32 	%r331, %r191, 768;
	cvt.u64.u32 	%rd31, %r331;
	add.s64 	%rd62, %rd3, %rd31;
	ld.global.u8 	%rs267, [%rd62];
	add.s16 	%rs268, %rs267, -123;
	and.b16  	%rs269, %rs268, 255;
	setp.lt.u16 	%p99, %rs269, 198;
	mov.b32 	%r612, 0;
	@%p99 bra 	$L__BB1_158;
	add.s64 	%rd63, %rd2, %rd31;
	ld.global.u8 	%rs270, [%rd63];
	add.s16 	%rs271, %rs270, -123;
	and.b16  	%rs272, %rs271, 255;
	setp.lt.u16 	%p100, %rs272, 198;
	selp.u32 	%r612, 1, 0, %p100;
$L__BB1_158:
	add.s32 	%r622, %r612, %r200;
	add.s32 	%r614, %r614, 1024;
$L__BB1_159:
	and.b32  	%r333, %r151, 3;
	setp.eq.s32 	%p101, %r333, 0;
	@%p101 bra 	$L__BB1_170;
	setp.eq.s32 	%p102, %r333, 1;
	@%p102 bra 	$L__BB1_166;
	add.s32 	%r208, %r614, %r592;
	cvt.u64.u32 	%rd32, %r208;
	add.s64 	%rd64, %rd3, %rd32;
	ld.global.u8 	%rs273, [%rd64];
	add.s16 	%rs274, %rs273, -123;
	and.b16  	%rs275, %rs274, 255;
	setp.lt.u16 	%p103, %rs275, 198;
	mov.b32 	%r616, 0;
	@%p103 bra 	$L__BB1_163;
	add.s64 	%rd65, %rd2, %rd32;
	ld.global.u8 	%rs276, [%rd65];
	add.s16 	%rs277, %rs276, -123;
	and.b16  	%rs278, %rs277, 255;
	setp.lt.u16 	%p104, %rs278, 198;
	selp.u32 	%r616, 1, 0, %p104;
$L__BB1_163:
	add.s32 	%r211, %r616, %r622;
	add.s32 	%r336, %r208, 256;
	cvt.u64.u32 	%rd33, %r336;
	add.s64 	%rd66, %rd3, %rd33;
	ld.global.u8 	%rs279, [%rd66];
	add.s16 	%rs280, %rs279, -123;
	and.b16  	%rs281, %rs280, 255;
	setp.lt.u16 	%p105, %rs281, 198;
	mov.b32 	%r617, 0;
	@%p105 bra 	$L__BB1_165;
	add.s64 	%rd67, %rd2, %rd33;
	ld.global.u8 	%rs282, [%rd67];
	add.s16 	%rs283, %rs282, -123;
	and.b16  	%rs284, %rs283, 255;
	setp.lt.u16 	%p106, %rs284, 198;
	selp.u32 	%r617, 1, 0, %p106;
$L__BB1_165:
	add.s32 	%r622, %r617, %r211;
	add.s32 	%r614, %r614, 512;
$L__BB1_166:
	and.b32  	%r337, %r150, 256;
	setp.ne.s32 	%p107, %r337, 0;
	@%p107 bra 	$L__BB1_170;
	add.s32 	%r339, %r614, %r592;
	cvt.u64.u32 	%rd68, %r339;
	add.s64 	%rd34, %rd2, %rd68;
	add.s64 	%rd69, %rd3, %rd68;
	ld.global.u8 	%rs285, [%rd69];
	add.s16 	%rs286, %rs285, -123;
	and.b16  	%rs287, %rs286, 255;
	setp.lt.u16 	%p108, %rs287, 198;
	mov.b32 	%r621, 0;
	@%p108 bra 	$L__BB1_169;
	ld.global.u8 	%rs288, [%rd34];
	add.s16 	%rs289, %rs288, -123;
	and.b16  	%rs290, %rs289, 255;
	setp.lt.u16 	%p109, %rs290, 198;
	selp.u32 	%r621, 1, 0, %p109;
$L__BB1_169:
	add.s32 	%r622, %r621, %r622;
$L__BB1_170:
	// begin inline asm
	mov.u32 %r340, %laneid;
	// end inline asm
	mov.b32 	%r343, 1;
	mov.b32 	%r364, 31;
	mov.b32 	%r365, -1;
	// begin inline asm
	shfl.sync.down.b32 %r341, %r622, %r343, %r364, %r365;
	// end inline asm
	setp.gt.s32 	%p110, %r340, 30;
	selp.b32 	%r366, 0, %r341, %p110;
	add.s32 	%r347, %r366, %r622;
	mov.b32 	%r348, 2;
	// begin inline asm
	shfl.sync.down.b32 %r346, %r347, %r348, %r364, %r365;
	// end inline asm
	setp.gt.s32 	%p111, %r340, 29;
	selp.b32 	%r367, 0, %r346, %p111;
	add.s32 	%r352, %r347, %r367;
	mov.b32 	%r353, 4;
	// begin inline asm
	shfl.sync.down.b32 %r351, %r352, %r353, %r364, %r365;
	// end inline asm
	setp.gt.s32 	%p112, %r340, 27;
	selp.b32 	%r368, 0, %r351, %p112;
	add.s32 	%r357, %r352, %r368;
	mov.b32 	%r358, 8;
	// begin inline asm
	shfl.sync.down.b32 %r356, %r357, %r358, %r364, %r365;
	// end inline asm
	setp.gt.s32 	%p113, %r340, 23;
	selp.b32 	%r369, 0, %r356, %p113;
	add.s32 	%r362, %r357, %r369;
	mov.b32 	%r363, 16;
	// begin inline asm
	shfl.sync.down.b32 %r361, %r362, %r363, %r364, %r365;
	// end inline asm
	setp.gt.s32 	%p114, %r340, 15;
	selp.b32 	%r370, 0, %r361, %p114;
	add.s32 	%r623, %r362, %r370;
	setp.ne.s32 	%p115, %r340, 0;
	@%p115 bra 	$L__BB1_172;
	shr.u32 	%r371, %r77, 3;
	and.b32  	%r372, %r371, 124;
	mov.u32 	%r373, _ZZN3cub18CUB_300001_SM_10006detail6reduce28DeviceReduceSingleTileKernelINS2_10policy_hubIijN4cuda3std3__44plusIiEEE10Policy1000EN6thrust24THRUST_300001_SM_1000_NS18transform_iteratorINSD_12zip_functionI13is_word_startEENSD_12zip_iteratorINS7_5tupleIJNSD_6detail15normal_iteratorINSD_10device_ptrIcEEEESO_EEEEENSD_11use_defaultESR_EEPijS9_iiNS7_10__identityEEEvT0_T1_T2_T3_T4_T6_E12temp_storage;
	add.s32 	%r374, %r373, %r372;
	st.shared.u32 	[%r374+8], %r623;
$L__BB1_172:
	bar.sync 	0;
	setp.ne.s32 	%p116, %r77, 0;
	@%p116 bra 	$L__BB1_174;
	ld.shared.u32 	%r375, [_ZZN3cub18CUB_300001_SM_10006detail6reduce28DeviceReduceSingleTileKernelINS2_10policy_hubIijN4cuda3std3__44plusIiEEE10Policy1000EN6thrust24THRUST_300001_SM_1000_NS18transform_iteratorINSD_12zip_functionI13is_word_startEENSD_12zip_iteratorINS7_5tupleIJNSD_6detail15normal_iteratorINSD_10device_ptrIcEEEESO_EEEEENSD_11use_defaultESR_EEPijS9_iiNS7_10__identityEEEvT0_T1_T2_T3_T4_T6_E12temp_storage+12];
	add.s32 	%r376, %r375, %r623;
	ld.shared.u32 	%r377, [_ZZN3cub18CUB_300001_SM_10006detail6reduce28DeviceReduceSingleTileKernelINS2_10policy_hubIijN4cuda3std3__44plusIiEEE10Policy1000EN6thrust24THRUST_300001_SM_1000_NS18transform_iteratorINSD_12zip_functionI13is_word_startEENSD_12zip_iteratorINS7_5tupleIJNSD_6detail15normal_iteratorINSD_10device_ptrIcEEEESO_EEEEENSD_11use_defaultESR_EEPijS9_iiNS7_10__identityEEEvT0_T1_T2_T3_T4_T6_E12temp_storage+16];
	add.s32 	%r378, %r376, %r377;
	ld.shared.u32 	%r379, [_ZZN3cub18CUB_300001_SM_10006detail6reduce28DeviceReduceSingleTileKernelINS2_10policy_hubIijN4cuda3std3__44plusIiEEE10Policy1000EN6thrust24THRUST_300001_SM_1000_NS18transform_iteratorINSD_12zip_functionI13is_word_startEENSD_12zip_iteratorINS7_5tupleIJNSD_6detail15normal_iteratorINSD_10device_ptrIcEEEESO_EEEEENSD_11use_defaultESR_EEPijS9_iiNS7_10__identityEEEvT0_T1_T2_T3_T4_T6_E12temp_storage+20];
	add.s32 	%r380, %r378, %r379;
	ld.shared.u32 	%r381, [_ZZN3cub18CUB_300001_SM_10006detail6reduce28DeviceReduceSingleTileKernelINS2_10policy_hubIijN4cuda3std3__44plusIiEEE10Policy1000EN6thrust24THRUST_300001_SM_1000_NS18transform_iteratorINSD_12zip_functionI13is_word_startEENSD_12zip_iteratorINS7_5tupleIJNSD_6detail15normal_iteratorINSD_10device_ptrIcEEEESO_EEEEENSD_11use_defaultESR_EEPijS9_iiNS7_10__identityEEEvT0_T1_T2_T3_T4_T6_E12temp_storage+24];
	add.s32 	%r382, %r380, %r381;
	ld.shared.u32 	%r383, [_ZZN3cub18CUB_300001_SM_10006detail6reduce28DeviceReduceSingleTileKernelINS2_10policy_hubIijN4cuda3std3__44plusIiEEE10Policy1000EN6thrust24THRUST_300001_SM_1000_NS18transform_iteratorINSD_12zip_functionI13is_word_startEENSD_12zip_iteratorINS7_5tupleIJNSD_6detail15normal_iteratorINSD_10device_ptrIcEEEESO_EEEEENSD_11use_defaultESR_EEPijS9_iiNS7_10__identityEEEvT0_T1_T2_T3_T4_T6_E12temp_storage+28];
	add.s32 	%r384, %r382, %r383;
	ld.shared.u32 	%r385, [_ZZN3cub18CUB_300001_SM_10006detail6reduce28DeviceReduceSingleTileKernelINS2_10policy_hubIijN4cuda3std3__44plusIiEEE10Policy1000EN6thrust24THRUST_300001_SM_1000_NS18transform_iteratorINSD_12zip_functionI13is_word_startEENSD_12zip_iteratorINS7_5tupleIJNSD_6detail15normal_iteratorINSD_10device_ptrIcEEEESO_EEEEENSD_11use_defaultESR_EEPijS9_iiNS7_10__identityEEEvT0_T1_T2_T3_T4_T6_E12temp_storage+32];
	add.s32 	%r386, %r384, %r385;
	ld.shared.u32 	%r387, [_ZZN3cub18CUB_300001_SM_10006detail6reduce28DeviceReduceSingleTileKernelINS2_10policy_hubIijN4cuda3std3__44plusIiEEE10Policy1000EN6thrust24THRUST_300001_SM_1000_NS18transform_iteratorINSD_12zip_functionI13is_word_startEENSD_12zip_iteratorINS7_5tupleIJNSD_6detail15normal_iteratorINSD_10device_ptrIcEEEESO_EEEEENSD_11use_defaultESR_EEPijS9_iiNS7_10__identityEEEvT0_T1_T2_T3_T4_T6_E12temp_storage+36];
	add.s32 	%r623, %r386, %r387;
$L__BB1_174:
	mov.u32 	%r524, %tid.x;
	setp.ne.s32 	%p181, %r524, 0;
	@%p181 bra 	$L__BB1_176;
	add.s32 	%r525, %r623, %r227;
	st.global.u32 	[%rd1], %r525;
$L__BB1_176:
	ret;

}
	// .globl	_ZN3cub18CUB_300001_SM_10006detail6reduce18DeviceReduceKernelINS2_10policy_hubIijN4cuda3std3__44plusIiEEE10Policy1000EN6thrust24THRUST_300001_SM_1000_NS18transform_iteratorINSD_12zip_functionI13is_word_startEENSD_12zip_iteratorINS7_5tupleIJNSD_6detail15normal_iteratorINSD_10device_ptrIcEEEESO_EEEEENSD_11use_defaultESR_EEjS9_iNS7_10__identityEEEvT0_PT3_T1_NS0_13GridEvenShareISX_EET2_T4_
.visible .entry _ZN3cub18CUB_300001_SM_10006detail6reduce18DeviceReduceKernelINS2_10policy_hubIijN4cuda3std3__44plusIiEEE10Policy1000EN6thrust24THRUST_300001_SM_1000_NS18transform_iteratorINSD_12zip_functionI13is_word_startEENSD_12zip_iteratorINS7_5tupleIJNSD_6detail15normal_iteratorINSD_10device_ptrIcEEEESO_EEEEENSD_11use_defaultESR_EEjS9_iNS7_10__identityEEEvT0_PT3_T1_NS0_13GridEvenShareISX_EET2_T4_(
	.param .align 8 .b8 _ZN3cub18CUB_300001_SM_10006detail6reduce18DeviceReduceKernelINS2_10policy_hubIijN4cuda3std3__44plusIiEEE10Policy1000EN6thrust24THRUST_300001_SM_1000_NS18transform_iteratorINSD_12zip_functionI13is_word_startEENSD_12zip_iteratorINS7_5tupleIJNSD_6detail15normal_iteratorINSD_10device_ptrIcEEEESO_EEEEENSD_11use_defaultESR_EEjS9_iNS7_10__identityEEEvT0_PT3_T1_NS0_13GridEvenShareISX_EET2_T4__param_0[24],
	.param .u64 .ptr .align 1 _ZN3cub18CUB_300001_SM_10006detail6reduce18DeviceReduceKernelINS2_10policy_hubIijN4cuda3std3__44plusIiEEE10Policy1000EN6thrust24THRUST_300001_SM_1000_NS18transform_iteratorINSD_12zip_functionI13is_word_startEENSD_12zip_iteratorINS7_5tupleIJNSD_6detail15normal_iteratorINSD_10device_ptrIcEEEESO_EEEEENSD_11use_defaultESR_EEjS9_iNS7_10__identityEEEvT0_PT3_T1_NS0_13GridEvenShareISX_EET2_T4__param_1,
	.param .u32 _ZN3cub18CUB_300001_SM_10006detail6reduce18DeviceReduceKernelINS2_10policy_hubIijN4cuda3std3__44plusIiEEE10Policy1000EN6thrust24THRUST_300001_SM_1000_NS18transform_iteratorINSD_12zip_functionI13is_word_startEENSD_12zip_iteratorINS7_5tupleIJNSD_6detail15normal_iteratorINSD_10device_ptrIcEEEESO_EEEEENSD_11use_defaultESR_EEjS9_iNS7_10__identityEEEvT0_PT3_T1_NS0_13GridEvenShareISX_EET2_T4__param_2,
	.param .align 4 .b8 _ZN3cub18CUB_300001_SM_10006detail6reduce18DeviceReduceKernelINS2_10policy_hubIijN4cuda3std3__44plusIiEEE10Policy1000EN6thrust24THRUST_300001_SM_1000_NS18transform_iteratorINSD_12zip_functionI13is_word_startEENSD_12zip_iteratorINS7_5tupleIJNSD_6detail15normal_iteratorINSD_10device_ptrIcEEEESO_EEEEENSD_11use_defaultESR_EEjS9_iNS7_10__identityEEEvT0_PT3_T1_NS0_13GridEvenShareISX_EET2_T4__param_3[40],
	.param .align 1 .b8 _ZN3cub18CUB_300001_SM_10006detail6reduce18DeviceReduceKernelINS2_10policy_hubIijN4cuda3std3__44plusIiEEE10Policy1000EN6thrust24THRUST_300001_SM_1000_NS18transform_iteratorINSD_12zip_functionI13is_word_startEENSD_12zip_iteratorINS7_5tupleIJNSD_6detail15normal_iteratorINSD_10device_ptrIcEEEESO_EEEEENSD_11use_defaultESR_EEjS9_iNS7_10__identityEEEvT0_PT3_T1_NS0_13GridEvenShareISX_EET2_T4__param_4[1],
	.param .align 1 .b8 _ZN3cub18CUB_300001_SM_10006detail6reduce18DeviceReduceKernelINS2_10policy_hubIijN4cuda3std3__44plusIiEEE10Policy1000EN6thrust24THRUST_300001_SM_1000_NS18transform_iteratorINSD_12zip_functionI13is_word_startEENSD_12zip_iteratorINS7_5tupleIJNSD_6detail15normal_iteratorINSD_10device_ptrIcEEEESO_EEEEENSD_11use_defaultESR_EEjS9_iNS7_10__identityEEEvT0_PT3_T1_NS0_13GridEvenShareISX_EET2_T4__param_5[1]
)
.maxntid 256
{
	.reg .pred 	%p<181>;
	.reg .b16 	%rs<379>;
	.reg .b32 	%r<669>;
	.reg .b64 	%rd<109>;
	// demoted variable
	.shared .align 4 .b8 _ZZN3cub18CUB_300001_SM_10006detail6reduce18DeviceReduceKernelINS2_10policy_hubIijN4cuda3std3__44plusIiEEE10Policy1000EN6thrust24THRUST_300001_SM_1000_NS18transform_iteratorINSD_12zip_functionI13is_word_startEENSD_12zip_iteratorINS7_5tupleIJNSD_6detail15normal_iteratorINSD_10device_ptrIcEEEESO_EEEEENSD_11use_defaultESR_EEjS9_iNS7_10__identityEEEvT0_PT3_T1_NS0_13GridEvenShareISX_EET2_T4_E12temp_storage[44];
	ld.param.u32 	%r250, [_ZN3cub18CUB_300001_SM_10006detail6reduce18DeviceReduceKernelINS2_10policy_hubIijN4cuda3std3__44plusIiEEE10Policy1000EN6thrust24THRUST_300001_SM_1000_NS18transform_iteratorINSD_12zip_functionI13is_word_startEENSD_12zip_iteratorINS7_5tupleIJNSD_6detail15normal_iteratorINSD_10device_ptrIcEEEESO_EEEEENSD_11use_defaultESR_EEjS9_iNS7_10__identityEEEvT0_PT3_T1_NS0_13GridEvenShareISX_EET2_T4__param_3+24];
	ld.param.u32 	%r249, [_ZN3cub18CUB_300001_SM_10006detail6reduce18DeviceReduceKernelINS2_10policy_hubIijN4cuda3std3__44plusIiEEE10Policy1000EN6thrust24THRUST_300001_SM_1000_NS18transform_iteratorINSD_12zip_functionI13is_word_startEENSD_12zip_iteratorINS7_5tupleIJNSD_6detail15normal_iteratorINSD_10device_ptrIcEEEESO_EEEEENSD_11use_defaultESR_EEjS9_iNS7_10__identityEEEvT0_PT3_T1_NS0_13GridEvenShareISX_EET2_T4__param_3+20];
	ld.param.u64 	%rd39, [_ZN3cub18CUB_300001_SM_10006detail6reduce18DeviceReduceKernelINS2_10policy_hubIijN4cuda3std3__44plusIiEEE10Policy1000EN6thrust24THRUST_300001_SM_1000_NS18transform_iteratorINSD_12zip_functionI13is_word_startEENSD_12zip_iteratorINS7_5tupleIJNSD_6detail15normal_iteratorINSD_10device_ptrIcEEEESO_EEEEENSD_11use_defaultESR_EEjS9_iNS7_10__identityEEEvT0_PT3_T1_NS0_13GridEvenShareISX_EET2_T4__param_0+8];
	ld.param.u64 	%rd40, [_ZN3cub18CUB_300001_SM_10006detail6reduce18DeviceReduceKernelINS2_10policy_hubIijN4cuda3std3__44plusIiEEE10Policy1000EN6thrust24THRUST_300001_SM_1000_NS18transform_iteratorINSD_12zip_functionI13is_word_startEENSD_12zip_iteratorINS7_5tupleIJNSD_6detail15normal_iteratorINSD_10device_ptrIcEEEESO_EEEEENSD_11use_defaultESR_EEjS9_iNS7_10__identityEEEvT0_PT3_T1_NS0_13GridEvenShareISX_EET2_T4__param_0];
	cvta.to.global.u64 	%rd1, %rd40;
	cvta.to.global.u64 	%rd2, %rd39;
	mov.u32 	%r254, %ctaid.x;
	shl.b32 	%r2, %r254, 12;
	sub.s32 	%r3, %r249, %r2;
	setp.gt.u32 	%p1, %r3, 4095;
	@%p1 bra 	$L__BB2_57;
	mov.u32 	%r4, %tid.x;
	setp.ge.u32 	%p116, %r4, %r3;
	mov.b32 	%r601, 0;
	mov.u32 	%r586, %r4;
	@%p116 bra 	$L__BB2_5;
	add.s32 	%r420, %r2, %r4;
	cvt.u64.u32 	%rd3, %r420;
	add.s64 	%rd73, %rd2, %rd3;
	ld.global.u8 	%rs283, [%rd73];
	add.s16 	%rs284, %rs283, -123;
	and.b16  	%rs285, %rs284, 255;
	setp.lt.u16 	%p117, %rs285, 198;
	mov.b32 	%r601, 0;
	@%p117 bra 	$L__BB2_4;
	add.s64 	%rd74, %rd1, %rd3;
	ld.global.u8 	%rs286, [%rd74];
	add.s16 	%rs287, %rs286, -123;
	and.b16  	%rs288, %rs287, 255;
	setp.lt.u16 	%p118, %rs288, 198;
	selp.u32 	%r601, 1, 0, %p118;
$L__BB2_4:
	add.s32 	%r586, %r4, 256;
$L__BB2_5:
	setp.ge.u32 	%p119, %r586, %r3;
	@%p119 bra 	$L__BB2_48;
	not.b32 	%r422, %r586;
	add.s32 	%r10, %r249, %r422;
	sub.s32 	%r423, %r10, %r2;
	shr.u32 	%r424, %r423, 8;
	add.s32 	%r11, %r424, 1;
	and.b32  	%r12, %r11, 7;
	setp.lt.u32 	%p120, %r423, 1792;
	@%p120 bra 	$L__BB2_26;
	add.s32 	%r575, %r586, 1024;
	add.s32 	%r574, %r586, %r2;
	and.b32  	%r425, %r11, 33554424;
	neg.s32 	%r573, %r425;
$L__BB2_8:
	.pragma "nounroll";
	cvt.u64.u32 	%rd4, %r574;
	add.s64 	%rd75, %rd2, %rd4;
	ld.global.u8 	%rs289, [%rd75];
	add.s16 	%rs290, %rs289, -123;
	and.b16  	%rs291, %rs290, 255;
	setp.lt.u16 	%p121, %rs291, 198;
	mov.b32 	%r577, 0;
	@%p121 bra 	$L__BB2_10;
	add.s64 	%rd76, %rd1, %rd4;
	ld.global.u8 	%rs292, [%rd76];
	add.s16 	%rs293, %rs292, -123;
	and.b16  	%rs294, %rs293, 255;
	setp.lt.u16 	%p122, %rs294, 198;
	selp.u32 	%r577, 1, 0, %p122;
$L__BB2_10:
	add.s32 	%r22, %r577, %r601;
	add.s32 	%r428, %r574, 256;
	cvt.u64.u32 	%rd5, %r428;
	add.s64 	%rd77, %rd2, %rd5;
	ld.global.u8 	%rs295, [%rd77];
	add.s16 	%rs296, %rs295, -123;
	and.b16  	%rs297, %rs296, 255;
	setp.lt.u16 	%p123, %rs297, 198;
	mov.b32 	%r578, 0;
	@%p123 bra 	$L__BB2_12;
	add.s64 	%rd78, %rd1, %rd5;
	ld.global.u8 	%rs298, [%rd78];
	add.s16 	%rs299, %rs298, -123;
	and.b16  	%rs300, %rs299, 255;
	setp.lt.u16 	%p124, %rs300, 198;
	selp.u32 	%r578, 1, 0, %p124;
$L__BB2_12:
	add.s32 	%r25, %r578, %r22;
	add.s32 	%r430, %r574, 512;
	cvt.u64.u32 	%rd6, %r430;
	add.s64 	%rd79, %rd2, %rd6;
	ld.global.u8 	%rs301, [%rd79];
	add.s16 	%rs302, %rs301, -123;
	and.b16  	%rs303, %rs302, 255;
	setp.lt.u16 	%p125, %rs303, 198;
	mov.b32 	%r579, 0;
	@%p125 bra 	$L__BB2_14;
	add.s64 	%rd80, %rd1, %rd6;
	ld.global.u8 	%rs304, [%rd80];
	add.s16 	%rs305, %rs304, -123;
	and.b16  	%rs306, %rs305, 255;
	setp.lt.u16 	%p126, %rs306, 198;
	selp.u32 	%r579, 1, 0, %p126;
$L__BB2_14:
	add.s32 	%r28, %r579, %r25;
	add.s32 	%r432, %r574, 768;
	cvt.u64.u32 	%rd7, %r432;
	add.s64 	%rd81, %rd2, %rd7;
	ld.global.u8 	%rs307, [%rd81];
	add.s16 	%rs308, %rs307, -123;
	and.b16  	%rs309, %rs308, 255;
	setp.lt.u16 	%p127, %rs309, 198;
	mov.b32 	%r580, 0;
	@%p127 bra 	$L__BB2_16;
	add.s64 	%rd82, %rd1, %rd7;
	ld.global.u8 	%rs310, [%rd82];
	add.s16 	%rs311, %rs310, -123;
	and.b16  	%rs312, %rs311, 255;
	setp.lt.u16 	%p128, %rs312, 198;
	selp.u32 	%r580, 1, 0, %p128;
$L__BB2_16:
	add.s32 	%r31, %r580, %r28;
	add.s32 	%r434, %r574, 1024;
	cvt.u64.u32 	%rd8, %r434;
	add.s64 	%rd83, %rd2, %rd8;
	ld.global.u8 	%rs313, [%rd83];
	add.s16 	%rs314, %rs313, -123;
	and.b16  	%rs315, %rs314, 255;
	setp.lt.u16 	%p129, %rs315, 198;
	mov.b32 	%r581, 0;
	@%p129 bra 	$L__BB2_18;
	add.s64 	%rd84, %rd1, %rd8;
	ld.global.u8 	%rs316, [%rd84];
	add.s16 	%rs317, %rs316, -123;
	and.b16  	%rs318, %rs317, 255;
	setp.lt.u16 	%p130, %rs318, 198;
	selp.u32 	%r581, 1, 0, %p130;
$L__BB2_18:
	add.s32 	%r34, %r581, %r31;
	add.s32 	%r436, %r574, 1280;
	cvt.u64.u32 	%rd9, %r436;
	add.s64 	%rd85, %rd2, %rd9;
	ld.global.u8 	%rs319, [%rd85];
	add.s16 	%rs320, %rs319, -123;
	and.b16  	%rs321, %rs320, 255;
	setp.lt.u16 	%p131, %rs321, 198;
	mov.b32 	%r582, 0;
	@%p131 bra 	$L__BB2_20;
	add.s64 	%rd86, %rd1, %rd9;
	ld.global.u8 	%rs322, [%rd86];
	add.s16 	%rs323, %rs322, -123;
	and.b16  	%rs324, %rs323, 255;
	setp.lt.u16 	%p132, %rs324, 198;
	selp.u32 	%r582, 1, 0, %p132;
$L__BB2_20:
	add.s32 	%r37, %r582, %r34;
	add.s32 	%r438, %r574, 1536;
	cvt.u64.u32 	%rd10, %r438;
	add.s64 	%rd87, %rd2, %rd10;
	ld.global.u8 	%rs325, [%rd87];
	add.s16 	%rs326, %rs325, -123;
	and.b16  	%rs327, %rs326, 255;
	setp.lt.u16 	%p133, %rs327, 198;
	mov.b32 	%r583, 0;
	@%p133 bra 	$L__BB2_22;
	add.s64 	%rd88, %rd1, %rd10;
	ld.global.u8 	%rs328, [%rd88];
	add.s16 	%rs329, %rs328, -123;
	and.b16  	%rs330, %rs329, 255;
	setp.lt.u16 	%p134, %rs330, 198;
	selp.u32 	%r583, 1, 0, %p134;
$L__BB2_22:
	add.s32 	%r40, %r583, %r37;
	add.s32 	%r440, %r574, 1792;
	cvt.u64.u32 	%rd11, %r440;
	add.s64 	%rd89, %rd2, %rd11;
	ld.global.u8 	%rs331, [%rd89];
	add.s16 	%rs332, %rs331, -123;
	and.b16  	%rs333, %rs332, 255;
	setp.lt.u16 	%p135, %rs333, 198;
	mov.b32 	%r584, 0;
	@%p135 bra 	$L__BB2_24;
	add.s64 	%rd90, %rd1, %rd11;
	ld.global.u8 	%rs334, [%rd90];
	add.s16 	%rs335, %rs334, -123;
	and.b16  	%rs336, %rs335, 255;
	setp.lt.u16 	%p136, %rs336, 198;
	selp.u32 	%r584, 1, 0, %p136;
$L__BB2_24:
	add.s32 	%r601, %r584, %r40;
	add.s32 	%r575, %r575, 2048;
	add.s32 	%r574, %r574, 2048;
	add.s32 	%r573, %r573, 8;
	setp.ne.s32 	%p137, %r573, 0;
	@%p137 bra 	$L__BB2_8;
	add.s32 	%r586, %r575, -1024;
$L__BB2_26:
	setp.eq.s32 	%p138, %r12, 0;
	@%p138 bra 	$L__BB2_48;
	setp.lt.u32 	%p139, %r12, 4;
	@%p139 bra 	$L__BB2_37;
	add.s32 	%r51, %r2, %r586;
	cvt.u64.u32 	%rd12, %r51;
	add.s64 	%rd91, %rd2, %rd12;
	ld.global.u8 	%rs337, [%rd91];
	add.s16 	%rs338, %rs337, -123;
	and.b16  	%rs339, %rs338, 255;
	setp.lt.u16 	%p140, %rs339, 198;
	mov.b32 	%r588, 0;
	@%p140 bra 	$L__BB2_30;
	add.s64 	%rd92, %rd1, %rd12;
	ld.global.u8 	%rs340, [%rd92];
	add.s16 	%rs341, %rs340, -123;
	and.b16  	%rs342, %rs341, 255;
	setp.lt.u16 	%p141, %rs342, 198;
	selp.u32 	%r588, 1, 0, %p141;
$L__BB2_30:
	add.s32 	%r54, %r588, %r601;
	add.s32 	%r444, %r51, 256;
	cvt.u64.u32 	%rd13, %r444;
	add.s64 	%rd93, %rd2, %rd13;
	ld.global.u8 	%rs343, [%rd93];
	add.s16 	%rs344, %rs343, -123;
	and.b16  	%rs345, %rs344, 255;
	setp.lt.u16 	%p142, %rs345, 198;
	mov.b32 	%r589, 0;
	@%p142 bra 	$L__BB2_32;
	add.s64 	%rd94, %rd1, %rd13;
	ld.global.u8 	%rs346, [%rd94];
	add.s16 	%rs347, %rs346, -123;
	and.b16  	%rs348, %rs347, 255;
	setp.lt.u16 	%p143, %rs348, 198;
	selp.u32 	%r589, 1, 0, %p143;
$L__BB2_32:
	add.s32 	%r57, %r589, %r54;
	add.s32 	%r446, %r51, 512;
	cvt.u64.u32 	%rd14, %r446;
	add.s64 	%rd95, %rd2, %rd14;
	ld.global.u8 	%rs349, [%rd95];
	add.s16 	%rs350, %rs349, -123;
	and.b16  	%rs351, %rs350, 255;
	setp.lt.u16 	%p144, %rs351, 198;
	mov.b32 	%r590, 0;
	@%p144 bra 	$L__BB2_34;
	add.s64 	%rd96, %rd1, %rd14;
	ld.global.u8 	%rs352, [%rd96];
	add.s16 	%rs353, %rs352, -123;
	and.b16  	%rs354, %rs353, 255;
	setp.lt.u16 	%p145, %rs354, 198;
	selp.u32 	%r590, 1, 0, %p145;
$L__BB2_34:
	add.s32 	%r60, %r590, %r57;
	add.s32 	%r448, %r51, 768;
	cvt.u64.u32 	%rd15, %r448;
	add.s64 	%rd97, %rd2, %rd15;
	ld.global.u8 	%rs355, [%rd97];
	add.s16 	%rs356, %rs355, -123;
	and.b16  	%rs357, %rs356, 255;
	setp.lt.u16 	%p146, %rs357, 198;
	mov.b32 	%r591, 0;
	@%p146 bra 	$L__BB2_36;
	add.s64 	%rd98, %rd1, %rd15;
	ld.global.u8 	%rs358, [%rd98];
	add.s16 	%rs359, %rs358, -123;
	and.b16  	%rs360, %rs359, 255;
	setp.lt.u16 	%p147, %rs360, 198;
	selp.u32 	%r591, 1, 0, %p147;
$L__BB2_36:
	add.s32 	%r601, %r591, %r60;
	add.s32 	%r586, %r586, 1024;
$L__BB2_37:
	and.b32  	%r450, %r11, 3;
	setp.eq.s32 	%p148, %r450, 0;
	@%p148 bra 	$L__BB2_48;
	setp.eq.s32 	%p149, %r450, 1;
	@%p149 bra 	$L__BB2_44;
	add.s32 	%r68, %r2, %r586;
	cvt.u64.u32 	%rd16, %r68;
	add.s64 	%rd99, %rd2, %rd16;
	ld.global.u8 	%rs361, [%rd99];
	add.s16 	%rs362, %rs361, -123;
	and.b16  	%rs363, %rs362, 255;
	setp.lt.u16 	%p150, %rs363, 198;
	mov.b32 	%r595, 0;
	@%p150 bra 	$L__BB2_41;
	add.s64 	%rd100, %rd1, %rd16;
	ld.global.u8 	%rs364, [%rd100];
	add.s16 	%rs365, %rs364, -123;
	and.b16  	%rs366, %rs365, 255;
	setp.lt.u16 	%p151, %rs366, 198;
	selp.u32 	%r595, 1, 0, %p151;
$L__BB2_41:
	add.s32 	%r71, %r595, %r601;
	add.s32 	%r453, %r68, 256;
	cvt.u64.u32 	%rd17, %r453;
	add.s64 	%rd101, %rd2, %rd17;
	ld.global.u8 	%rs367, [%rd101];
	add.s16 	%rs368, %rs367, -123;
	and.b16  	%rs369, %rs368, 255;
	setp.lt.u16 	%p152, %rs369, 198;
	mov.b32 	%r596, 0;
	@%p152 bra 	$L__BB2_43;
	add.s64 	%rd102, %rd1, %rd17;
	ld.global.u8 	%rs370, [%rd102];
	add.s16 	%rs371, %rs370, -123;
	and.b16  	%rs372, %rs371, 255;
	setp.lt.u16 	%p153, %rs372, 198;
	selp.u32 	%r596, 1, 0, %p153;
$L__BB2_43:
	add.s32 	%r601, %r596, %r71;
	add.s32 	%r586, %r586, 512;
$L__BB2_44:
	and.b32  	%r454, %r10, 256;
	setp.ne.s32 	%p154, %r454, 0;
	@%p154 bra 	$L__BB2_48;
	add.s32 	%r456, %r2, %r586;
	cvt.u64.u32 	%rd103, %r456;
	add.s64 	%rd18, %rd1, %rd103;
	add.s64 	%rd104, %rd2, %rd103;
	ld.global.u8 	%rs373, [%rd104];
	add.s16 	%rs374, %rs373, -123;
	and.b16  	%rs375, %rs374, 255;
	setp.lt.u16 	%p155, %rs375, 198;
	mov.b32 	%r600, 0;
	@%p155 bra 	$L__BB2_47;
	ld.global.u8 	%rs376, [%rd18];
	add.s16 	%rs377, %rs376, -123;
	and.b16  	%rs378, %rs377, 255;
	setp.lt.u16 	%p156, %rs378, 198;
	selp.u32 	%r600, 1, 0, %p156;
$L__BB2_47:
	add.s32 	%r601, %r600, %r601;
$L__BB2_48:
	setp.lt.s32 	%p157, %r3, 256;
	@%p157 bra 	$L__BB2_53;
	// begin inline asm
	mov.u32 %r520, %laneid;
	// end inline asm
	mov.b32 	%r523, 1;
	mov.b32 	%r544, 31;
	mov.b32 	%r545, -1;
	// begin inline asm
	shfl.sync.down.b32 %r521, %r601, %r523, %r544, %r545;
	// end inline asm
	setp.gt.s32 	%p173, %r520, 30;
	selp.b32 	%r546, 0, %r521, %p173;
	add.s32 	%r527, %r546, %r601;
	mov.b32 	%r528, 2;
	// begin inline asm
	shfl.sync.down.b32 %r526, %r527, %r528, %r544, %r545;
	// end inline asm
	setp.gt.s32 	%p174, %r520, 29;
	selp.b32 	%r547, 0, %r526, %p174;
	add.s32 	%r532, %r527, %r547;
	mov.b32 	%r533, 4;
	// begin inline asm
	shfl.sync.down.b32 %r531, %r532, %r533, %r544, %r545;
	// end inline asm
	setp.gt.s32 	%p175, %r520, 27;
	selp.b32 	%r548, 0, %r531, %p175;
	add.s32 	%r537, %r532, %r548;
	mov.b32 	%r538, 8;
	// begin inline asm
	shfl.sync.down.b32 %r536, %r537, %r538, %r544, %r545;
	// end inline asm
	setp.gt.s32 	%p176, %r520, 23;
	selp.b32 	%r549, 0, %r536, %p176;
	add.s32 	%r542, %r537, %r549;
	mov.b32 	%r543, 16;
	// begin inline asm
	shfl.sync.down.b32 %r541, %r542, %r543, %r544, %r545;
	// end inline asm
	setp.gt.s32 	%p177, %r520, 15;
	selp.b32 	%r550, 0, %r541, %p177;
	add.s32 	%r668, %r542, %r550;
	setp.ne.s32 	%p178, %r520, 0;
	@%p178 bra 	$L__BB2_51;
	shr.u32 	%r551, %r4, 3;
	and.b32  	%r552, %r551, 124;
	mov.u32 	%r553, _ZZN3cub18CUB_300001_SM_10006detail6reduce18DeviceReduceKernelINS2_10policy_hubIijN4cuda3std3__44plusIiEEE10Policy1000EN6thrust24THRUST_300001_SM_1000_NS18transform_iteratorINSD_12zip_functionI13is_word_startEENSD_12zip_iteratorINS7_5tupleIJNSD_6detail15normal_iteratorINSD_10device_ptrIcEEEESO_EEEEENSD_11use_defaultESR_EEjS9_iNS7_10__identityEEEvT0_PT3_T1_NS0_13GridEvenShareISX_EET2_T4_E12temp_storage;
	add.s32 	%r554, %r553, %r552;
	st.shared.u32 	[%r554+8], %r668;
$L__BB2_51:
	bar.sync 	0;
	setp.ne.s32 	%p179, %r4, 0;
	@%p179 bra 	$L__BB2_172;
	ld.shared.u32 	%r555, [_ZZN3cub18CUB_300001_SM_10006detail6reduce18DeviceReduceKernelINS2_10policy_hubIijN4cuda3std3__44plusIiEEE10Policy1000EN6thrust24THRUST_300001_SM_1000_NS18transform_iteratorINSD_12zip_functionI13is_word_startEENSD_12zip_iteratorINS7_5tupleIJNSD_6detail15normal_iteratorINSD_10device_ptrIcEEEESO_EEEEENSD_11use_defaultESR_EEjS9_iNS7_10__identityEEEvT0_PT3_T1_NS0_13GridEvenShareISX_EET2_T4_E12temp_storage+12];
	add.s32 	%r556, %r555, %r668;
	ld.shared.u32 	%r557, [_ZZN3cub18CUB_300001_SM_10006detail6reduce18DeviceReduceKernelINS2_10policy_hubIijN4cuda3std3__44plusIiEEE10Policy1000EN6thrust24THRUST_300001_SM_1000_NS18transform_iteratorINSD_12zip_functionI13is_word_startEENSD_12zip_iteratorINS7_5tupleIJNSD_6detail15normal_iteratorINSD_10device_ptrIcEEEESO_EEEEENSD_11use_defaultESR_EEjS9_iNS7_10__identityEEEvT0_PT3_T1_NS0_13GridEvenShareISX_EET2_T4_E12temp_storage+16];
	add.s32 	%r558, %r556, %r557;
	ld.shared.u32 	%r559, [_ZZN3cub18CUB_300001_SM_10006detail6reduce18DeviceReduceKernelINS2_10policy_hubIijN4cuda3std3__44plusIiEEE10Policy1000EN6thrust24THRUST_300001_SM_1000_NS18transform_iteratorINSD_12zip_functionI13is_word_startEENSD_12zip_iteratorINS7_5tupleIJNSD_6detail15normal_iteratorINSD_10device_ptrIcEEEESO_EEEEENSD_11use_defaultESR_EEjS9_iNS7_10__identityEEEvT0_PT3_T1_NS0_13GridEvenShareISX_EET2_T4_E12temp_storage+20];
	add.s32 	%r560, %r558, %r559;
	ld.shared.u32 	%r561, [_ZZN3cub18CUB_300001_SM_10006detail6reduce18DeviceReduceKernelINS2_10policy_hubIijN4cuda3std3__44plusIiEEE10Policy1000EN6thrust24THRUST_300001_SM_1000_NS18transform_iteratorINSD_12zip_functionI13is_word_startEENSD_12zip_iteratorINS7_5tupleIJNSD_6detail15normal_iteratorINSD_10device_ptrIcEEEESO_EEEEENSD_11use_defaultESR_EEjS9_iNS7_10__identityEEEvT0_PT3_T1_NS0_13GridEvenShareISX_EET2_T4_E12temp_storage+24];
	add.s32 	%r562, %r560, %r561;
	ld.shared.u32 	%r563, [_ZZN3cub18CUB_300001_SM_10006detail6reduce18DeviceReduceKernelINS2_10policy_hubIijN4cuda3std3__44plusIiEEE10Policy1000EN6thrust24THRUST_300001_SM_1000_NS18transform_iteratorINSD_12zip_functionI13is_word_startEENSD_12zip_iteratorINS7_5tupleIJNSD_6detail15normal_iteratorINSD_10device_ptrIcEEEESO_EEEEENSD_11use_defaultESR_EEjS9_iNS7_10__identityEEEvT0_PT3_T1_NS0_13GridEvenShareISX_EET2_T4_E12temp_storage+28];
	add.s32 	%r564, %r562, %r563;
	ld.shared.u32 	%r565, [_ZZN3cub18CUB_300001_SM_10006detail6reduce18DeviceReduceKernelINS2_10policy_hubIijN4cuda3std3__44plusIiEEE10Policy1000EN6thrust24THRUST_300001_SM_1000_NS18transform_iteratorINSD_12zip_functionI13is_word_startEENSD_12zip_iteratorINS7_5tupleIJNSD_6detail15normal_iteratorINSD_10device_ptrIcEEEESO_EEEEENSD_11use_defaultESR_EEjS9_iNS7_10__identityEEEvT0_PT3_T1_NS0_13GridEvenShareISX_EET2_T4_E12temp_storage+32];
	add.s32 	%r566, %r564, %r565;
	ld.shared.u32 	%r567, [_ZZN3cub18CUB_300001_SM_10006detail6reduce18DeviceReduceKernelINS2_10policy_hubIijN4cuda3std3__44plusIiEEE10Policy1000EN6thrust24THRUST_300001_SM_1000_NS18transform_iteratorINSD_12zip_functionI13is_word_startEENSD_12zip_iteratorINS7_5tupleIJNSD_6detail15normal_iteratorINSD_10device_ptrIcEEEESO_EEEEENSD_11use_defaultESR_EEjS9_iNS7_10__identityEEEvT0_PT3_T1_NS0_13GridEvenShareISX_EET2_T4_E12temp_storage+36];
	add.s32 	%r668, %r566, %r567;
	bra.uni 	$L__BB2_172;
$L__BB2_53:
	// begin inline asm
	mov.u32 %r457, %laneid;
	// end inline asm
	and.b32  	%r483, %r4, 992;
	add.s32 	%r484, %r483, 32;
	setp.gt.s32 	%p158, %r484, %r3;
	not.b32 	%r485, %r483;
	add.s32 	%r486, %r3, %r485;
	selp.b32 	%r481, %r486, 31, %p158;
	mov.b32 	%r460, 1;
	mov.b32 	%r482, -1;
	// begin inline asm
	shfl.sync.down.b32 %r458, %r601, %r460, %r481, %r482;
	// end inline asm
	setp.lt.s32 	%p159, %r457, %r481;
	selp.b32 	%r487, %r458, 0, %p159;
	add.s32 	%r464, %r487, %r601;
	mov.b32 	%r465, 2;
	// begin inline asm
	shfl.sync.down.b32 %r463, %r464, %r465, %r481, %r482;
	// end inline asm
	add.s32 	%r488, %r457, 2;
	setp.gt.s32 	%p160, %r488, %r481;
	selp.b32 	%r489, 0, %r463, %p160;
	add.s32 	%r469, %r464, %r489;
	mov.b32 	%r470, 4;
	// begin inline asm
	shfl.sync.down.b32 %r468, %r469, %r470, %r481, %r482;
	// end inline asm
	add.s32 	%r490, %r457, 4;
	setp.gt.s32 	%p161, %r490, %r481;
	selp.b32 	%r491, 0, %r468, %p161;
	add.s32 	%r474, %r469, %r491;
	mov.b32 	%r475, 8;
	// begin inline asm
	shfl.sync.down.b32 %r473, %r474, %r475, %r481, %r482;
	// end inline asm
	add.s32 	%r492, %r457, 8;
	setp.gt.s32 	%p162, %r492, %r481;
	selp.b32 	%r493, 0, %r473, %p162;
	add.s32 	%r479, %r474, %r493;
	mov.b32 	%r480, 16;
	// begin inline asm
	shfl.sync.down.b32 %r478, %r479, %r480, %r481, %r482;
	// end inline asm
	add.s32 	%r494, %r457, 16;
	setp.gt.s32 	%p163, %r494, %r481;
	selp.b32 	%r495, 0, %r478, %p163;
	add.s32 	%r668, %r479, %r495;
	setp.ne.s32 	%p164, %r457, 0;
	@%p164 bra 	$L__BB2_55;
	shr.u32 	%r496, %r4, 3;
	and.b32  	%r497, %r496, 124;
	mov.u32 	%r498, _ZZN3cub18CUB_300001_SM_10006detail6reduce18DeviceReduceKernelINS2_10policy_hubIijN4cuda3std3__44plusIiEEE10Policy1000EN6thrust24THRUST_300001_SM_1000_NS18transform_iteratorINSD_12zip_functionI13is_word_startEENSD_12zip_iteratorINS7_5tupleIJNSD_6detail15normal_iteratorINSD_10device_ptrIcEEEESO_EEEEENSD_11use_defaultESR_EEjS9_iNS7_10__identityEEEvT0_PT3_T1_NS0_13GridEvenShareISX_EET2_T4_E12temp_storage;
	add.s32 	%r499, %r498, %r497;
	st.shared.u32 	[%r499+8], %r668;
$L__BB2_55:
	bar.sync 	0;
	setp.ne.s32 	%p165, %r4, 0;
	@%p165 bra 	$L__BB2_172;
	setp.gt.s32 	%p166, %r3, 32;
	ld.shared.u32 	%r500, [_ZZN3cub18CUB_300001_SM_10006detail6reduce18DeviceReduceKernelINS2_10policy_hubIijN4cuda3std3__44plusIiEEE10Policy1000EN6thrust24THRUST_300001_SM_1000_NS18transform_iteratorINSD_12zip_functionI13is_word_startEENSD_12zip_iteratorINS7_5tupleIJNSD_6detail15normal_iteratorINSD_10device_ptrIcEEEESO_EEEEENSD_11use_defaultESR_EEjS9_iNS7_10__identityEEEvT0_PT3_T1_NS0_13GridEvenShareISX_EET2_T4_E12temp_storage+12];
	selp.b32 	%r501, %r500, 0, %p166;
	add.s32 	%r502, %r501, %r668;
	setp.gt.s32 	%p167, %r3, 64;
	ld.shared.u32 	%r503, [_ZZN3cub18CUB_300001_SM_10006detail6reduce18DeviceReduceKernelINS2_10policy_hubIijN4cuda3std3__44plusIiEEE10Policy1000EN6thrust24THRUST_300001_SM_1000_NS18transform_iteratorINSD_12zip_functionI13is_word_startEENSD_12zip_iteratorINS7_5tupleIJNSD_6detail15normal_iteratorINSD_10device_ptrIcEEEESO_EEEEENSD_11use_defaultESR_EEjS9_iNS7_10__identityEEEvT0_PT3_T1_NS0_13GridEvenShareISX_EET2_T4_E12temp_storage+16];
	selp.b32 	%r504, %r503, 0, %p167;
	add.s32 	%r505, %r502, %r504;
	setp.gt.s32 	%p168, %r3, 96;
	ld.shared.u32 	%r506, [_ZZN3cub18CUB_300001_SM_10006detail6reduce18DeviceReduceKernelINS2_10policy_hubIijN4cuda3std3__44plusIiEEE10Policy1000EN6thrust24THRUST_300001_SM_1000_NS18transform_iteratorINSD_12zip_functionI13is_word_startEENSD_12zip_iteratorINS7_5tupleIJNSD_6detail15normal_iteratorINSD_10device_ptrIcEEEESO_EEEEENSD_11use_defaultESR_EEjS9_iNS7_10__identityEEEvT0_PT3_T1_NS0_13GridEvenShareISX_EET2_T4_E12temp_storage+20];
	selp.b32 	%r507, %r506, 0, %p168;
	add.s32 	%r508, %r505, %r507;
	setp.gt.s32 	%p169, %r3, 128;
	ld.shared.u32 	%r509, [_ZZN3cub18CUB_300001_SM_10006detail6reduce18DeviceReduceKernelINS2_10policy_hubIijN4cuda3std3__44plusIiEEE10Policy1000EN6thrust24THRUST_300001_SM_1000_NS18transform_iteratorINSD_12zip_functionI13is_word_startEENSD_12zip_iteratorINS7_5tupleIJNSD_6detail15normal_iteratorINSD_10device_ptrIcEEEESO_EEEEENSD_11use_defaultESR_EEjS9_iNS7_10__identityEEEvT0_PT3_T1_NS0_13GridEvenShareISX_EET2_T4_E12temp_storage+24];
	selp.b32 	%r510, %r509, 0, %p169;
	add.s32 	%r511, %r508, %r510;
	setp.gt.s32 	%p170, %r3, 160;
	ld.shared.u32 	%r512, [_ZZN3cub18CUB_300001_SM_10006detail6reduce18DeviceReduceKernelINS2_10policy_hubIijN4cuda3std3__44plusIiEEE10Policy1000EN6thrust24THRUST_300001_SM_1000_NS18transform_iteratorINSD_12zip_functionI13is_word_startEENSD_12zip_iteratorINS7_5tupleIJNSD_6detail15normal_iteratorINSD_10device_ptrIcEEEESO_EEEEENSD_11use_defaultESR_EEjS9_iNS7_10__identityEEEvT0_PT3_T1_NS0_13GridEvenShareISX_EET2_T4_E12temp_storage+28];
	selp.b32 	%r513, %r512, 0, %p170;
	add.s32 	%r514, %r511, %r513;
	setp.gt.s32 	%p171, %r3, 192;
	ld.shared.u32 	%r515, [_ZZN3cub18CUB_300001_SM_10006detail6reduce18DeviceReduceKernelINS2_10policy_hubIijN4cuda3std3__44plusIiEEE10Policy1000EN6thrust24THRUST_300001_SM_1000_NS18transform_iteratorINSD_12zip_functionI13is_word_startEENSD_12zip_iteratorINS7_5tupleIJNSD_6detail15normal_iteratorINSD_10device_ptrIcEEEESO_EEEEENSD_11use_defaultESR_EEjS9_iNS7_10__identityEEEvT0_PT3_T1_NS0_13GridEvenShareISX_EET2_T4_E12temp_storage+32];
	selp.b32 	%r516, %r515, 0, %p171;
	add.s32 	%r517, %r514, %r516;
	setp.gt.s32 	%p172, %r3, 224;
	ld.shared.u32 	%r518, [_ZZN3cub18CUB_300001_SM_10006detail6reduce18DeviceReduceKernelINS2_10policy_hubIijN4cuda3std3__44plusIiEEE10Policy1000EN6thrust24THRUST_300001_SM_1000_NS18transform_iteratorINSD_12zip_functionI13is_word_startEENSD_12zip_iteratorINS7_5tupleIJNSD_6detail15normal_iteratorINSD_10device_ptrIcEEEESO_EEEEENSD_11use_defaultESR_EEjS9_iNS7_10__identityEEEvT0_PT3_T1_NS0_13GridEvenShareISX_EET2_T4_E12temp_storage+36];
	selp.b32 	%r519, %r518, 0, %p172;
	add.s32 	%r668, %r517, %r519;
	bra.uni 	$L__BB2_172;
$L__BB2_57:
	mov.u32 	%r87, %tid.x;
	add.s32 	%r256, %r87, %r2;
	cvt.u64.u32 	%rd41, %r256;
	add.s64 	%rd19, %rd1, %rd41;
	add.s64 	%rd20, %rd2, %rd41;
	ld.global.u8 	%rs1, [%rd20];
	add.s16 	%rs2, %rs1, -123;
	and.b16  	%rs3, %rs2, 255;
	setp.lt.u16 	%p2, %rs3, 198;
	mov.b32 	%r602, 0;
	@%p2 bra 	$L__BB2_59;
	ld.global.u8 	%rs4, [%rd19];
	add.s16 	%rs5, %rs4, -123;
	and.b16  	%rs6, %rs5, 255;
	setp.lt.u16 	%p3, %rs6, 198;
	selp.u32 	%r602, 1, 0, %p3;
$L__BB2_59:
	ld.global.u8 	%rs7, [%rd20+256];
	add.s16 	%rs8, %rs7, -123;
	and.b16  	%rs9, %rs8, 255;
	setp.lt.u16 	%p4, %rs9, 198;
	mov.b32 	%r603, 0;
	@%p4 bra 	$L__BB2_61;
	ld.global.u8 	%rs10, [%rd19+256];
	add.s16 	%rs11, %rs10, -123;
	and.b16  	%rs12, %rs11, 255;
	setp.lt.u16 	%p5, %rs12, 198;
	selp.u32 	%r603, 1, 0, %p5;
$L__BB2_61:
	ld.global.u8 	%rs13, [%rd20+512];
	add.s16 	%rs14, %rs13, -123;
	and.b16  	%rs15, %rs14, 255;
	setp.lt.u16 	%p6, %rs15, 198;
	mov.b32 	%r604, 0;
	@%p6 bra 	$L__BB2_63;
	ld.global.u8 	%rs16, [%rd19+512];
	add.s16 	%rs17, %rs16, -123;
	and.b16  	%rs18, %rs17, 255;
	setp.lt.u16 	%p7, %rs18, 198;
	selp.u32 	%r604, 1, 0, %p7;
$L__BB2_63:
	ld.global.u8 	%rs19, [%rd20+768];
	add.s16 	%rs20, %rs19, -123;
	and.b16  	%rs21, %rs20, 255;
	setp.lt.u16 	%p8, %rs21, 198;
	mov.b32 	%r605, 0;
	@%p8 bra 	$L__BB2_65;
	ld.global.u8 	%rs22, [%rd19+768];
	add.s16 	%rs23, %rs22, -123;
	and.b16  	%rs24, %rs23, 255;
	setp.lt.u16 	%p9, %rs24, 198;
	selp.u32 	%r605, 1, 0, %p9;
$L__BB2_65:
	ld.global.u8 	%rs25, [%rd20+1024];
	add.s16 	%rs26, %rs25, -123;
	and.b16  	%rs27, %rs26, 255;
	setp.lt.u16 	%p10, %rs27, 198;
	mov.b32 	%r606, 0;
	@%p10 bra 	$L__BB2_67;
	ld.global.u8 	%rs28, [%rd19+1024];
	add.s16 	%rs29, %rs28, -123;
	and.b16  	%rs30, %rs29, 255;
	setp.lt.u16 	%p11, %rs30, 198;
	selp.u32 	%r606, 1, 0, %p11;
$L__BB2_67:
	ld.global.u8 	%rs31, [%rd20+1280];
	add.s16 	%rs32, %rs31, -123;
	and.b16  	%rs33, %rs32, 255;
	setp.lt.u16 	%p12, %rs33, 198;
	mov.b32 	%r607, 0;
	@%p12 bra 	$L__BB2_69;
	ld.global.u8 	%rs34, [%rd19+1280];
	add.s16 	%rs35, %rs34, -123;
	and.b16  	%rs36, %rs35, 255;
	setp.lt.u16 	%p13, %rs36, 198;
	selp.u32 	%r607, 1, 0, %p13;
$L__BB2_69:
	ld.global.u8 	%rs37, [%rd20+1536];
	add.s16 	%rs38, %rs37, -123;
	and.b16  	%rs39, %rs38, 255;
	setp.lt.u16 	%p14, %rs39, 198;
	mov.b32 	%r608, 0;
	@%p14 bra 	$L__BB2_71;
	ld.global.u8 	%rs40, [%rd19+1536];
	add.s16 	%rs41, %rs40, -123;
	and.b16  	%rs42, %rs41, 255;
	setp.lt.u16 	%p15, %rs42, 198;
	selp.u32 	%r608, 1, 0, %p15;
$L__BB2_71:
	ld.global.u8 	%rs43, [%rd20+1792];
	add.s16 	%rs44, %rs43, -123;
	and.b16  	%rs45, %rs44, 255;
	setp.lt.u16 	%p16, %rs45, 198;
	mov.b32 	%r609, 0;
	@%p16 bra 	$L__BB2_73;
	ld.global.u8 	%rs46, [%rd19+1792];
	add.s16 	%rs47, %rs46, -123;
	and.b16  	%rs48, %rs47, 255;
	setp.lt.u16 	%p17, %rs48, 198;
	selp.u32 	%r609, 1, 0, %p17;
$L__BB2_73:
	ld.global.u8 	%rs49, [%rd20+2048];
	add.s16 	%rs50, %rs49, -123;
	and.b16  	%rs51, %rs50, 255;
	setp.lt.u16 	%p18, %rs51, 198;
	mov.b32 	%r610, 0;
	@%p18 bra 	$L__BB2_75;
	ld.global.u8 	%rs52, [%rd19+2048];
	add.s16 	%rs53, %rs52, -123;
	and.b16  	%rs54, %rs53, 255;
	setp.lt.u16 	%p19, %rs54, 198;
	selp.u32 	%r610, 1, 0, %p19;
$L__BB2_75:
	ld.global.u8 	%rs55, [%rd20+2304];
	add.s16 	%rs56, %rs55, -123;
	and.b16  	%rs57, %rs56, 255;
	setp.lt.u16 	%p20, %rs57, 198;
	mov.b32 	%r611, 0;
	@%p20 bra 	$L__BB2_77;
	ld.global.u8 	%rs58, [%rd19+2304];
	add.s16 	%rs59, %rs58, -123;
	and.b16  	%rs60, %rs59, 255;
	setp.lt.u16 	%p21, %rs60, 198;
	selp.u32 	%r611, 1, 0, %p21;
$L__BB2_77:
	ld.global.u8 	%rs61, [%rd20+2560];
	add.s16 	%rs62, %rs61, -123;
	and.b16  	%rs63, %rs62, 255;
	setp.lt.u16 	%p22, %rs63, 198;
	mov.b32 	%r612, 0;
	@%p22 bra 	$L__BB2_79;
	ld.global.u8 	%rs64, [%rd19+2560];
	add.s16 	%rs65, %rs64, -123;
	and.b16  	%rs66, %rs65, 255;
	setp.lt.u16 	%p23, %rs66, 198;
	selp.u32 	%r612, 1, 0, %p23;
$L__BB2_79:
	ld.global.u8 	%rs67, [%rd20+2816];
	add.s16 	%rs68, %rs67, -123;
	and.b16  	%rs69, %rs68, 255;
	setp.lt.u16 	%p24, %rs69, 198;
	mov.b32 	%r613, 0;
	@%p24 bra 	$L__BB2_81;
	ld.global.u8 	%rs70, [%rd19+2816];
	add.s16 	%rs71, %rs70, -123;
	and.b16  	%rs72, %rs71, 255;
	setp.lt.u16 	%p25, %rs72, 198;
	selp.u32 	%r613, 1, 0, %p25;
$L__BB2_81:
	ld.global.u8 	%rs73, [%rd20+3072];
	add.s16 	%rs74, %rs73, -123;
	and.b16  	%rs75, %rs74, 255;
	setp.lt.u16 	%p26, %rs75, 198;
	mov.b32 	%r614, 0;
	@%p26 bra 	$L__BB2_83;
	ld.global.u8 	%rs76, [%rd19+3072];
	add.s16 	%rs77, %rs76, -123;
	and.b16  	%rs78, %rs77, 255;
	setp.lt.u16 	%p27, %rs78, 198;
	selp.u32 	%r614, 1, 0, %p27;
$L__BB2_83:
	ld.global.u8 	%rs79, [%rd20+3328];
	add.s16 	%rs80, %rs79, -123;
	and.b16  	%rs81, %rs80, 255;
	setp.lt.u16 	%p28, %rs81, 198;
	mov.b32 	%r615, 0;
	@%p28 bra 	$L__BB2_85;
	ld.global.u8 	%rs82, [%rd19+3328];
	add.s16 	%rs83, %rs82, -123;
	and.b16  	%rs84, %rs83, 255;
	setp.lt.u16 	%p29, %rs84, 198;
	selp.u32 	%r615, 1, 0, %p29;
$L__BB2_85:
	ld.global.u8 	%rs85, [%rd20+3584];
	add.s16 	%rs86, %rs85, -123;
	and.b16  	%rs87, %rs86, 255;
	setp.lt.u16 	%p30, %rs87, 198;
	mov.b32 	%r616, 0;
	@%p30 bra 	$L__BB2_87;
	ld.global.u8 	%rs88, [%rd19+3584];
	add.s16 	%rs89, %rs88, -123;
	and.b16  	%rs90, %rs89, 255;
	setp.lt.u16 	%p31, %rs90, 198;
	selp.u32 	%r616, 1, 0, %p31;
$L__BB2_87:
	ld.global.u8 	%rs91, [%rd20+3840];
	add.s16 	%rs92, %rs91, -123;
	and.b16  	%rs93, %rs92, 255;
	setp.lt.u16 	%p32, %rs93, 198;
	mov.b32 	%r617, 0;
	@%p32 bra 	$L__BB2_89;
	ld.global.u8 	%rs94, [%rd19+3840];
	add.s16 	%rs95, %rs94, -123;
	and.b16  	%rs96, %rs95, 255;
	setp.lt.u16 	%p33, %rs96, 198;
	selp.u32 	%r617, 1, 0, %p33;
$L__BB2_89:
	add.s32 	%r272, %r603, %r602;
	add.s32 	%r273, %r604, %r272;
	add.s32 	%r274, %r605, %r273;
	add.s32 	%r275, %r606, %r274;
	add.s32 	%r276, %r607, %r275;
	add.s32 	%r277, %r608, %r276;
	add.s32 	%r278, %r609, %r277;
	add.s32 	%r279, %r610, %r278;
	add.s32 	%r280, %r611, %r279;
	add.s32 	%r281, %r612, %r280;
	add.s32 	%r282, %r613, %r281;
	add.s32 	%r283, %r614, %r282;
	add.s32 	%r284, %r615, %r283;
	add.s32 	%r285, %r616, %r284;
	add.s32 	%r667, %r617, %r285;
	shl.b32 	%r121, %r250, 12;
	setp.lt.u32 	%p34, %r3, %r121;
	@%p34 bra 	$L__BB2_168;
	add.s32 	%r287, %r87, %r121;
	add.s32 	%r288, %r287, %r2;
	add.s32 	%r619, %r288, 1024;
	not.b32 	%r289, %r87;
	add.s32 	%r290, %r289, %r249;
	sub.s32 	%r291, %r290, %r121;
	sub.s32 	%r618, %r291, %r2;
	mov.b32 	%r620, 0;
	mov.u32 	%r621, %r2;
$L__BB2_91:
	shl.b32 	%r129, %r250, 12;
	add.s32 	%r621, %r621, %r129;
	add.s32 	%r292, %r249, -4096;
	setp.gt.u32 	%p35, %r621, %r292;
	@%p35 bra 	$L__BB2_125;
	add.s32 	%r294, %r87, %r621;
	cvt.u64.u32 	%rd42, %r294;
	add.s64 	%rd21, %rd1, %rd42;
	add.s64 	%rd22, %rd2, %rd42;
	ld.global.u8 	%rs97, [%rd22];
	add.s16 	%rs98, %rs97, -123;
	and.b16  	%rs99, %rs98, 255;
	setp.lt.u16 	%p36, %rs99, 198;
	mov.b32 	%r623, 0;
	@%p36 bra 	$L__BB2_94;
	ld.global.u8 	%rs100, [%rd21];
	add.s16 	%rs101, %rs100, -123;
	and.b16  	%rs102, %rs101, 255;
	setp.lt.u16 	%p37, %rs102, 198;
	selp.u32 	%r623, 1, 0, %p37;
$L__BB2_94:
	ld.global.u8 	%rs103, [%rd22+256];
	add.s16 	%rs104, %rs103, -123;
	and.b16  	%rs105, %rs104, 255;
	setp.lt.u16 	%p38, %rs105, 198;
	mov.b32 	%r624, 0;
	@%p38 bra 	$L__BB2_96;
	ld.global.u8 	%rs106, [%rd21+256];
	add.s16 	%rs107, %rs106, -123;
	and.b16  	%rs108, %rs107, 255;
	setp.lt.u16 	%p39, %rs108, 198;
	selp.u32 	%r624, 1, 0, %p39;
$L__BB2_96:
	ld.global.u8 	%rs109, [%rd22+512];
	add.s16 	%rs110, %rs109, -123;
	and.b16  	%rs111, %rs110, 255;
	setp.lt.u16 	%p40, %rs111, 198;
	mov.b32 	%r625, 0;
	@%p40 bra 	$L__BB2_98;
	ld.global.u8 	%rs112, [%rd21+512];
	add.s16 	%rs113, %rs112, -123;
	and.b16  	%rs114, %rs113, 255;
	setp.lt.u16 	%p41, %rs114, 198;
	selp.u32 	%r625, 1, 0, %p41;
$L__BB2_98:
	ld.global.u8 	%rs115, [%rd22+768];
	add.s16 	%rs116, %rs115, -123;
	and.b16  	%rs117, %rs116, 255;
	setp.lt.u16 	%p42, %rs117, 198;
	mov.b32 	%r626, 0;
	@%p42 bra 	$L__BB2_100;
	ld.global.u8 	%rs118, [%rd21+768];
	add.s16 	%rs119, %rs118, -123;
	and.b16  	%rs120, %rs119, 255;
	setp.lt.u16 	%p43, %rs120, 198;
	selp.u32 	%r626, 1, 0, %p43;
$L__BB2_100:
	ld.global.u8 	%rs121, [%rd22+1024];
	add.s16 	%rs122, %rs121, -123;
	and.b16  	%rs123, %rs122, 255;
	setp.lt.u16 	%p44, %rs123, 198;
	mov.b32 	%r627, 0;
	@%p44 bra 	$L__BB2_102;
	ld.global.u8 	%rs124, [%rd21+1024];
	add.s16 	%rs125, %rs124, -123;
	and.b16  	%rs126, %rs125, 255;
	setp.lt.u16 	%p45, %rs126, 198;
	selp.u32 	%r627, 1, 0, %p45;
$L__BB2_102:
	ld.global.u8 	%rs127, [%rd22+1280];
	add.s16 	%rs128, %rs127, -123;
	and.b16  	%rs129, %rs128, 255;
	setp.lt.u16 	%p46, %rs129, 198;
	mov.b32 	%r628, 0;
	@%p46 bra 	$L__BB2_104;
	ld.global.u8 	%rs130, [%rd21+1280];
	add.s16 	%rs131, %rs130, -123;
	and.b16  	%rs132, %rs131, 255;
	setp.lt.u16 	%p47, %rs132, 198;
	selp.u32 	%r628, 1, 0, %p47;
$L__BB2_104:
	ld.global.u8 	%rs133, [%rd22+1536];
	add.s16 	%rs134, %rs133, -123;
	and.b16  	%rs135, %rs134, 255;
	setp.lt.u16 	%p48, %rs135, 198;
	mov.b32 	%r629, 0;
	@%p48 bra 	$L__BB2_106;
	ld.global.u8 	%rs136, [%rd21+1536];
	add.s16 	%rs137, %rs136, -123;
	and.b16  	%rs138, %rs137, 255;
	setp.lt.u16 	%p49, %rs138, 198;
	selp.u32 	%r629, 1, 0, %p49;
$L__BB2_106:
	ld.global.u8 	%rs139, [%rd22+1792];
	add.s16 	%rs140, %rs139, -123;
	and.b16  	%rs141, %rs140, 255;
	setp.lt.u16 	%p50, %rs141, 198;
	mov.b32 	%r630, 0;
	@%p50 bra 	$L__BB2_108;
	ld.global.u8 	%rs142, [%rd21+1792];
	add.s16 	%rs143, %rs142, -123;
	and.b16  	%rs144, %rs143, 255;
	setp.lt.u16 	%p51, %rs144, 198;
	selp.u32 	%r630, 1, 0, %p51;
$L__BB2_108:
	ld.global.u8 	%rs145, [%rd22+2048];
	add.s16 	%rs146, %rs145, -123;
	and.b16  	%rs147, %rs146, 255;
	setp.lt.u16 	%p52, %rs147, 198;
	mov.b32 	%r631, 0;
	@%p52 bra 	$L__BB2_110;
	ld.global.u8 	%rs148, [%rd21+2048];
	add.s16 	%rs149, %rs148, -123;
	and.b16  	%rs150, %rs149, 255;
	setp.lt.u16 	%p53, %rs150, 198;
	selp.u32 	%r631, 1, 0, %p53;
$L__BB2_110:
	ld.global.u8 	%rs151, [%rd22+2304];
	add.s16 	%rs152, %rs151, -123;
	and.b16  	%rs153, %rs152, 255;
	setp.lt.u16 	%p54, %rs153, 198;
	mov.b32 	%r632, 0;
	@%p54 bra 	$L__BB2_112;
	ld.global.u8 	%rs154, [%rd21+2304];
	add.s16 	%rs155, %rs154, -123;
	and.b16  	%rs156, %rs155, 255;
	setp.lt.u16 	%p55, %rs156, 198;
	selp.u32 	%r632, 1, 0, %p55;
$L__BB2_112:
	ld.global.u8 	%rs157, [%rd22+2560];
	add.s16 	%rs158, %rs157, -123;
	and.b16  	%rs159, %rs158, 255;
	setp.lt.u16 	%p56, %rs159, 198;
	mov.b32 	%r633, 0;
	@%p56 bra 	$L__BB2_114;
	ld.global.u8 	%rs160, [%rd21+2560];
	add.s16 	%rs161, %rs160, -123;
	and.b16  	%rs162, %rs161, 255;
	setp.lt.u16 	%p57, %rs162, 198;
	selp.u32 	%r633, 1, 0, %p57;
$L__BB2_114:
	ld.global.u8 	%rs163, [%rd22+2816];
	add.s16 	%rs164, %rs163, -123;
	and.b16  	%rs165, %rs164, 255;
	setp.lt.u16 	%p58, %rs165, 198;
	mov.b32 	%r634, 0;
	@%p58 bra 	$L__BB2_116;
	ld.global.u8 	%rs166, [%rd21+2816];
	add.s16 	%rs167, %rs166, -123;
	and.b16  	%rs168, %rs167, 255;
	setp.lt.u16 	%p59, %rs168, 198;
	selp.u32 	%r634, 1, 0, %p59;
$L__BB2_116:
	ld.global.u8 	%rs169, [%rd22+3072];
	add.s16 	%rs170, %rs169, -123;
	and.b16  	%rs171, %rs170, 255;
	setp.lt.u16 	%p60, %rs171, 198;
	mov.b32 	%r635, 0;
	@%p60 bra 	$L__BB2_118;
	ld.global.u8 	%rs172, [%rd21+3072];
	add.s16 	%rs173, %rs172, -123;
	and.b16  	%rs174, %rs173, 255;
	setp.lt.u16 	%p61, %rs174, 198;
	selp.u32 	%r635, 1, 0, %p61;
$L__BB2_118:
	ld.global.u8 	%rs175, [%rd22+3328];
	add.s16 	%rs176, %rs175, -123;
	and.b16  	%rs177, %rs176, 255;
	setp.lt.u16 	%p62, %rs177, 198;
	mov.b32 	%r636, 0;
	@%p62 bra 	$L__BB2_120;
	ld.global.u8 	%rs178, [%rd21+3328];
	add.s16 	%rs179, %rs178, -123;
	and.b16  	%rs180, %rs179, 255;
	setp.lt.u16 	%p63, %rs180, 198;
	selp.u32 	%r636, 1, 0, %p63;
$L__BB2_120:
	ld.global.u8 	%rs181, [%rd22+3584];
	add.s16 	%rs182, %rs181, -123;
	and.b16  	%rs183, %rs182, 255;
	setp.lt.u16 	%p64, %rs183, 198;
	mov.b32 	%r637, 0;
	@%p64 bra 	$L__BB2_122;
	ld.global.u8 	%rs184, [%rd21+3584];
	add.s16 	%rs185, %rs184, -123;
	and.b16  	%rs186, %rs185, 255;
	setp.lt.u16 	%p65, %rs186, 198;
	selp.u32 	%r637, 1, 0, %p65;
$L__BB2_122:
	ld.global.u8 	%rs187, [%rd22+3840];
	add.s16 	%rs188, %rs187, -123;
	and.b16  	%rs189, %rs188, 255;
	setp.lt.u16 	%p66, %rs189, 198;
	mov.b32 	%r638, 0;
	@%p66 bra 	$L__BB2_124;
	ld.global.u8 	%rs190, [%rd21+3840];
	add.s16 	%rs191, %rs190, -123;
	and.b16  	%rs192, %rs191, 255;
	setp.lt.u16 	%p67, %rs192, 198;
	selp.u32 	%r638, 1, 0, %p67;
$L__BB2_124:
	add.s32 	%r310, %r623, %r667;
	add.s32 	%r311, %r624, %r310;
	add.s32 	%r312, %r625, %r311;
	add.s32 	%r313, %r626, %r312;
	add.s32 	%r314, %r627, %r313;
	add.s32 	%r315, %r628, %r314;
	add.s32 	%r316, %r629, %r315;
	add.s32 	%r317, %r630, %r316;
	add.s32 	%r318, %r631, %r317;
	add.s32 	%r319, %r632, %r318;
	add.s32 	%r320, %r633, %r319;
	add.s32 	%r321, %r634, %r320;
	add.s32 	%r322, %r635, %r321;
	add.s32 	%r323, %r636, %r322;
	add.s32 	%r324, %r637, %r323;
	add.s32 	%r667, %r638, %r324;
	sub.s32 	%r325, %r249, %r621;
	shl.b32 	%r326, %r250, 12;
	setp.lt.u32 	%p68, %r325, %r326;
	add.s32 	%r620, %r620, 1;
	add.s32 	%r619, %r619, %r326;
	sub.s32 	%r618, %r618, %r326;
	@%p68 bra 	$L__BB2_168;
	bra.uni 	$L__BB2_91;
$L__BB2_125:
	setp.le.u32 	%p69, %r249, %r621;
	sub.s32 	%r327, %r249, %r621;
	setp.ge.s32 	%p70, %r87, %r327;
	or.pred  	%p71, %p69, %p70;
	@%p71 bra 	$L__BB2_168;
	not.b32 	%r330, %r87;
	add.s32 	%r168, %r249, %r330;
	add.s32 	%r331, %r129, %r2;
	sub.s32 	%r332, %r168, %r331;
	mul.lo.s32 	%r333, %r250, %r620;
	shl.b32 	%r334, %r333, 12;
	sub.s32 	%r335, %r332, %r334;
	shr.u32 	%r336, %r335, 8;
	add.s32 	%r169, %r336, 1;
	and.b32  	%r170, %r169, 7;
	setp.lt.u32 	%p72, %r335, 1792;
	mov.u32 	%r659, %r87;
	@%p72 bra 	$L__BB2_146;
	or.b32  	%r641, %r87, 1024;
	shr.u32 	%r337, %r618, 8;
	add.s32 	%r338, %r337, 1;
	and.b32  	%r339, %r338, 33554424;
	neg.s32 	%r639, %r339;
$L__BB2_128:
	.pragma "nounroll";
	add.s32 	%r341, %r619, -1024;
	cvt.u64.u32 	%rd23, %r341;
	add.s64 	%rd43, %rd2, %rd23;
	ld.global.u8 	%rs193, [%rd43];
	add.s16 	%rs194, %rs193, -123;
	and.b16  	%rs195, %rs194, 255;
	setp.lt.u16 	%p73, %rs195, 198;
	mov.b32 	%r643, 0;
	@%p73 bra 	$L__BB2_130;
	add.s64 	%rd44, %rd1, %rd23;
	ld.global.u8 	%rs196, [%rd44];
	add.s16 	%rs197, %rs196, -123;
	and.b16  	%rs198, %rs197, 255;
	setp.lt.u16 	%p74, %rs198, 198;
	selp.u32 	%r643, 1, 0, %p74;
$L__BB2_130:
	add.s32 	%r179, %r643, %r667;
	add.s32 	%r343, %r619, -768;
	cvt.u64.u32 	%rd24, %r343;
	add.s64 	%rd45, %rd2, %rd24;
	ld.global.u8 	%rs199, [%rd45];
	add.s16 	%rs200, %rs199, -123;
	and.b16  	%rs201, %rs200, 255;
	setp.lt.u16 	%p75, %rs201, 198;
	mov.b32 	%r644, 0;
	@%p75 bra 	$L__BB2_132;
	add.s64 	%rd46, %rd1, %rd24;
	ld.global.u8 	%rs202, [%rd46];
	add.s16 	%rs203, %rs202, -123;
	and.b16  	%rs204, %rs203, 255;
	setp.lt.u16 	%p76, %rs204, 198;
	selp.u32 	%r644, 1, 0, %p76;
$L__BB2_132:
	add.s32 	%r182, %r644, %r179;
	add.s32 	%r345, %r619, -512;
	cvt.u64.u32 	%rd25, %r345;
	add.s64 	%rd47, %rd2, %rd25;
	ld.global.u8 	%rs205, [%rd47];
	add.s16 	%rs206, %rs205, -123;
	and.b16  	%rs207, %rs206, 255;
	setp.lt.u16 	%p77, %rs207, 198;
	mov.b32 	%r645, 0;
	@%p77 bra 	$L__BB2_134;
	add.s64 	%rd48, %rd1, %rd25;
	ld.global.u8 	%rs208, [%rd48];
	add.s16 	%rs209, %rs208, -123;
	and.b16  	%rs210, %rs209, 255;
	setp.lt.u16 	%p78, %rs210, 198;
	selp.u32 	%r645, 1, 0, %p78;
$L__BB2_134:
	add.s32 	%r185, %r645, %r182;
	add.s32 	%r186, %r619, 768;
	add.s32 	%r347, %r619, -256;
	cvt.u64.u32 	%rd26, %r347;
	add.s64 	%rd49, %rd2, %rd26;
	ld.global.u8 	%rs211, [%rd49];
	add.s16 	%rs212, %rs211, -123;
	and.b16  	%rs213, %rs212, 255;
	setp.lt.u16 	%p79, %rs213, 198;
	mov.b32 	%r646, 0;
	@%p79 bra 	$L__BB2_136;
	add.s64 	%rd50, %rd1, %rd26;
	ld.global.u8 	%rs214, [%rd50];
	add.s16 	%rs215, %rs214, -123;
	and.b16  	%rs216, %rs215, 255;
	setp.lt.u16 	%p80, %rs216, 198;
	selp.u32 	%r646, 1, 0, %p80;
$L__BB2_136:
	add.s32 	%r189, %r646, %r185;
	cvt.u64.u32 	%rd27, %r619;
	add.s64 	%rd51, %rd2, %rd27;
	ld.global.u8 	%rs217, [%rd51];
	add.s16 	%rs218, %rs217, -123;
	and.b16  	%rs219, %rs218, 255;
	setp.lt.u16 	%p81, %rs219, 198;
	mov.b32 	%r647, 0;
	@%p81 bra 	$L__BB2_138;
	add.s64 	%rd52, %rd1, %rd27;
	ld.global.u8 	%rs220, [%rd52];
	add.s16 	%rs221, %rs220, -123;
	and.b16  	%rs222, %rs221, 255;
	setp.lt.u16 	%p82, %rs222, 198;
	selp.u32 	%r647, 1, 0, %p82;
$L__BB2_138:
	add.s32 	%r192, %r647, %r189;
	add.s32 	%r350, %r619, 256;
	cvt.u64.u32 	%rd28, %r350;
	add.s64 	%rd53, %rd2, %rd28;
	ld.global.u8 	%rs223, [%rd53];
	add.s16 	%rs224, %rs223, -123;
	and.b16  	%rs225, %rs224, 255;
	setp.lt.u16 	%p83, %rs225, 198;
	mov.b32 	%r648, 0;
	@%p83 bra 	$L__BB2_140;
	add.s64 	%rd54, %rd1, %rd28;
	ld.global.u8 	%rs226, [%rd54];
	add.s16 	%rs227, %rs226, -123;
	and.b16  	%rs228, %rs227, 255;
	setp.lt.u16 	%p84, %rs228, 198;
	selp.u32 	%r648, 1, 0, %p84;
$L__BB2_140:
	add.s32 	%r195, %r648, %r192;
	add.s32 	%r352, %r619, 512;
	cvt.u64.u32 	%rd29, %r352;
	add.s64 	%rd55, %rd2, %rd29;
	ld.global.u8 	%rs229, [%rd55];
	add.s16 	%rs230, %rs229, -123;
	and.b16  	%rs231, %rs230, 255;
	setp.lt.u16 	%p85, %rs231, 198;
	mov.b32 	%r649, 0;
	@%p85 bra 	$L__BB2_142;
	add.s64 	%rd56, %rd1, %rd29;
	ld.global.u8 	%rs232, [%rd56];
	add.s16 	%rs233, %rs232, -123;
	and.b16  	%rs234, %rs233, 255;
	setp.lt.u16 	%p86, %rs234, 198;
	selp.u32 	%r649, 1, 0, %p86;
$L__BB2_142:
	add.s32 	%r198, %r649, %r195;
	cvt.u64.u32 	%rd30, %r186;
	add.s64 	%rd57, %rd2, %rd30;
	ld.global.u8 	%rs235, [%rd57];
	add.s16 	%rs236, %rs235, -123;
	and.b16  	%rs237, %rs236, 255;
	setp.lt.u16 	%p87, %rs237, 198;
	mov.b32 	%r650, 0;
	@%p87 bra 	$L__BB2_144;
	add.s64 	%rd58, %rd1, %rd30;
	ld.global.u8 	%rs238, [%rd58];
	add.s16 	%rs239, %rs238, -123;
	and.b16  	%rs240, %rs239, 255;
	setp.lt.u16 	%p88, %rs240, 198;
	selp.u32 	%r650, 1, 0, %p88;
$L__BB2_144:
	add.s32 	%r667, %r650, %r198;
	add.s32 	%r641, %r641, 2048;
	add.s32 	%r619, %r619, 2048;
	add.s32 	%r639, %r639, 8;
	setp.ne.s32 	%p89, %r639, 0;
	@%p89 bra 	$L__BB2_128;
	add.s32 	%r659, %r641, -1024;
$L__BB2_146:
	setp.eq.s32 	%p90, %r170, 0;
	@%p90 bra 	$L__BB2_168;
	setp.lt.u32 	%p91, %r170, 4;
	@%p91 bra 	$L__BB2_157;
	add.s32 	%r209, %r659, %r621;
	cvt.u64.u32 	%rd31, %r209;
	add.s64 	%rd59, %rd2, %rd31;
	ld.global.u8 	%rs241, [%rd59];
	add.s16 	%rs242, %rs241, -123;
	and.b16  	%rs243, %rs242, 255;
	setp.lt.u16 	%p92, %rs243, 198;
	mov.b32 	%r654, 0;
	@%p92 bra 	$L__BB2_150;
	add.s64 	%rd60, %rd1, %rd31;
	ld.global.u8 	%rs244, [%rd60];
	add.s16 	%rs245, %rs244, -123;
	and.b16  	%rs246, %rs245, 255;
	setp.lt.u16 	%p93, %rs246, 198;
	selp.u32 	%r654, 1, 0, %p93;
$L__BB2_150:
	add.s32 	%r212, %r654, %r667;
	add.s32 	%r357, %r209, 256;
	cvt.u64.u32 	%rd32, %r357;
	add.s64 	%rd61, %rd2, %rd32;
	ld.global.u8 	%rs247, [%rd61];
	add.s16 	%rs248, %rs247, -123;
	and.b16  	%rs249, %rs248, 255;
	setp.lt.u16 	%p94, %rs249, 198;
	mov.b32 	%r655, 0;
	@%p94 bra 	$L__BB2_152;
	add.s64 	%rd62, %rd1, %rd32;
	ld.global.u8 	%rs250, [%rd62];
	add.s16 	%rs251, %rs250, -123;
	and.b16  	%rs252, %rs251, 255;
	setp.lt.u16 	%p95, %rs252, 198;
	selp.u32 	%r655, 1, 0, %p95;
$L__BB2_152:
	add.s32 	%r215, %r655, %r212;
	add.s32 	%r359, %r209, 512;
	cvt.u64.u32 	%rd33, %r359;
	add.s64 	%rd63, %rd2, %rd33;
	ld.global.u8 	%rs253, [%rd63];
	add.s16 	%rs254, %rs253, -123;
	and.b16  	%rs255, %rs254, 255;
	setp.lt.u16 	%p96, %rs255, 198;
	mov.b32 	%r656, 0;
	@%p96 bra 	$L__BB2_154;
	add.s64 	%rd64, %rd1, %rd33;
	ld.global.u8 	%rs256, [%rd64];
	add.s16 	%rs257, %rs256, -123;
	and.b16  	%rs258, %rs257, 255;
	setp.lt.u16 	%p97, %rs258, 198;
	selp.u32 	%r656, 1, 0, %p97;
$L__BB2_154:
	add.s32 	%r218, %r656, %r215;
	add.s32 	%r361, %r209, 768;
	cvt.u64.u32 	%rd34, %r361;
	add.s64 	%rd65, %rd2, %rd34;
	ld.global.u8 	%rs259, [%rd65];
	add.s16 	%rs260, %rs259, -123;
	and.b16  	%rs261, %rs260, 255;
	setp.lt.u16 	%p98, %rs261, 198;
	mov.b32 	%r657, 0;
	@%p98 bra 	$L__BB2_156;
	add.s64 	%rd66, %rd1, %rd34;
	ld.global.u8 	%rs262, [%rd66];
	add.s16 	%rs263, %rs262, -123;
	and.b16  	%rs264, %rs263, 255;
	setp.lt.u16 	%p99, %rs264, 198;
	selp.u32 	%r657, 1, 0, %p99;
$L__BB2_156:
	add.s32 	%r667, %r657, %r218;
	add.s32 	%r659, %r659, 1024;
$L__BB2_157:
	and.b32  	%r363, %r169, 3;
	setp.eq.s32 	%p100, %r363, 0;
	@%p100 bra 	$L__BB2_168;
	setp.eq.s32 	%p101, %r363, 1;
	@%p101 bra 	$L__BB2_164;
	add.s32 	%r226, %r659, %r621;
	cvt.u64.u32 	%rd35, %r226;
	add.s64 	%rd67, %rd2, %rd35;
	ld.global.u8 	%rs265, [%rd67];
	add.s16 	%rs266, %rs265, -123;
	and.b16  	%rs267, %rs266, 255;
	setp.lt.u16 	%p102, %rs267, 198;
	mov.b32 	%r661, 0;
	@%p102 bra 	$L__BB2_161;
	add.s64 	%rd68, %rd1, %rd35;
	ld.global.u8 	%rs268, [%rd68];
	add.s16 	%rs269, %rs268, -123;
	and.b16  	%rs270, %rs269, 255;
	setp.lt.u16 	%p103, %rs270, 198;
	selp.u32 	%r661, 1, 0, %p103;
$L__BB2_161:
	add.s32 	%r229, %r661, %r667;
	add.s32 	%r366, %r226, 256;
	cvt.u64.u32 	%rd36, %r366;
	add.s64 	%rd69, %rd2, %rd36;
	ld.global.u8 	%rs271, [%rd69];
	add.s16 	%rs272, %rs271, -123;
	and.b16  	%rs273, %rs272, 255;
	setp.lt.u16 	%p104, %rs273, 198;
	mov.b32 	%r662, 0;
	@%p104 bra 	$L__BB2_163;
	add.s64 	%rd70, %rd1, %rd36;
	ld.global.u8 	%rs274, [%rd70];
	add.s16 	%rs275, %rs274, -123;
	and.b16  	%rs276, %rs275, 255;
	setp.lt.u16 	%p105, %rs276, 198;
	selp.u32 	%r662, 1, 0, %p105;
$L__BB2_163:
	add.s32 	%r667, %r662, %r229;
	add.s32 	%r659, %r659, 512;
$L__BB2_164:
	and.b32  	%r367, %r168, 256;
	setp.ne.s32 	%p106, %r367, 0;
	@%p106 bra 	$L__BB2_168;
	add.s32 	%r369, %r659, %r621;
	cvt.u64.u32 	%rd71, %r369;
	add.s64 	%rd37, %rd1, %rd71;
	add.s64 	%rd72, %rd2, %rd71;
	ld.global.u8 	%rs277, [%rd72];
	add.s16 	%rs278, %rs277, -123;
	and.b16  	%rs279, %rs278, 255;
	setp.lt.u16 	%p107, %rs279, 198;
	mov.b32 	%r666, 0;
	@%p107 bra 	$L__BB2_167;
	ld.global.u8 	%rs280, [%rd37];
	add.s16 	%rs281, %rs280, -123;
	and.b16  	%rs282, %rs281, 255;
	setp.lt.u16 	%p108, %rs282, 198;
	selp.u32 	%r666, 1, 0, %p108;
$L__BB2_167:
	add.s32 	%r667, %r666, %r667;
$L__BB2_168:
	// begin inline asm
	mov.u32 %r370, %laneid;
	// end inline asm
	mov.b32 	%r373, 1;
	mov.b32 	%r394, 31;
	mov.b32 	%r395, -1;
	// begin inline asm
	shfl.sync.down.b32 %r371, %r667, %r373, %r394, %r395;
	// end inline asm
	setp.gt.s32 	%p109, %r370, 30;
	selp.b32 	%r396, 0, %r371, %p109;
	add.s32 	%r377, %r396, %r667;
	mov.b32 	%r378, 2;
	// begin inline asm
	shfl.sync.down.b32 %r376, %r377, %r378, %r394, %r395;
	// end inline asm
	setp.gt.s32 	%p110, %r370, 29;
	selp.b32 	%r397, 0, %r376, %p110;
	add.s32 	%r382, %r377, %r397;
	mov.b32 	%r383, 4;
	// begin inline asm
	shfl.sync.down.b32 %r381, %r382, %r383, %r394, %r395;
	// end inline asm
	setp.gt.s32 	%p111, %r370, 27;
	selp.b32 	%r398, 0, %r381, %p111;
	add.s32 	%r387, %r382, %r398;
	mov.b32 	%r388, 8;
	// begin inline asm
	shfl.sync.down.b32 %r386, %r387, %r388, %r394, %r395;
	// end inline asm
	setp.gt.s32 	%p112, %r370, 23;
	selp.b32 	%r399, 0, %r386, %p112;
	add.s32 	%r392, %r387, %r399;
	mov.b32 	%r393, 16;
	// begin inline asm
	shfl.sync.down.b32 %r391, %r392, %r393, %r394, %r395;
	// end inline asm
	setp.gt.s32 	%p113, %r370, 15;
	selp.b32 	%r400, 0, %r391, %p113;
	add.s32 	%r668, %r392, %r400;
	setp.ne.s32 	%p114, %r370, 0;
	@%p114 bra 	$L__BB2_170;
	shr.u32 	%r401, %r87, 3;
	and.b32  	%r402, %r401, 124;
	mov.u32 	%r403, _ZZN3cub18CUB_300001_SM_10006detail6reduce18DeviceReduceKernelINS2_10policy_hubIijN4cuda3std3__44plusIiEEE10Policy1000EN6thrust24THRUST_300001_SM_1000_NS18transform_iteratorINSD_12zip_functionI13is_word_startEENSD_12zip_iteratorINS7_5tupleIJNSD_6detail15normal_iteratorINSD_10device_ptrIcEEEESO_EEEEENSD_11use_defaultESR_EEjS9_iNS7_10__identityEEEvT0_PT3_T1_NS0_13GridEvenShareISX_EET2_T4_E12temp_storage;
	add.s32 	%r404, %r403, %r402;
	st.shared.u32 	[%r404+8], %r668;
$L__BB2_170:
	bar.sync 	0;
	setp.ne.s32 	%p115, %r87, 0;
	@%p115 bra 	$L__BB2_172;
	ld.shared.u32 	%r405, [_ZZN3cub18CUB_300001_SM_10006detail6reduce18DeviceReduceKernelINS2_10policy_hubIijN4cuda3std3__44plusIiEEE10Policy1000EN6thrust24THRUST_300001_SM_1000_NS18transform_iteratorINSD_12zip_functionI13is_word_startEENSD_12zip_iteratorINS7_5tupleIJNSD_6detail15normal_iteratorINSD_10device_ptrIcEEEESO_EEEEENSD_11use_defaultESR_EEjS9_iNS7_10__identityEEEvT0_PT3_T1_NS0_13GridEvenShareISX_EET2_T4_E12temp_storage+12];
	add.s32 	%r406, %r405, %r668;
	ld.shared.u32 	%r407, [_ZZN3cub18CUB_300001_SM_10006detail6reduce18DeviceReduceKernelINS2_10policy_hubIijN4cuda3std3__44plusIiEEE10Policy1000EN6thrust24THRUST_300001_SM_1000_NS18transform_iteratorINSD_12zip_functionI13is_word_startEENSD_12zip_iteratorINS7_5tupleIJNSD_6detail15normal_iteratorINSD_10device_ptrIcEEEESO_EEEEENSD_11use_defaultESR_EEjS9_iNS7_10__identityEEEvT0_PT3_T1_NS0_13GridEvenShareISX_EET2_T4_E12temp_storage+16];
	add.s32 	%r408, %r406, %r407;
	ld.shared.u32 	%r409, [_ZZN3cub18CUB_300001_SM_10006detail6reduce18DeviceReduceKernelINS2_10policy_hubIijN4cuda3std3__44plusIiEEE10Policy1000EN6thrust24THRUST_300001_SM_1000_NS18transform_iteratorINSD_12zip_functionI13is_word_startEENSD_12zip_iteratorINS7_5tupleIJNSD_6detail15normal_iteratorINSD_10device_ptrIcEEEESO_EEEEENSD_11use_defaultESR_EEjS9_iNS7_10__identityEEEvT0_PT3_T1_NS0_13GridEvenShareISX_EET2_T4_E12temp_storage+20];
	add.s32 	%r410, %r408, %r409;
	ld.shared.u32 	%r411, [_ZZN3cub18CUB_300001_SM_10006detail6reduce18DeviceReduceKernelINS2_10policy_hubIijN4cuda3std3__44plusIiEEE10Policy1000EN6thrust24THRUST_300001_SM_1000_NS18transform_iteratorINSD_12zip_functionI13is_word_startEENSD_12zip_iteratorINS7_5tupleIJNSD_6detail15normal_iteratorINSD_10device_ptrIcEEEESO_EEEEENSD_11use_defaultESR_EEjS9_iNS7_10__identityEEEvT0_PT3_T1_NS0_13GridEvenShareISX_EET2_T4_E12temp_storage+24];
	add.s32 	%r412, %r410, %r411;
	ld.shared.u32 	%r413, [_ZZN3cub18CUB_300001_SM_10006detail6reduce18DeviceReduceKernelINS2_10policy_hubIijN4cuda3std3__44plusIiEEE10Policy1000EN6thrust24THRUST_300001_SM_1000_NS18transform_iteratorINSD_12zip_functionI13is_word_startEENSD_12zip_iteratorINS7_5tupleIJNSD_6detail15normal_iteratorINSD_10device_ptrIcEEEESO_EEEEENSD_11use_defaultESR_EEjS9_iNS7_10__identityEEEvT0_PT3_T1_NS0_13GridEvenShareISX_EET2_T4_E12temp_storage+28];
	add.s32 	%r414, %r412, %r413;
	ld.shared.u32 	%r415, [_ZZN3cub18CUB_300001_SM_10006detail6reduce18DeviceReduceKernelINS2_10policy_hubIijN4cuda3std3__44plusIiEEE10Policy1000EN6thrust24THRUST_300001_SM_1000_NS18transform_iteratorINSD_12zip_functionI13is_word_startEENSD_12zip_iteratorINS7_5tupleIJNSD_6detail15normal_iteratorINSD_10device_ptrIcEEEESO_EEEEENSD_11use_defaultESR_EEjS9_iNS7_10__identityEEEvT0_PT3_T1_NS0_13GridEvenShareISX_EET2_T4_E12temp_storage+32];
	add.s32 	%r416, %r414, %r415;
	ld.shared.u32 	%r417, [_ZZN3cub18CUB_300001_SM_10006detail6reduce18DeviceReduceKernelINS2_10policy_hubIijN4cuda3std3__44plusIiEEE10Policy1000EN6thrust24THRUST_300001_SM_1000_NS18transform_iteratorINSD_12zip_functionI13is_word_startEENSD_12zip_iteratorINS7_5tupleIJNSD_6detail15normal_iteratorINSD_10device_ptrIcEEEESO_EEEEENSD_11use_defaultESR_EEjS9_iNS7_10__identityEEEvT0_PT3_T1_NS0_13GridEvenShareISX_EET2_T4_E12temp_storage+36];
	add.s32 	%r668, %r416, %r417;
$L__BB2_172:
	mov.u32 	%r568, %tid.x;
	setp.ne.s32 	%p180, %r568, 0;
	@%p180 bra 	$L__BB2_174;
	ld.param.u64 	%rd108, [_ZN3cub18CUB_300001_SM_10006detail6reduce18DeviceReduceKernelINS2_10policy_hubIijN4cuda3std3__44plusIiEEE10Policy1000EN6thrust24THRUST_300001_SM_1000_NS18transform_iteratorINSD_12zip_functionI13is_word_startEENSD_12zip_iteratorINS7_5tupleIJNSD_6detail15normal_iteratorINSD_10device_ptrIcEEEESO_EEEEENSD_11use_defaultESR_EEjS9_iNS7_10__identityEEEvT0_PT3_T1_NS0_13GridEvenShareISX_EET2_T4__param_1];
	mov.u32 	%r569, %ctaid.x;
	cvta.to.global.u64 	%rd105, %rd108;
	mul.wide.u32 	%rd106, %r569, 4;
	add.s64 	%rd107, %rd105, %rd106;
	st.global.u32 	[%rd107], %r668;
$L__BB2_174:
	ret;

}
	// .globl	_ZN3cub18CUB_300001_SM_10006detail6reduce28DeviceReduceSingleTileKernelINS2_10policy_hubIijN4cuda3std3__44plusIiEEE10Policy1000EPiSC_iS9_iiNS7_10__identityEEEvT0_T1_T2_T3_T4_T6_
.visible .entry _ZN3cub18CUB_300001_SM_10006detail6reduce28DeviceReduceSingleTileKernelINS2_10policy_hubIijN4cuda3std3__44plusIiEEE10Policy1000EPiSC_iS9_iiNS7_10__identityEEEvT0_T1_T2_T3_T4_T6_(
	.param .u64 .ptr .align 1 _ZN3cub18CUB_300001_SM_10006detail6reduce28DeviceReduceSingleTileKernelINS2_10policy_hubIijN4cuda3std3__44plusIiEEE10Policy1000EPiSC_iS9_iiNS7_10__identityEEEvT0_T1_T2_T3_T4_T6__param_0,
	.param .u64 .ptr .align 1 _ZN3cub18CUB_300001_SM_10006detail6reduce28DeviceReduceSingleTileKernelINS2_10policy_hubIijN4cuda3std3__44plusIiEEE10Policy1000EPiSC_iS9_iiNS7_10__identityEEEvT0_T1_T2_T3_T4_T6__param_1,
	.param .u32 _ZN3cub18CUB_300001_SM_10006detail6reduce28DeviceReduceSingleTileKernelINS2_10policy_hubIijN4cuda3std3__44plusIiEEE10Policy1000EPiSC_iS9_iiNS7_10__identityEEEvT0_T1_T2_T3_T4_T6__param_2,
	.param .align 1 .b8 _ZN3cub18CUB_300001_SM_10006detail6reduce28DeviceReduceSingleTileKernelINS2_10policy_hubIijN4cuda3std3__44plusIiEEE10Policy1000EPiSC_iS9_iiNS7_10__identityEEEvT0_T1_T2_T3_T4_T6__param_3[1],
	.param .u32 _ZN3cub18CUB_300001_SM_10006detail6reduce28DeviceReduceSingleTileKernelINS2_10policy_hubIijN4cuda3std3__44plusIiEEE10Policy1000EPiSC_iS9_iiNS7_10__identityEEEvT0_T1_T2_T3_T4_T6__param_4,
	.param .align 1 .b8 _ZN3cub18CUB_300001_SM_10006detail6reduce28DeviceReduceSingleTileKernelINS2_10policy_hubIijN4cuda3std3__44plusIiEEE10Policy1000EPiSC_iS9_iiNS7_10__identityEEEvT0_T1_T2_T3_T4_T6__param_5[1]
)
.maxntid 256
.minnctapersm 1
{
	.reg .pred 	%p<97>;
	.reg .b32 	%r<687>;
	.reg .b64 	%rd<125>;
	// demoted variable
	.shared .align 4 .b8 _ZZN3cub18CUB_300001_SM_10006detail6reduce28DeviceReduceSingleTileKernelINS2_10policy_hubIijN4cuda3std3__44plusIiEEE10Policy1000EPiSC_iS9_iiNS7_10__identityEEEvT0_T1_T2_T3_T4_T6_E12temp_storage[44];
	ld.param.u64 	%rd16, [_ZN3cub18CUB_300001_SM_10006detail6reduce28DeviceReduceSingleTileKernelINS2_10policy_hubIijN4cuda3std3__44plusIiEEE10Policy1000EPiSC_iS9_iiNS7_10__identityEEEvT0_T1_T2_T3_T4_T6__param_0];
	ld.param.u64 	%rd17, [_ZN3cub18CUB_300001_SM_10006detail6reduce28DeviceReduceSingleTileKernelINS2_10policy_hubIijN4cuda3std3__44plusIiEEE10Policy1000EPiSC_iS9_iiNS7_10__identityEEEvT0_T1_T2_T3_T4_T6__param_1];
	ld.param.u32 	%r120, [_ZN3cub18CUB_300001_SM_10006detail6reduce28DeviceReduceSingleTileKernelINS2_10policy_hubIijN4cuda3std3__44plusIiEEE10Policy1000EPiSC_iS9_iiNS7_10__identityEEEvT0_T1_T2_T3_T4_T6__param_2];
	ld.param.u32 	%r121, [_ZN3cub18CUB_300001_SM_10006detail6reduce28DeviceReduceSingleTileKernelINS2_10policy_hubIijN4cuda3std3__44plusIiEEE10Policy1000EPiSC_iS9_iiNS7_10__identityEEEvT0_T1_T2_T3_T4_T6__param_4];
	cvta.to.global.u64 	%rd1, %rd17;
	setp.ne.s32 	%p1, %r120, 0;
	@%p1 bra 	$L__BB3_3;
	mov.u32 	%r633, %tid.x;
	setp.ne.s32 	%p96, %r633, 0;
	@%p96 bra 	$L__BB3_74;
	st.global.u32 	[%rd1], %r121;
	bra.uni 	$L__BB3_74;
$L__BB3_3:
	and.b64  	%rd18, %rd16, 15;
	setp.ne.s64 	%p2, %rd18, 0;
	@%p2 bra 	$L__BB3_38;
	setp.gt.s32 	%p49, %r120, 4095;
	@%p49 bra 	$L__BB3_22;
	mov.u32 	%r1, %tid.x;
	setp.ge.s32 	%p66, %r1, %r120;
	mov.b32 	%r644, 0;
	mov.u32 	%r639, %r1;
	@%p66 bra 	$L__BB3_7;
	mul.wide.u32 	%rd113, %r1, 4;
	add.s64 	%rd112, %rd16, %rd113;
	// begin inline asm
	ld.global.nc.u32 %r644, [%rd112];
	// end inline asm
	add.s32 	%r639, %r1, 256;
$L__BB3_7:
	setp.ge.s32 	%p67, %r639, %r120;
	@%p67 bra 	$L__BB3_13;
	not.b32 	%r507, %r639;
	add.s32 	%r6, %r120, %r507;
	and.b32  	%r508, %r6, 768;
	setp.eq.s32 	%p68, %r508, 768;
	@%p68 bra 	$L__BB3_11;
	mul.wide.u32 	%rd114, %r639, 4;
	add.s64 	%rd121, %rd16, %rd114;
	shr.u32 	%r509, %r6, 8;
	add.s32 	%r510, %r509, 1;
	and.b32  	%r511, %r510, 3;
	neg.s32 	%r636, %r511;
$L__BB3_10:
	.pragma "nounroll";
	// begin inline asm
	ld.global.nc.u32 %r512, [%rd121];
	// end inline asm
	add.s32 	%r644, %r512, %r644;
	add.s32 	%r639, %r639, 256;
	add.s64 	%rd121, %rd121, 1024;
	add.s32 	%r636, %r636, 1;
	setp.ne.s32 	%p69, %r636, 0;
	@%p69 bra 	$L__BB3_10;
$L__BB3_11:
	setp.lt.u32 	%p70, %r6, 768;
	@%p70 bra 	$L__BB3_13;
$L__BB3_12:
	mul.wide.s32 	%rd120, %r639, 4;
	add.s64 	%rd116, %rd16, %rd120;
	// begin inline asm
	ld.global.nc.u32 %r513, [%rd116];
	// end inline asm
	add.s32 	%r517, %r513, %r644;
	add.s64 	%rd117, %rd116, 1024;
	// begin inline asm
	ld.global.nc.u32 %r514, [%rd117];
	// end inline asm
	add.s32 	%r518, %r514, %r517;
	add.s64 	%rd118, %rd116, 2048;
	// begin inline asm
	ld.global.nc.u32 %r515, [%rd118];
	// end inline asm
	add.s32 	%r519, %r515, %r518;
	add.s64 	%rd119, %rd116, 3072;
	// begin inline asm
	ld.global.nc.u32 %r516, [%rd119];
	// end inline asm
	add.s32 	%r644, %r516, %r519;
	add.s32 	%r639, %r639, 1024;
	setp.lt.s32 	%p71, %r639, %r120;
	@%p71 bra 	$L__BB3_12;
$L__BB3_13:
	setp.lt.s32 	%p72, %r120, 256;
	@%p72 bra 	$L__BB3_18;
	// begin inline asm
	mov.u32 %r583, %laneid;
	// end inline asm
	mov.b32 	%r586, 1;
	mov.b32 	%r607, 31;
	mov.b32 	%r608, -1;
	// begin inline asm
	shfl.sync.down.b32 %r584, %r644, %r586, %r607, %r608;
	// end inline asm
	setp.gt.s32 	%p88, %r583, 30;
	selp.b32 	%r609, 0, %r584, %p88;
	add.s32 	%r590, %r609, %r644;
	mov.b32 	%r591, 2;
	// begin inline asm
	shfl.sync.down.b32 %r589, %r590, %r591, %r607, %r608;
	// end inline asm
	setp.gt.s32 	%p89, %r583, 29;
	selp.b32 	%r610, 0, %r589, %p89;
	add.s32 	%r595, %r590, %r610;
	mov.b32 	%r596, 4;
	// begin inline asm
	shfl.sync.down.b32 %r594, %r595, %r596, %r607, %r608;
	// end inline asm
	setp.gt.s32 	%p90, %r583, 27;
	selp.b32 	%r611, 0, %r594, %p90;
	add.s32 	%r600, %r595, %r611;
	mov.b32 	%r601, 8;
	// begin inline asm
	shfl.sync.down.b32 %r599, %r600, %r601, %r607, %r608;
	// end inline asm
	setp.gt.s32 	%p91, %r583, 23;
	selp.b32 	%r612, 0, %r599, %p91;
	add.s32 	%r605, %r600, %r612;
	mov.b32 	%r606, 16;
	// begin inline asm
	shfl.sync.down.b32 %r604, %r605, %r606, %r607, %r608;
	// end inline asm
	setp.gt.s32 	%p92, %r583, 15;
	selp.b32 	%r613, 0, %r604, %p92;
	add.s32 	%r686, %r605, %r613;
	setp.ne.s32 	%p93, %r583, 0;
	@%p93 bra 	$L__BB3_16;
	shr.u32 	%r614, %r1, 3;
	and.b32  	%r615, %r614, 124;
	mov.u32 	%r616, _ZZN3cub18CUB_300001_SM_10006detail6reduce28DeviceReduceSingleTileKernelINS2_10policy_hubIijN4cuda3std3__44plusIiEEE10Policy1000EPiSC_iS9_iiNS7_10__identityEEEvT0_T1_T2_T3_T4_T6_E12temp_storage;
	add.s32 	%r617, %r616, %r615;
	st.shared.u32 	[%r617+8], %r686;
$L__BB3_16:
	bar.sync 	0;
	setp.ne.s32 	%p94, %r1, 0;
	@%p94 bra 	$L__BB3_72;
	ld.shared.u32 	%r618, [_ZZN3cub18CUB_300001_SM_10006detail6reduce28DeviceReduceSingleTileKernelINS2_10policy_hubIijN4cuda3std3__44plusIiEEE10Policy1000EPiSC_iS9_iiNS7_10__identityEEEvT0_T1_T2_T3_T4_T6_E12temp_storage+12];
	add.s32 	%r619, %r618, %r686;
	ld.shared.u32 	%r620, [_ZZN3cub18CUB_300001_SM_10006detail6reduce28DeviceReduceSingleTileKernelINS2_10policy_hubIijN4cuda3std3__44plusIiEEE10Policy1000EPiSC_iS9_iiNS7_10__identityEEEvT0_T1_T2_T3_T4_T6_E12temp_storage+16];
	add.s32 	%r621, %r619, %r620;
	ld.shared.u32 	%r622, [_ZZN3cub18CUB_300001_SM_10006detail6reduce28DeviceReduceSingleTileKernelINS2_10policy_hubIijN4cuda3std3__44plusIiEEE10Policy1000EPiSC_iS9_iiNS7_10__identityEEEvT0_T1_T2_T3_T4_T6_E12temp_storage+20];
	add.s32 	%r623, %r621, %r622;
	ld.shared.u32 	%r624, [_ZZN3cub18CUB_300001_SM_10006detail6reduce28DeviceReduceSingleTileKernelINS2_10policy_hubIijN4cuda3std3__44plusIiEEE10Policy1000EPiSC_iS9_iiNS7_10__identityEEEvT0_T1_T2_T3_T4_T6_E12temp_storage+24];
	add.s32 	%r625, %r623, %r624;
	ld.shared.u32 	%r626, [_ZZN3cub18CUB_300001_SM_10006detail6reduce28DeviceReduceSingleTileKernelINS2_10policy_hubIijN4cuda3std3__44plusIiEEE10Policy1000EPiSC_iS9_iiNS7_10__identityEEEvT0_T1_T2_T3_T4_T6_E12temp_storage+28];
	add.s32 	%r627, %r625, %r626;
	ld.shared.u32 	%r628, [_ZZN3cub18CUB_300001_SM_10006detail6reduce28DeviceReduceSingleTileKernelINS2_10policy_hubIijN4cuda3std3__44plusIiEEE10Policy1000EPiSC_iS9_iiNS7_10__identityEEEvT0_T1_T2_T3_T4_T6_E12temp_storage+32];
	add.s32 	%r629, %r627, %r628;
	ld.shared.u32 	%r630, [_ZZN3cub18CUB_300001_SM_10006detail6reduce28DeviceReduceSingleTileKernelINS2_10policy_hubIijN4cuda3std3__44plusIiEEE10Policy1000EPiSC_iS9_iiNS7_10__identityEEEvT0_T1_T2_T3_T4_T6_E12temp_storage+36];
	add.s32 	%r686, %r629, %r630;
	bra.uni 	$L__BB3_72;
$L__BB3_18:
	// begin inline asm
	mov.u32 %r520, %laneid;
	// end inline asm
	and.b32  	%r546, %r1, 992;
	add.s32 	%r547, %r546, 32;
	setp.gt.s32 	%p73, %r547, %r120;
	not.b32 	%r548, %r546;
	add.s32 	%r549, %r120, %r548;
	selp.b32 	%r544, %r549, 31, %p73;
	mov.b32 	%r523, 1;
	mov.b32 	%r545, -1;
	// begin inline asm
	shfl.sync.down.b32 %r521, %r644, %r523, %r544, %r545;
	// end inline asm
	setp.lt.s32 	%p74, %r520, %r544;
	selp.b32 	%r550, %r521, 0, %p74;
	add.s32 	%r527, %r550, %r644;
	mov.b32 	%r528, 2;
	// begin inline asm
	shfl.sync.down.b32 %r526, %r527, %r528, %r544, %r545;
	// end inline asm
	add.s32 	%r551, %r520, 2;
	setp.gt.s32 	%p75, %r551, %r544;
	selp.b32 	%r552, 0, %r526, %p75;
	add.s32 	%r532, %r527, %r552;
	mov.b32 	%r533, 4;
	// begin inline asm
	shfl.sync.down.b32 %r531, %r532, %r533, %r544, %r545;
	// end inline asm
	add.s32 	%r553, %r520, 4;
	setp.gt.s32 	%p76, %r553, %r544;
	selp.b32 	%r554, 0, %r531, %p76;
	add.s32 	%r537, %r532, %r554;
	mov.b32 	%r538, 8;
	// begin inline asm
	shfl.sync.down.b32 %r536, %r537, %r538, %r544, %r545;
	// end inline asm
	add.s32 	%r555, %r520, 8;
	setp.gt.s32 	%p77, %r555, %r544;
	selp.b32 	%r556, 0, %r536, %p77;
	add.s32 	%r542, %r537, %r556;
	mov.b32 	%r543, 16;
	// begin inline asm
	shfl.sync.down.b32 %r541, %r542, %r543, %r544, %r545;
	// end inline asm
	add.s32 	%r557, %r520, 16;
	setp.gt.s32 	%p78, %r557, %r544;
	selp.b32 	%r558, 0, %r541, %p78;
	add.s32 	%r686, %r542, %r558;
	setp.ne.s32 	%p79, %r520, 0;
	@%p79 bra 	$L__BB3_20;
	shr.u32 	%r559, %r1, 3;
	and.b32  	%r560, %r559, 124;
	mov.u32 	%r561, _ZZN3cub18CUB_300001_SM_10006detail6reduce28DeviceReduceSingleTileKernelINS2_10policy_hubIijN4cuda3std3__44plusIiEEE10Policy1000EPiSC_iS9_iiNS7_10__identityEEEvT0_T1_T2_T3_T4_T6_E12temp_storage;
	add.s32 	%r562, %r561, %r560;
	st.shared.u32 	[%r562+8], %r686;
$L__BB3_20:
	bar.sync 	0;
	setp.ne.s32 	%p80, %r1, 0;
	@%p80 bra 	$L__BB3_72;
	setp.gt.s32 	%p81, %r120, 32;
	ld.shared.u32 	%r563, [_ZZN3cub18CUB_300001_SM_10006detail6reduce28DeviceReduceSingleTileKernelINS2_10policy_hubIijN4cuda3std3__44plusIiEEE10Policy1000EPiSC_iS9_iiNS7_10__identityEEEvT0_T1_T2_T3_T4_T6_E12temp_storage+12];
	selp.b32 	%r564, %r563, 0, %p81;
	add.s32 	%r565, %r564, %r686;
	setp.gt.s32 	%p82, %r120, 64;
	ld.shared.u32 	%r566, [_ZZN3cub18CUB_300001_SM_10006detail6reduce28DeviceReduceSingleTileKernelINS2_10policy_hubIijN4cuda3std3__44plusIiEEE10Policy1000EPiSC_iS9_iiNS7_10__identityEEEvT0_T1_T2_T3_T4_T6_E12temp_storage+16];
	selp.b32 	%r567, %r566, 0, %p82;
	add.s32 	%r568, %r565, %r567;
	setp.gt.s32 	%p83, %r120, 96;
	ld.shared.u32 	%r569, [_ZZN3cub18CUB_300001_SM_10006detail6reduce28DeviceReduceSingleTileKernelINS2_10policy_hubIijN4cuda3std3__44plusIiEEE10Policy1000EPiSC_iS9_iiNS7_10__identityEEEvT0_T1_T2_T3_T4_T6_E12temp_storage+20];
	selp.b32 	%r570, %r569, 0, %p83;
	add.s32 	%r571, %r568, %r570;
	setp.gt.s32 	%p84, %r120, 128;
	ld.shared.u32 	%r572, [_ZZN3cub18CUB_300001_SM_10006detail6reduce28DeviceReduceSingleTileKernelINS2_10policy_hubIijN4cuda3std3__44plusIiEEE10Policy1000EPiSC_iS9_iiNS7_10__identityEEEvT0_T1_T2_T3_T4_T6_E12temp_storage+24];
	selp.b32 	%r573, %r572, 0, %p84;
	add.s32 	%r574, %r571, %r573;
	setp.gt.s32 	%p85, %r120, 160;
	ld.shared.u32 	%r575, [_ZZN3cub18CUB_300001_SM_10006detail6reduce28DeviceReduceSingleTileKernelINS2_10policy_hubIijN4cuda3std3__44plusIiEEE10Policy1000EPiSC_iS9_iiNS7_10__identityEEEvT0_T1_T2_T3_T4_T6_E12temp_storage+28];
	selp.b32 	%r576, %r575, 0, %p85;
	add.s32 	%r577, %r574, %r576;
	setp.gt.s32 	%p86, %r120, 192;
	ld.shared.u32 	%r578, [_ZZN3cub18CUB_300001_SM_10006detail6reduce28DeviceReduceSingleTileKernelINS2_10policy_hubIijN4cuda3std3__44plusIiEEE10Policy1000EPiSC_iS9_iiNS7_10__identityEEEvT0_T1_T2_T3_T4_T6_E12temp_storage+32];
	selp.b32 	%r579, %r578, 0, %p86;
	add.s32 	%r580, %r577, %r579;
	setp.gt.s32 	%p87, %r120, 224;
	ld.shared.u32 	%r581, [_ZZN3cub18CUB_300001_SM_10006detail6reduce28DeviceReduceSingleTileKernelINS2_10policy_hubIijN4cuda3std3__44plusIiEEE10Policy1000EPiSC_iS9_iiNS7_10__identityEEEvT0_T1_T2_T3_T4_T6_E12temp_storage+36];
	selp.b32 	%r582, %r581, 0, %p87;
	add.s32 	%r686, %r580, %r582;
	bra.uni 	$L__BB3_72;
$L__BB3_22:
	mov.u32 	%r26, %tid.x;
	shl.b32 	%r377, %r26, 2;
	mul.wide.u32 	%rd86, %r377, 4;
	add.s64 	%rd76, %rd16, %rd86;
	// begin inline asm
	ld.global.nc.v2.u64 {%rd74, %rd75}, [%rd76];
	// end inline asm
	mov.b64 	{%r378, %r379}, %rd75;
	mov.b64 	{%r380, %r381}, %rd74;
	add.s64 	%rd79, %rd76, 4096;
	// begin inline asm
	ld.global.nc.v2.u64 {%rd77, %rd78}, [%rd79];
	// end inline asm
	mov.b64 	{%r382, %r383}, %rd78;
	mov.b64 	{%r384, %r385}, %rd77;
	add.s64 	%rd82, %rd76, 8192;
	// begin inline asm
	ld.global.nc.v2.u64 {%rd80, %rd81}, [%rd82];
	// end inline asm
	mov.b64 	{%r386, %r387}, %rd81;
	mov.b64 	{%r388, %r389}, %rd80;
	add.s64 	%rd85, %rd76, 12288;
	// begin inline asm
	ld.global.nc.v2.u64 {%rd83, %rd84}, [%rd85];
	// end inline asm
	mov.b64 	{%r390, %r391}, %rd84;
	mov.b64 	{%r392, %r393}, %rd83;
	add.s32 	%r394, %r381, %r380;
	add.s32 	%r395, %r378, %r394;
	add.s32 	%r396, %r379, %r395;
	add.s32 	%r397, %r384, %r396;
	add.s32 	%r398, %r385, %r397;
	add.s32 	%r399, %r382, %r398;
	add.s32 	%r400, %r383, %r399;
	add.s32 	%r401, %r388, %r400;
	add.s32 	%r402, %r389, %r401;
	add.s32 	%r403, %r386, %r402;
	add.s32 	%r404, %r387, %r403;
	add.s32 	%r405, %r392, %r404;
	add.s32 	%r406, %r393, %r405;
	add.s32 	%r407, %r390, %r406;
	add.s32 	%r659, %r391, %r407;
	setp.lt.u32 	%p50, %r120, 8192;
	mov.b32 	%r648, 4096;
	@%p50 bra 	$L__BB3_26;
	add.s32 	%r28, %r120, -4096;
	mov.b32 	%r648, 4096;
$L__BB3_24:
	mul.wide.s32 	%rd99, %r648, 4;
	add.s64 	%rd89, %rd76, %rd99;
	// begin inline asm
	ld.global.nc.v2.u64 {%rd87, %rd88}, [%rd89];
	// end inline asm
	mov.b64 	{%r409, %r410}, %rd88;
	mov.b64 	{%r411, %r412}, %rd87;
	add.s64 	%rd92, %rd89, 4096;
	// begin inline asm
	ld.global.nc.v2.u64 {%rd90, %rd91}, [%rd92];
	// end inline asm
	mov.b64 	{%r413, %r414}, %rd91;
	mov.b64 	{%r415, %r416}, %rd90;
	add.s64 	%rd95, %rd89, 8192;
	// begin inline asm
	ld.global.nc.v2.u64 {%rd93, %rd94}, [%rd95];
	// end inline asm
	mov.b64 	{%r417, %r418}, %rd94;
	mov.b64 	{%r419, %r420}, %rd93;
	add.s64 	%rd98, %rd89, 12288;
	// begin inline asm
	ld.global.nc.v2.u64 {%rd96, %rd97}, [%rd98];
	// end inline asm
	mov.b64 	{%r421, %r422}, %rd97;
	mov.b64 	{%r423, %r424}, %rd96;
	add.s32 	%r425, %r411, %r659;
	add.s32 	%r426, %r412, %r425;
	add.s32 	%r427, %r409, %r426;
	add.s32 	%r428, %r410, %r427;
	add.s32 	%r429, %r415, %r428;
	add.s32 	%r430, %r416, %r429;
	add.s32 	%r431, %r413, %r430;
	add.s32 	%r432, %r414, %r431;
	add.s32 	%r433, %r419, %r432;
	add.s32 	%r434, %r420, %r433;
	add.s32 	%r435, %r417, %r434;
	add.s32 	%r436, %r418, %r435;
	add.s32 	%r437, %r423, %r436;
	add.s32 	%r438, %r424, %r437;
	add.s32 	%r439, %r421, %r438;
	add.s32 	%r659, %r422, %r439;
	sub.s32 	%r440, %r120, %r648;
	setp.lt.s32 	%p51, %r440, 4096;
	@%p51 bra 	$L__BB3_34;
	add.s32 	%r648, %r648, 4096;
	setp.le.s32 	%p52, %r648, %r28;
	@%p52 bra 	$L__BB3_24;
$L__BB3_26:
	setp.le.s32 	%p53, %r120, %r648;
	@%p53 bra 	$L__BB3_34;
	sub.s32 	%r35, %r120, %r648;
	setp.ge.s32 	%p54, %r26, %r35;
	@%p54 bra 	$L__BB3_34;
	not.b32 	%r442, %r26;
	add.s32 	%r443, %r120, %r442;
	sub.s32 	%r36, %r443, %r648;
	and.b32  	%r444, %r36, 768;
	setp.eq.s32 	%p55, %r444, 768;
	mov.u32 	%r653, %r26;
	@%p55 bra 	$L__BB3_31;
	add.s32 	%r650, %r26, %r648;
	shr.u32 	%r445, %r36, 8;
	add.s32 	%r446, %r445, 1;
	and.b32  	%r447, %r446, 3;
	neg.s32 	%r649, %r447;
	mov.u32 	%r653, %r26;
$L__BB3_30:
	.pragma "nounroll";
	mul.wide.u32 	%rd101, %r650, 4;
	add.s64 	%rd100, %rd16, %rd101;
	// begin inline asm
	ld.global.nc.u32 %r448, [%rd100];
	// end inline asm
	add.s32 	%r659, %r448, %r659;
	add.s32 	%r653, %r653, 256;
	add.s32 	%r650, %r650, 256;
	add.s32 	%r649, %r649, 1;
	setp.ne.s32 	%p56, %r649, 0;
	@%p56 bra 	$L__BB3_30;
$L__BB3_31:
	setp.lt.u32 	%p57, %r36, 768;
	@%p57 bra 	$L__BB3_34;
	cvt.u64.u32 	%rd102, %r653;
	cvt.u64.u32 	%rd103, %r648;
	add.s64 	%rd104, %rd102, %rd103;
	shl.b64 	%rd105, %rd104, 2;
	add.s64 	%rd106, %rd105, %rd16;
	add.s64 	%rd122, %rd106, 2048;
	add.s32 	%r656, %r653, %r648;
$L__BB3_33:
	mul.wide.u32 	%rd111, %r656, 4;
	add.s64 	%rd107, %rd16, %rd111;
	// begin inline asm
	ld.global.nc.u32 %r449, [%rd107];
	// end inline asm
	add.s32 	%r453, %r449, %r659;
	add.s64 	%rd108, %rd122, -1024;
	// begin inline asm
	ld.global.nc.u32 %r450, [%rd108];
	// end inline asm
	add.s32 	%r454, %r450, %r453;
	// begin inline asm
	ld.global.nc.u32 %r451, [%rd122];
	// end inline asm
	add.s32 	%r455, %r451, %r454;
	add.s64 	%rd110, %rd122, 1024;
	// begin inline asm
	ld.global.nc.u32 %r452, [%rd110];
	// end inline asm
	add.s32 	%r659, %r452, %r455;
	add.s32 	%r653, %r653, 1024;
	add.s64 	%rd122, %rd122, 4096;
	add.s32 	%r656, %r656, 1024;
	setp.lt.s32 	%p58, %r653, %r35;
	@%p58 bra 	$L__BB3_33;
$L__BB3_34:
	// begin inline asm
	mov.u32 %r456, %laneid;
	// end inline asm
	mov.b32 	%r459, 1;
	mov.b32 	%r480, 31;
	mov.b32 	%r481, -1;
	// begin inline asm
	shfl.sync.down.b32 %r457, %r659, %r459, %r480, %r481;
	// end inline asm
	setp.gt.s32 	%p59, %r456, 30;
	selp.b32 	%r482, 0, %r457, %p59;
	add.s32 	%r463, %r482, %r659;
	mov.b32 	%r464, 2;
	// begin inline asm
	shfl.sync.down.b32 %r462, %r463, %r464, %r480, %r481;
	// end inline asm
	setp.gt.s32 	%p60, %r456, 29;
	selp.b32 	%r483, 0, %r462, %p60;
	add.s32 	%r468, %r463, %r483;
	mov.b32 	%r469, 4;
	// begin inline asm
	shfl.sync.down.b32 %r467, %r468, %r469, %r480, %r481;
	// end inline asm
	setp.gt.s32 	%p61, %r456, 27;
	selp.b32 	%r484, 0, %r467, %p61;
	add.s32 	%r473, %r468, %r484;
	mov.b32 	%r474, 8;
	// begin inline asm
	shfl.sync.down.b32 %r472, %r473, %r474, %r480, %r481;
	// end inline asm
	setp.gt.s32 	%p62, %r456, 23;
	selp.b32 	%r485, 0, %r472, %p62;
	add.s32 	%r478, %r473, %r485;
	mov.b32 	%r479, 16;
	// begin inline asm
	shfl.sync.down.b32 %r477, %r478, %r479, %r480, %r481;
	// end inline asm
	setp.gt.s32 	%p63, %r456, 15;
	selp.b32 	%r486, 0, %r477, %p63;
	add.s32 	%r686, %r478, %r486;
	setp.ne.s32 	%p64, %r456, 0;
	@%p64 bra 	$L__BB3_36;
	shr.u32 	%r487, %r26, 3;
	and.b32  	%r488, %r487, 124;
	mov.u32 	%r489, _ZZN3cub18CUB_300001_SM_10006detail6reduce28DeviceReduceSingleTileKernelINS2_10policy_hubIijN4cuda3std3__44plusIiEEE10Policy1000EPiSC_iS9_iiNS7_10__identityEEEvT0_T1_T2_T3_T4_T6_E12temp_storage;
	add.s32 	%r490, %r489, %r488;
	st.shared.u32 	[%r490+8], %r686;
$L__BB3_36:
	bar.sync 	0;
	setp.ne.s32 	%p65, %r26, 0;
	@%p65 bra 	$L__BB3_72;
	ld.shared.u32 	%r491, [_ZZN3cub18CUB_300001_SM_10006detail6reduce28DeviceReduceSingleTileKernelINS2_10policy_hubIijN4cuda3std3__44plusIiEEE10Policy1000EPiSC_iS9_iiNS7_10__identityEEEvT0_T1_T2_T3_T4_T6_E12temp_storage+12];
	add.s32 	%r492, %r491, %r686;
	ld.shared.u32 	%r493, [_ZZN3cub18CUB_300001_SM_10006detail6reduce28DeviceReduceSingleTileKernelINS2_10policy_hubIijN4cuda3std3__44plusIiEEE10Policy1000EPiSC_iS9_iiNS7_10__identityEEEvT0_T1_T2_T3_T4_T6_E12temp_storage+16];
	add.s32 	%r494, %r492, %r493;
	ld.shared.u32 	%r495, [_ZZN3cub18CUB_300001_SM_10006detail6reduce28DeviceReduceSingleTileKernelINS2_10policy_hubIijN4cuda3std3__44plusIiEEE10Policy1000EPiSC_iS9_iiNS7_10__identityEEEvT0_T1_T2_T3_T4_T6_E12temp_storage+20];
	add.s32 	%r496, %r494, %r495;
	ld.shared.u32 	%r497, [_ZZN3cub18CUB_300001_SM_10006detail6reduce28DeviceReduceSingleTileKernelINS2_10policy_hubIijN4cuda3std3__44plusIiEEE10Policy1000EPiSC_iS9_iiNS7_10__identityEEEvT0_T1_T2_T3_T4_T6_E12temp_storage+24];
	add.s32 	%r498, %r496, %r497;
	ld.shared.u32 	%r499, [_ZZN3cub18CUB_300001_SM_10006detail6reduce28DeviceReduceSingleTileKernelINS2_10policy_hubIijN4cuda3std3__44plusIiEEE10Policy1000EPiSC_iS9_iiNS7_10__identityEEEvT0_T1_T2_T3_T4_T6_E12temp_storage+28];
	add.s32 	%r500, %r498, %r499;
	ld.shared.u32 	%r501, [_ZZN3cub18CUB_300001_SM_10006detail6reduce28DeviceReduceSingleTileKernelINS2_10policy_hubIijN4cuda3std3__44plusIiEEE10Policy1000EPiSC_iS9_iiNS7_10__identityEEEvT0_T1_T2_T3_T4_T6_E12temp_storage+32];
	add.s32 	%r502, %r500, %r501;
	ld.shared.u32 	%r503, [_ZZN3cub18CUB_300001_SM_10006detail6reduce28DeviceReduceSingleTileKernelINS2_10policy_hubIijN4cuda3std3__44plusIiEEE10Policy1000EPiSC_iS9_iiNS7_10__identityEEEvT0_T1_T2_T3_T4_T6_E12temp_storage+36];
	add.s32 	%r686, %r502, %r503;
	bra.uni 	$L__BB3_72;
$L__BB3_38:
	setp.gt.s32 	%p3, %r120, 4095;
	@%p3 bra 	$L__BB3_56;
	mov.u32 	%r60, %tid.x;
	setp.ge.s32 	%p20, %r60, %r120;
	mov.b32 	%r670, 0;
	mov.u32 	%r665, %r60;
	@%p20 bra 	$L__BB3_41;
	mul.wide.u32 	%rd66, %r60, 4;
	add.s64 	%rd65, %rd16, %rd66;
	// begin inline asm
	ld.global.nc.u32 %r670, [%rd65];
	// end inline asm
	add.s32 	%r665, %r60, 256;
$L__BB3_41:
	setp.ge.s32 	%p21, %r665, %r120;
	@%p21 bra 	$L__BB3_47;
	not.b32 	%r252, %r665;
	add.s32 	%r65, %r120, %r252;
	and.b32  	%r253, %r65, 768;
	setp.eq.s32 	%p22, %r253, 768;
	@%p22 bra 	$L__BB3_45;
	mul.wide.u32 	%rd67, %r665, 4;
	add.s64 	%rd123, %rd16, %rd67;
	shr.u32 	%r254, %r65, 8;
	add.s32 	%r255, %r254, 1;
	and.b32  	%r256, %r255, 3;
	neg.s32 	%r662, %r256;
$L__BB3_44:
	.pragma "nounroll";
	// begin inline asm
	ld.global.nc.u32 %r257, [%rd123];
	// end inline asm
	add.s32 	%r670, %r257, %r670;
	add.s32 	%r665, %r665, 256;
	add.s64 	%rd123, %rd123, 1024;
	add.s32 	%r662, %r662, 1;
	setp.ne.s32 	%p23, %r662, 0;
	@%p23 bra 	$L__BB3_44;
$L__BB3_45:
	setp.lt.u32 	%p24, %r65, 768;
	@%p24 bra 	$L__BB3_47;
$L__BB3_46:
	mul.wide.s32 	%rd73, %r665, 4;
	add.s64 	%rd69, %rd16, %rd73;
	// begin inline asm
	ld.global.nc.u32 %r258, [%rd69];
	// end inline asm
	add.s32 	%r262, %r258, %r670;
	add.s64 	%rd70, %rd69, 1024;
	// begin inline asm
	ld.global.nc.u32 %r259, [%rd70];
	// end inline asm
	add.s32 	%r263, %r259, %r262;
	add.s64 	%rd71, %rd69, 2048;
	// begin inline asm
	ld.global.nc.u32 %r260, [%rd71];
	// end inline asm
	add.s32 	%r264, %r260, %r263;
	add.s64 	%rd72, %rd69, 3072;
	// begin inline asm
	ld.global.nc.u32 %r261, [%rd72];
	// end inline asm
	add.s32 	%r670, %r261, %r264;
	add.s32 	%r665, %r665, 1024;
	setp.lt.s32 	%p25, %r665, %r120;
	@%p25 bra 	$L__BB3_46;
$L__BB3_47:
	setp.lt.s32 	%p26, %r120, 256;
	@%p26 bra 	$L__BB3_52;
	// begin inline asm
	mov.u32 %r328, %laneid;
	// end inline asm
	mov.b32 	%r331, 1;
	mov.b32 	%r352, 31;
	mov.b32 	%r353, -1;
	// begin inline asm
	shfl.sync.down.b32 %r329, %r670, %r331, %r352, %r353;
	// end inline asm
	setp.gt.s32 	%p42, %r328, 30;
	selp.b32 	%r354, 0, %r329, %p42;
	add.s32 	%r335, %r354, %r670;
	mov.b32 	%r336, 2;
	// begin inline asm
	shfl.sync.down.b32 %r334, %r335, %r336, %r352, %r353;
	// end inline asm
	setp.gt.s32 	%p43, %r328, 29;
	selp.b32 	%r355, 0, %r334, %p43;
	add.s32 	%r340, %r335, %r355;
	mov.b32 	%r341, 4;
	// begin inline asm
	shfl.sync.down.b32 %r339, %r340, %r341, %r352, %r353;
	// end inline asm
	setp.gt.s32 	%p44, %r328, 27;
	selp.b32 	%r356, 0, %r339, %p44;
	add.s32 	%r345, %r340, %r356;
	mov.b32 	%r346, 8;
	// begin inline asm
	shfl.sync.down.b32 %r344, %r345, %r346, %r352, %r353;
	// end inline asm
	setp.gt.s32 	%p45, %r328, 23;
	selp.b32 	%r357, 0, %r344, %p45;
	add.s32 	%r350, %r345, %r357;
	mov.b32 	%r351, 16;
	// begin inline asm
	shfl.sync.down.b32 %r349, %r350, %r351, %r352, %r353;
	// end inline asm
	setp.gt.s32 	%p46, %r328, 15;
	selp.b32 	%r358, 0, %r349, %p46;
	add.s32 	%r686, %r350, %r358;
	setp.ne.s32 	%p47, %r328, 0;
	@%p47 bra 	$L__BB3_50;
	shr.u32 	%r359, %r60, 3;
	and.b32  	%r360, %r359, 124;
	mov.u32 	%r361, _ZZN3cub18CUB_300001_SM_10006detail6reduce28DeviceReduceSingleTileKernelINS2_10policy_hubIijN4cuda3std3__44plusIiEEE10Policy1000EPiSC_iS9_iiNS7_10__identityEEEvT0_T1_T2_T3_T4_T6_E12temp_storage;
	add.s32 	%r362, %r361, %r360;
	st.shared.u32 	[%r362+8], %r686;
$L__BB3_50:
	bar.sync 	0;
	setp.ne.s32 	%p48, %r60, 0;
	@%p48 bra 	$L__BB3_72;
	ld.shared.u32 	%r363, [_ZZN3cub18CUB_300001_SM_10006detail6reduce28DeviceReduceSingleTileKernelINS2_10policy_hubIijN4cuda3std3__44plusIiEEE10Policy1000EPiSC_iS9_iiNS7_10__identityEEEvT0_T1_T2_T3_T4_T6_E12temp_storage+12];
	add.s32 	%r364, %r363, %r686;
	ld.shared.u32 	%r365, [_ZZN3cub18CUB_300001_SM_10006detail6reduce28DeviceReduceSingleTileKernelINS2_10policy_hubIijN4cuda3std3__44plusIiEEE10Policy1000EPiSC_iS9_iiNS7_10__identityEEEvT0_T1_T2_T3_T4_T6_E12temp_storage+16];
	add.s32 	%r366, %r364, %r365;
	ld.shared.u32 	%r367, [_ZZN3cub18CUB_300001_SM_10006detail6reduce28DeviceReduceSingleTileKernelINS2_10policy_hubIijN4cuda3std3__44plusIiEEE10Policy1000EPiSC_iS9_iiNS7_10__identityEEEvT0_T1_T2_T3_T4_T6_E12temp_storage+20];
	add.s32 	%r368, %r366, %r367;
	ld.shared.u32 	%r369, [_ZZN3cub18CUB_300001_SM_10006detail6reduce28DeviceReduceSingleTileKernelINS2_10policy_hubIijN4cuda3std3__44plusIiEEE10Policy1000EPiSC_iS9_iiNS7_10__identityEEEvT0_T1_T2_T3_T4_T6_E12temp_storage+24];
	add.s32 	%r370, %r368, %r369;
	ld.shared.u32 	%r371, [_ZZN3cub18CUB_300001_SM_10006detail6reduce28DeviceReduceSingleTileKernelINS2_10policy_hubIijN4cuda3std3__44plusIiEEE10Policy1000EPiSC_iS9_iiNS7_10__identityEEEvT0_T1_T2_T3_T4_T6_E12temp_storage+28];
	add.s32 	%r372, %r370, %r371;
	ld.shared.u32 	%r373, [_ZZN3cub18CUB_300001_SM_10006detail6reduce28DeviceReduceSingleTileKernelINS2_10policy_hubIijN4cuda3std3__44plusIiEEE10Policy1000EPiSC_iS9_iiNS7_10__identityEEEvT0_T1_T2_T3_T4_T6_E12temp_storage+32];
	add.s32 	%r374, %r372, %r373;
	ld.shared.u32 	%r375, [_ZZN3cub18CUB_300001_SM_10006detail6reduce28DeviceReduceSingleTileKernelINS2_10policy_hubIijN4cuda3std3__44plusIiEEE10Policy1000EPiSC_iS9_iiNS7_10__identityEEEvT0_T1_T2_T3_T4_T6_E12temp_storage+36];
	add.s32 	%r686, %r374, %r375;
	bra.uni 	$L__BB3_72;
$L__BB3_52:
	// begin inline asm
	mov.u32 %r265, %laneid;
	// end inline asm
	and.b32  	%r291, %r60, 992;
	add.s32 	%r292, %r291, 32;
	setp.gt.s32 	%p27, %r292, %r120;
	not.b32 	%r293, %r291;
	add.s32 	%r294, %r120, %r293;
	selp.b32 	%r289, %r294, 31, %p27;
	mov.b32 	%r268, 1;
	mov.b32 	%r290, -1;
	// begin inline asm
	shfl.sync.down.b32 %r266, %r670, %r268, %r289, %r290;
	// end inline asm
	setp.lt.s32 	%p28, %r265, %r289;
	selp.b32 	%r295, %r266, 0, %p28;
	add.s32 	%r272, %r295, %r670;
	mov.b32 	%r273, 2;
	// begin inline asm
	shfl.sync.down.b32 %r271, %r272, %r273, %r289, %r290;
	// end inline asm
	add.s32 	%r296, %r265, 2;
	setp.gt.s32 	%p29, %r296, %r289;
	selp.b32 	%r297, 0, %r271, %p29;
	add.s32 	%r277, %r272, %r297;
	mov.b32 	%r278, 4;
	// begin inline asm
	shfl.sync.down.b32 %r276, %r277, %r278, %r289, %r290;
	// end inline asm
	add.s32 	%r298, %r265, 4;
	setp.gt.s32 	%p30, %r298, %r289;
	selp.b32 	%r299, 0, %r276, %p30;
	add.s32 	%r282, %r277, %r299;
	mov.b32 	%r283, 8;
	// begin inline asm
	shfl.sync.down.b32 %r281, %r282, %r283, %r289, %r290;
	// end inline asm
	add.s32 	%r300, %r265, 8;
	setp.gt.s32 	%p31, %r300, %r289;
	selp.b32 	%r301, 0, %r281, %p31;
	add.s32 	%r287, %r282, %r301;
	mov.b32 	%r288, 16;
	// begin inline asm
	shfl.sync.down.b32 %r286, %r287, %r288, %r289, %r290;
	// end inline asm
	add.s32 	%r302, %r265, 16;
	setp.gt.s32 	%p32, %r302, %r289;
	selp.b32 	%r303, 0, %r286, %p32;
	add.s32 	%r686, %r287, %r303;
	setp.ne.s32 	%p33, %r265, 0;
	@%p33 bra 	$L__BB3_54;
	shr.u32 	%r304, %r60, 3;
	and.b32  	%r305, %r304, 124;
	mov.u32 	%r306, _ZZN3cub18CUB_300001_SM_10006detail6reduce28DeviceReduceSingleTileKernelINS2_10policy_hubIijN4cuda3std3__44plusIiEEE10Policy1000EPiSC_iS9_iiNS7_10__identityEEEvT0_T1_T2_T3_T4_T6_E12temp_storage;
	add.s32 	%r307, %r306, %r305;
	st.shared.u32 	[%r307+8], %r686;
$L__BB3_54:
	bar.sync 	0;
	setp.ne.s32 	%p34, %r60, 0;
	@%p34 bra 	$L__BB3_72;
	setp.gt.s32 	%p35, %r120, 32;
	ld.shared.u32 	%r308, [_ZZN3cub18CUB_300001_SM_10006detail6reduce28DeviceReduceSingleTileKernelINS2_10policy_hubIijN4cuda3std3__44plusIiEEE10Policy1000EPiSC_iS9_iiNS7_10__identityEEEvT0_T1_T2_T3_T4_T6_E12temp_storage+12];
	selp.b32 	%r309, %r308, 0, %p35;
	add.s32 	%r310, %r309, %r686;
	setp.gt.s32 	%p36, %r120, 64;
	ld.shared.u32 	%r311, [_ZZN3cub18CUB_300001_SM_10006detail6reduce28DeviceReduceSingleTileKernelINS2_10policy_hubIijN4cuda3std3__44plusIiEEE10Policy1000EPiSC_iS9_iiNS7_10__identityEEEvT0_T1_T2_T3_T4_T6_E12temp_storage+16];
	selp.b32 	%r312, %r311, 0, %p36;
	add.s32 	%r313, %r310, %r312;
	setp.gt.s32 	%p37, %r120, 96;
	ld.shared.u32 	%r314, [_ZZN3cub18CUB_300001_SM_10006detail6reduce28DeviceReduceSingleTileKernelINS2_10policy_hubIijN4cuda3std3__44plusIiEEE10Policy1000EPiSC_iS9_iiNS7_10__identityEEEvT0_T1_T2_T3_T4_T6_E12temp_storage+20];
	selp.b32 	%r315, %r314, 0, %p37;
	add.s32 	%r316, %r313, %r315;
	setp.gt.s32 	%p38, %r120, 128;
	ld.shared.u32 	%r317, [_ZZN3cub18CUB_300001_SM_10006detail6reduce28DeviceReduceSingleTileKernelINS2_10policy_hubIijN4cuda3std3__44plusIiEEE10Policy1000EPiSC_iS9_iiNS7_10__identityEEEvT0_T1_T2_T3_T4_T6_E12temp_storage+24];
	selp.b32 	%r318, %r317, 0, %p38;
	add.s32 	%r319, %r316, %r318;
	setp.gt.s32 	%p39, %r120, 160;
	ld.shared.u32 	%r320, [_ZZN3cub18CUB_300001_SM_10006detail6reduce28DeviceReduceSingleTileKernelINS2_10policy_hubIijN4cuda3std3__44plusIiEEE10Policy1000EPiSC_iS9_iiNS7_10__identityEEEvT0_T1_T2_T3_T4_T6_E12temp_storage+28];
	selp.b32 	%r321, %r320, 0, %p39;
	add.s32 	%r322, %r319, %r321;
	setp.gt.s32 	%p40, %r120, 192;
	ld.shared.u32 	%r323, [_ZZN3cub18CUB_300001_SM_10006detail6reduce28DeviceReduceSingleTileKernelINS2_10policy_hubIijN4cuda3std3__44plusIiEEE10Policy1000EPiSC_iS9_iiNS7_10__identityEEEvT0_T1_T2_T3_T4_T6_E12temp_storage+32];
	selp.b32 	%r324, %r323, 0, %p40;
	add.s32 	%r325, %r322, %r324;
	setp.gt.s32 	%p41, %r120, 224;
	ld.shared.u32 	%r326, [_ZZN3cub18CUB_300001_SM_10006detail6reduce28DeviceReduceSingleTileKernelINS2_10policy_hubIijN4cuda3std3__44plusIiEEE10Policy1000EPiSC_iS9_iiNS7_10__identityEEEvT0_T1_T2_T3_T4_T6_E12temp_storage+36];
	selp.b32 	%r327, %r326, 0, %p41;
	add.s32 	%r686, %r325, %r327;
	bra.uni 	$L__BB3_72;
$L__BB3_56:
	mov.u32 	%r85, %tid.x;
	mul.wide.u32 	%rd35, %r85, 4;
	add.s64 	%rd19, %rd16, %rd35;
	// begin inline asm
	ld.global.nc.u32 %r122, [%rd19];
	// end inline asm
	add.s64 	%rd20, %rd19, 1024;
	// begin inline asm
	ld.global.nc.u32 %r123, [%rd20];
	// end inline asm
	add.s64 	%rd21, %rd19, 2048;
	// begin inline asm
	ld.global.nc.u32 %r124, [%rd21];
	// end inline asm
	add.s64 	%rd22, %rd19, 3072;
	// begin inline asm
	ld.global.nc.u32 %r125, [%rd22];
	// end inline asm
	add.s64 	%rd23, %rd19, 4096;
	// begin inline asm
	ld.global.nc.u32 %r126, [%rd23];
	// end inline asm
	add.s64 	%rd24, %rd19, 5120;
	// begin inline asm
	ld.global.nc.u32 %r127, [%rd24];
	// end inline asm
	add.s64 	%rd25, %rd19, 6144;
	// begin inline asm
	ld.global.nc.u32 %r128, [%rd25];
	// end inline asm
	add.s64 	%rd26, %rd19, 7168;
	// begin inline asm
	ld.global.nc.u32 %r129, [%rd26];
	// end inline asm
	add.s64 	%rd27, %rd19, 8192;
	// begin inline asm
	ld.global.nc.u32 %r130, [%rd27];
	// end inline asm
	add.s64 	%rd28, %rd19, 9216;
	// begin inline asm
	ld.global.nc.u32 %r131, [%rd28];
	// end inline asm
	add.s64 	%rd29, %rd19, 10240;
	// begin inline asm
	ld.global.nc.u32 %r132, [%rd29];
	// end inline asm
	add.s64 	%rd30, %rd19, 11264;
	// begin inline asm
	ld.global.nc.u32 %r133, [%rd30];
	// end inline asm
	add.s64 	%rd31, %rd19, 12288;
	// begin inline asm
	ld.global.nc.u32 %r134, [%rd31];
	// end inline asm
	add.s64 	%rd32, %rd19, 13312;
	// begin inline asm
	ld.global.nc.u32 %r135, [%rd32];
	// end inline asm
	add.s64 	%rd33, %rd19, 14336;
	// begin inline asm
	ld.global.nc.u32 %r136, [%rd33];
	// end inline asm
	add.s64 	%rd34, %rd19, 15360;
	// begin inline asm
	ld.global.nc.u32 %r137, [%rd34];
	// end inline asm
	add.s32 	%r139, %r123, %r122;
	add.s32 	%r140, %r124, %r139;
	add.s32 	%r141, %r125, %r140;
	add.s32 	%r142, %r126, %r141;
	add.s32 	%r143, %r127, %r142;
	add.s32 	%r144, %r128, %r143;
	add.s32 	%r145, %r129, %r144;
	add.s32 	%r146, %r130, %r145;
	add.s32 	%r147, %r131, %r146;
	add.s32 	%r148, %r132, %r147;
	add.s32 	%r149, %r133, %r148;
	add.s32 	%r150, %r134, %r149;
	add.s32 	%r151, %r135, %r150;
	add.s32 	%r152, %r136, %r151;
	add.s32 	%r685, %r137, %r152;
	setp.lt.u32 	%p4, %r120, 8192;
	mov.b32 	%r674, 4096;
	@%p4 bra 	$L__BB3_60;
	add.s32 	%r87, %r120, -4096;
	mov.b32 	%r674, 4096;
$L__BB3_58:
	mul.wide.s32 	%rd52, %r674, 4;
	add.s64 	%rd36, %rd19, %rd52;
	// begin inline asm
	ld.global.nc.u32 %r154, [%rd36];
	// end inline asm
	add.s64 	%rd37, %rd36, 1024;
	// begin inline asm
	ld.global.nc.u32 %r155, [%rd37];
	// end inline asm
	add.s64 	%rd38, %rd36, 2048;
	// begin inline asm
	ld.global.nc.u32 %r156, [%rd38];
	// end inline asm
	add.s64 	%rd39, %rd36, 3072;
	// begin inline asm
	ld.global.nc.u32 %r157, [%rd39];
	// end inline asm
	add.s64 	%rd40, %rd36, 4096;
	// begin inline asm
	ld.global.nc.u32 %r158, [%rd40];
	// end inline asm
	add.s64 	%rd41, %rd36, 5120;
	// begin inline asm
	ld.global.nc.u32 %r159, [%rd41];
	// end inline asm
	add.s64 	%rd42, %rd36, 6144;
	// begin inline asm
	ld.global.nc.u32 %r160, [%rd42];
	// end inline asm
	add.s64 	%rd43, %rd36, 7168;
	// begin inline asm
	ld.global.nc.u32 %r161, [%rd43];
	// end inline asm
	add.s64 	%rd44, %rd36, 8192;
	// begin inline asm
	ld.global.nc.u32 %r162, [%rd44];
	// end inline asm
	add.s64 	%rd45, %rd36, 9216;
	// begin inline asm
	ld.global.nc.u32 %r163, [%rd45];
	// end inline asm
	add.s64 	%rd46, %rd36, 10240;
	// begin inline asm
	ld.global.nc.u32 %r164, [%rd46];
	// end inline asm
	add.s64 	%rd47, %rd36, 11264;
	// begin inline asm
	ld.global.nc.u32 %r165, [%rd47];
	// end inline asm
	add.s64 	%rd48, %rd36, 12288;
	// begin inline asm
	ld.global.nc.u32 %r166, [%rd48];
	// end inline asm
	add.s64 	%rd49, %rd36, 13312;
	// begin inline asm
	ld.global.nc.u32 %r167, [%rd49];
	// end inline asm
	add.s64 	%rd50, %rd36, 14336;
	// begin inline asm
	ld.global.nc.u32 %r168, [%rd50];
	// end inline asm
	add.s64 	%rd51, %rd36, 15360;
	// begin inline asm
	ld.global.nc.u32 %r169, [%rd51];
	// end inline asm
	add.s32 	%r170, %r154, %r685;
	add.s32 	%r171, %r155, %r170;
	add.s32 	%r172, %r156, %r171;
	add.s32 	%r173, %r157, %r172;
	add.s32 	%r174, %r158, %r173;
	add.s32 	%r175, %r159, %r174;
	add.s32 	%r176, %r160, %r175;
	add.s32 	%r177, %r161, %r176;
	add.s32 	%r178, %r162, %r177;
	add.s32 	%r179, %r163, %r178;
	add.s32 	%r180, %r164, %r179;
	add.s32 	%r181, %r165, %r180;
	add.s32 	%r182, %r166, %r181;
	add.s32 	%r183, %r167, %r182;
	add.s32 	%r184, %r168, %r183;
	add.s32 	%r685, %r169, %r184;
	sub.s32 	%r185, %r120, %r674;
	setp.lt.s32 	%p5, %r185, 4096;
	@%p5 bra 	$L__BB3_68;
	add.s32 	%r674, %r674, 4096;
	setp.le.s32 	%p6, %r674, %r87;
	@%p6 bra 	$L__BB3_58;
$L__BB3_60:
	setp.le.s32 	%p7, %r120, %r674;
	@%p7 bra 	$L__BB3_68;
	sub.s32 	%r94, %r120, %r674;
	setp.ge.s32 	%p8, %r85, %r94;
	@%p8 bra 	$L__BB3_68;
	not.b32 	%r187, %r85;
	add.s32 	%r188, %r120, %r187;
	sub.s32 	%r95, %r188, %r674;
	and.b32  	%r189, %r95, 768;
	setp.eq.s32 	%p9, %r189, 768;
	mov.u32 	%r679, %r85;
	@%p9 bra 	$L__BB3_65;
	add.s32 	%r676, %r85, %r674;
	shr.u32 	%r190, %r95, 8;
	add.s32 	%r191, %r190, 1;
	and.b32  	%r192, %r191, 3;
	neg.s32 	%r675, %r192;
	mov.u32 	%r679, %r85;
$L__BB3_64:
	.pragma "nounroll";
	mul.wide.u32 	%rd54, %r676, 4;
	add.s64 	%rd53, %rd16, %rd54;
	// begin inline asm
	ld.global.nc.u32 %r193, [%rd53];
	// end inline asm
	add.s32 	%r685, %r193, %r685;
	add.s32 	%r679, %r679, 256;
	add.s32 	%r676, %r676, 256;
	add.s32 	%r675, %r675, 1;
	setp.ne.s32 	%p10, %r675, 0;
	@%p10 bra 	$L__BB3_64;
$L__BB3_65:
	setp.lt.u32 	%p11, %r95, 768;
	@%p11 bra 	$L__BB3_68;
	cvt.u64.u32 	%rd55, %r679;
	cvt.u64.u32 	%rd56, %r674;
	add.s64 	%rd57, %rd55, %rd56;
	shl.b64 	%rd58, %rd57, 2;
	add.s64 	%rd59, %rd58, %rd16;
	add.s64 	%rd124, %rd59, 2048;
	add.s32 	%r682, %r679, %r674;
$L__BB3_67:
	mul.wide.u32 	%rd64, %r682, 4;
	add.s64 	%rd60, %rd16, %rd64;
	// begin inline asm
	ld.global.nc.u32 %r194, [%rd60];
	// end inline asm
	add.s32 	%r198, %r194, %r685;
	add.s64 	%rd61, %rd124, -1024;
	// begin inline asm
	ld.global.nc.u32 %r195, [%rd61];
	// end inline asm
	add.s32 	%r199, %r195, %r198;
	// begin inline asm
	ld.global.nc.u32 %r196, [%rd124];
	// end inline asm
	add.s32 	%r200, %r196, %r199;
	add.s64 	%rd63, %rd124, 1024;
	// begin inline asm
	ld.global.nc.u32 %r197, [%rd63];
	// end inline asm
	add.s32 	%r685, %r197, %r200;
	add.s32 	%r679, %r679, 1024;
	add.s64 	%rd124, %rd124, 4096;
	add.s32 	%r682, %r682, 1024;
	setp.lt.s32 	%p12, %r679, %r94;
	@%p12 bra 	$L__BB3_67;
$L__BB3_68:
	// begin inline asm
	mov.u32 %r201, %laneid;
	// end inline asm
	mov.b32 	%r204, 1;
	mov.b32 	%r225, 31;
	mov.b32 	%r226, -1;
	// begin inline asm
	shfl.sync.down.b32 %r202, %r685, %r204, %r225, %r226;
	// end inline asm
	setp.gt.s32 	%p13, %r201, 30;
	selp.b32 	%r227, 0, %r202, %p13;
	add.s32 	%r208, %r227, %r685;
	mov.b32 	%r209, 2;
	// begin inline asm
	shfl.sync.down.b32 %r207, %r208, %r209, %r225, %r226;
	// end inline asm
	setp.gt.s32 	%p14, %r201, 29;
	selp.b32 	%r228, 0, %r207, %p14;
	add.s32 	%r213, %r208, %r228;
	mov.b32 	%r214, 4;
	// begin inline asm
	shfl.sync.down.b32 %r212, %r213, %r214, %r225, %r226;
	// end inline asm
	setp.gt.s32 	%p15, %r201, 27;
	selp.b32 	%r229, 0, %r212, %p15;
	add.s32 	%r218, %r213, %r229;
	mov.b32 	%r219, 8;
	// begin inline asm
	shfl.sync.down.b32 %r217, %r218, %r219, %r225, %r226;
	// end inline asm
	setp.gt.s32 	%p16, %r201, 23;
	selp.b32 	%r230, 0, %r217, %p16;
	add.s32 	%r223, %r218, %r230;
	mov.b32 	%r224, 16;
	// begin inline asm
	shfl.sync.down.b32 %r222, %r223, %r224, %r225, %r226;
	// end inline asm
	setp.gt.s32 	%p17, %r201, 15;
	selp.b32 	%r231, 0, %r222, %p17;
	add.s32 	%r686, %r223, %r231;
	setp.ne.s32 	%p18, %r201, 0;
	@%p18 bra 	$L__BB3_70;
	shr.u32 	%r232, %r85, 3;
	and.b32  	%r233, %r232, 124;
	mov.u32 	%r234, _ZZN3cub18CUB_300001_SM_10006detail6reduce28DeviceReduceSingleTileKernelINS2_10policy_hubIijN4cuda3std3__44plusIiEEE10Policy1000EPiSC_iS9_iiNS7_10__identityEEEvT0_T1_T2_T3_T4_T6_E12temp_storage;
	add.s32 	%r235, %r234, %r233;
	st.shared.u32 	[%r235+8], %r686;
$L__BB3_70:
	bar.sync 	0;
	setp.ne.s32 	%p19, %r85, 0;
	@%p19 bra 	$L__BB3_72;
	ld.shared.u32 	%r236, [_ZZN3cub18CUB_300001_SM_10006detail6reduce28DeviceReduceSingleTileKernelINS2_10policy_hubIijN4cuda3std3__44plusIiEEE10Policy1000EPiSC_iS9_iiNS7_10__identityEEEvT0_T1_T2_T3_T4_T6_E12temp_storage+12];
	add.s32 	%r237, %r236, %r686;
	ld.shared.u32 	%r238, [_ZZN3cub18CUB_300001_SM_10006detail6reduce28DeviceReduceSingleTileKernelINS2_10policy_hubIijN4cuda3std3__44plusIiEEE10Policy1000EPiSC_iS9_iiNS7_10__identityEEEvT0_T1_T2_T3_T4_T6_E12temp_storage+16];
	add.s32 	%r239, %r237, %r238;
	ld.shared.u32 	%r240, [_ZZN3cub18CUB_300001_SM_10006detail6reduce28DeviceReduceSingleTileKernelINS2_10policy_hubIijN4cuda3std3__44plusIiEEE10Policy1000EPiSC_iS9_iiNS7_10__identityEEEvT0_T1_T2_T3_T4_T6_E12temp_storage+20];
	add.s32 	%r241, %r239, %r240;
	ld.shared.u32 	%r242, [_ZZN3cub18CUB_300001_SM_10006detail6reduce28DeviceReduceSingleTileKernelINS2_10policy_hubIijN4cuda3std3__44plusIiEEE10Policy1000EPiSC_iS9_iiNS7_10__identityEEEvT0_T1_T2_T3_T4_T6_E12temp_storage+24];
	add.s32 	%r243, %r241, %r242;
	ld.shared.u32 	%r244, [_ZZN3cub18CUB_300001_SM_10006detail6reduce28DeviceReduceSingleTileKernelINS2_10policy_hubIijN4cuda3std3__44plusIiEEE10Policy1000EPiSC_iS9_iiNS7_10__identityEEEvT0_T1_T2_T3_T4_T6_E12temp_storage+28];
	add.s32 	%r245, %r243, %r244;
	ld.shared.u32 	%r246, [_ZZN3cub18CUB_300001_SM_10006detail6reduce28DeviceReduceSingleTileKernelINS2_10policy_hubIijN4cuda3std3__44plusIiEEE10Policy1000EPiSC_iS9_iiNS7_10__identityEEEvT0_T1_T2_T3_T4_T6_E12temp_storage+32];
	add.s32 	%r247, %r245, %r246;
	ld.shared.u32 	%r248, [_ZZN3cub18CUB_300001_SM_10006detail6reduce28DeviceReduceSingleTileKernelINS2_10policy_hubIijN4cuda3std3__44plusIiEEE10Policy1000EPiSC_iS9_iiNS7_10__identityEEEvT0_T1_T2_T3_T4_T6_E12temp_storage+36];
	add.s32 	%r686, %r247, %r248;
$L__BB3_72:
	mov.u32 	%r631, %tid.x;
	setp.ne.s32 	%p95, %r631, 0;
	@%p95 bra 	$L__BB3_74;
	add.s32 	%r632, %r686, %r121;
	st.global.u32 	[%rd1], %r632;
$L__BB3_74:
	ret;

}
	// .globl	_ZN3cub18CUB_300001_SM_10006detail6reduce28DeviceReduceSingleTileKernelINS2_10policy_hubIiyN4cuda3std3__44plusIiEEE10Policy1000EN6thrust24THRUST_300001_SM_1000_NS18transform_iteratorINSD_12zip_functionI13is_word_startEENSD_12zip_iteratorINS7_5tupleIJNSD_6detail15normal_iteratorINSD_10device_ptrIcEEEESO_EEEEENSD_11use_defaultESR_EEPiyS9_iiNS7_10__identityEEEvT0_T1_T2_T3_T4_T6_
.visible .entry _ZN3cub18CUB_300001_SM_10006detail6reduce28DeviceReduceSingleTileKernelINS2_10policy_hubIiyN4cuda3std3__44plusIiEEE10Policy1000EN6thrust24THRUST_300001_SM_1000_NS18transform_iteratorINSD_12zip_functionI13is_word_startEENSD_12zip_iteratorINS7_5tupleIJNSD_6detail15normal_iteratorINSD_10device_ptrIcEEEESO_EEEEENSD_11use_defaultESR_EEPiyS9_iiNS7_10__identityEEEvT0_T1_T2_T3_T4_T6_(
	.param .align 8 .b8 _ZN3cub18CUB_300001_SM_10006detail6reduce28DeviceReduceSingleTileKernelINS2_10policy_hubIiyN4cuda3std3__44plusIiEEE10Policy1000EN6thrust24THRUST_300001_SM_1000_NS18transform_iteratorINSD_12zip_functionI13is_word_startEENSD_12zip_iteratorINS7_5tupleIJNSD_6detail15normal_iteratorINSD_10device_ptrIcEEEESO_EEEEENSD_11use_defaultESR_EEPiyS9_iiNS7_10__identityEEEvT0_T1_T2_T3_T4_T6__param_0[24],
	.param .u64 .ptr .align 1 _ZN3cub18CUB_300001_SM_10006detail6reduce28DeviceReduceSingleTileKernelINS2_10policy_hubIiyN4cuda3std3__44plusIiEEE10Policy1000EN6thrust24THRUST_300001_SM_1000_NS18transform_iteratorINSD_12zip_functionI13is_word_startEENSD_12zip_iteratorINS7_5tupleIJNSD_6detail15normal_iteratorINSD_10device_ptrIcEEEESO_EEEEENSD_11use_defaultESR_EEPiyS9_iiNS7_10__identityEEEvT0_T1_T2_T3_T4_T6__param_1,
	.param .u64 _ZN3cub18CUB_300001_SM_10006detail6reduce28DeviceReduceSingleTileKernelINS2_10policy_hubIiyN4cuda3std3__44plusIiEEE10Policy1000EN6thrust24THRUST_300001_SM_1000_NS18transform_iteratorINSD_12zip_functionI13is_word_startEENSD_12zip_iteratorINS7_5tupleIJNSD_6detail15normal_iteratorINSD_10device_ptrIcEEEESO_EEEEENSD_11use_defaultESR_EEPiyS9_iiNS7_10__identityEEEvT0_T1_T2_T3_T4_T6__param_2,
	.param .align 1 .b8 _ZN3cub18CUB_300001_SM_10006detail6reduce28DeviceReduceSingleTileKernelINS2_10policy_hubIiyN4cuda3std3__44plusIiEEE10Policy1000EN6thrust24THRUST_300001_SM_1000_NS18transform_iteratorINSD_12zip_functionI13is_word_startEENSD_12zip_iteratorINS7_5tupleIJNSD_6detail15normal_iteratorINSD_10device_ptrIcEEEESO_EEEEENSD_11use_defaultESR_EEPiyS9_iiNS7_10__identityEEEvT0_T1_T2_T3_T4_T6__param_3[1],
	.param .u32 _ZN3cub18CUB_300001_SM_10006detail6reduce28DeviceReduceSingleTileKernelINS2_10policy_hubIiyN4cuda3std3__44plusIiEEE10Policy1000EN6thrust24THRUST_300001_SM_1000_NS18transform_iteratorINSD_12zip_functionI13is_word_startEENSD_12zip_iteratorINS7_5tupleIJNSD_6detail15normal_iteratorINSD_10device_ptrIcEEEESO_EEEEENSD_11use_defaultESR_EEPiyS9_iiNS7_10__identityEEEvT0_T1_T2_T3_T4_T6__param_4,
	.param .align 1 .b8 _ZN3cub18CUB_300001_SM_10006detail6reduce28DeviceReduceSingleTileKernelINS2_10policy_hubIiyN4cuda3std3__44plusIiEEE10Policy1000EN6thrust24THRUST_300001_SM_1000_NS18transform_iteratorINSD_12zip_functionI13is_word_startEENSD_12zip_iteratorINS7_5tupleIJNSD_6detail15normal_iteratorINSD_10device_ptrIcEEEESO_EEEEENSD_11use_defaultESR_EEPiyS9_iiNS7_10__identityEEEvT0_T1_T2_T3_T4_T6__param_5[1]
)
.maxntid 256
.minnctapersm 1
{
	.reg .pred 	%p<183>;
	.reg .b16 	%rs<387>;
	.reg .b32 	%r<599>;
	.reg .b64 	%rd<66>;
	// demoted variable
	.shared .align 4 .b8 _ZZN3cub18CUB_300001_SM_10006detail6reduce28DeviceReduceSingleTileKernelINS2_10policy_hubIiyN4cuda3std3__44plusIiEEE10Policy1000EN6thrust24THRUST_300001_SM_1000_NS18transform_iteratorINSD_12zip_functionI13is_word_startEENSD_12zip_iteratorINS7_5tupleIJNSD_6detail15normal_iteratorINSD_10device_ptrIcEEEESO_EEEEENSD_11use_defaultESR_EEPiyS9_iiNS7_10__identityEEEvT0_T1_T2_T3_T4_T6_E12temp_storage[44];
	ld.param.u64 	%rd37, [_ZN3cub18CUB_300001_SM_10006detail6reduce28DeviceReduceSingleTileKernelINS2_10policy_hubIiyN4cuda3std3__44plusIiEEE10Policy1000EN6thrust24THRUST_300001_SM_1000_NS18transform_iteratorINSD_12zip_functionI13is_word_startEENSD_12zip_iteratorINS7_5tupleIJNSD_6detail15normal_iteratorINSD_10device_ptrIcEEEESO_EEEEENSD_11use_defaultESR_EEPiyS9_iiNS7_10__identityEEEvT0_T1_T2_T3_T4_T6__param_0+8];
	ld.param.u64 	%rd36, [_ZN3cub18CUB_300001_SM_10006detail6reduce28DeviceReduceSingleTileKernelINS2_10policy_hubIiyN4cuda3std3__44plusIiEEE10Policy1000EN6thrust24THRUST_300001_SM_1000_NS18transform_iteratorINSD_12zip_functionI13is_word_startEENSD_12zip_iteratorINS7_5tupleIJNSD_6detail15normal_iteratorINSD_10device_ptrIcEEEESO_EEEEENSD_11use_defaultESR_EEPiyS9_iiNS7_10__identityEEEvT0_T1_T2_T3_T4_T6__param_0];
	ld.param.u64 	%rd39, [_ZN3cub18CUB_300001_SM_10006detail6reduce28DeviceReduceSingleTileKernelINS2_10policy_hubIiyN4cuda3std3__44plusIiEEE10Policy1000EN6thrust24THRUST_300001_SM_1000_NS18transform_iteratorINSD_12zip_functionI13is_word_startEENSD_12zip_iteratorINS7_5tupleIJNSD_6detail15normal_iteratorINSD_10device_ptrIcEEEESO_EEEEENSD_11use_defaultESR_EEPiyS9_iiNS7_10__identityEEEvT0_T1_T2_T3_T4_T6__param_1];
	ld.param.u64 	%rd38, [_ZN3cub18CUB_300001_SM_10006detail6reduce28DeviceReduceSingleTileKernelINS2_10policy_hubIiyN4cuda3std3__44plusIiEEE10Policy1000EN6thrust24THRUST_300001_SM_1000_NS18transform_iteratorINSD_12zip_functionI13is_word_startEENSD_12zip_iteratorINS7_5tupleIJNSD_6detail15normal_iteratorINSD_10device_ptrIcEEEESO_EEEEENSD_11use_defaultESR_EEPiyS9_iiNS7_10__identityEEEvT0_T1_T2_T3_T4_T6__param_2];
	ld.param.u32 	%r216, [_ZN3cub18CUB_300001_SM_10006detail6reduce28DeviceReduceSingleTileKernelINS2_10policy_hubIiyN4cuda3std3__44plusIiEEE10Policy1000EN6thrust24THRUST_300001_SM_1000_NS18transform_iteratorINSD_12zip_functionI13is_word_startEENSD_12zip_iteratorINS7_5tupleIJNSD_6detail15normal_iteratorINSD_10device_ptrIcEEEESO_EEEEENSD_11use_defaultESR_EEPiyS9_iiNS7_10__identityEEEvT0_T1_T2_T3_T4_T6__param_4];
	cvta.to.global.u64 	%rd1, %rd39;
	setp.ne.s64 	%p1, %rd38, 0;
	@%p1 bra 	$L__BB4_3;
	mov.u32 	%r504, %tid.x;
	setp.ne.s32 	%p182, %r504, 0;
	@%p182 bra 	$L__BB4_175;
	st.global.u32 	[%rd1], %r216;
	bra.uni 	$L__BB4_175;
$L__BB4_3:
	cvta.to.global.u64 	%rd2, %rd36;
	cvta.to.global.u64 	%rd3, %rd37;
	setp.gt.u64 	%p2, %rd38, 4095;
	@%p2 bra 	$L__BB4_59;
	cvt.u32.u64 	%r1, %rd38;
	mov.u32 	%r2, %tid.x;
	setp.ge.u32 	%p117, %r2, %r1;
	mov.b32 	%r535, 0;
	mov.u32 	%r520, %r2;
	@%p117 bra 	$L__BB4_8;
	cvt.u64.u32 	%rd4, %r2;
	add.s64 	%rd52, %rd3, %rd4;
	ld.global.u8 	%rs291, [%rd52];
	add.s16 	%rs292, %rs291, -123;
	and.b16  	%rs293, %rs292, 255;
	setp.lt.u16 	%p118, %rs293, 198;
	mov.b32 	%r535, 0;
	@%p118 bra 	$L__BB4_7;
	add.s64 	%rd53, %rd2, %rd4;
	ld.global.u8 	%rs294, [%rd53];
	add.s16 	%rs295, %rs294, -123;
	and.b16  	%rs296, %rs295, 255;
	setp.lt.u16 	%p119, %rs296, 198;
	selp.u32 	%r535, 1, 0, %p119;
$L__BB4_7:
	add.s32 	%r520, %r2, 256;
$L__BB4_8:
	setp.ge.u32 	%p120, %r520, %r1;
	@%p120 bra 	$L__BB4_50;
	not.b32 	%r369, %r520;
	add.s32 	%r8, %r369, %r1;
	shr.u32 	%r370, %r8, 8;
	add.s32 	%r9, %r370, 1;
	and.b32  	%r10, %r9, 7;
	setp.lt.u32 	%p121, %r8, 1792;
	@%p121 bra 	$L__BB4_28;
	and.b32  	%r371, %r9, 33554424;
	neg.s32 	%r508, %r371;
	cvt.u64.u32 	%rd54, %r520;
	add.s64 	%rd55, %rd54, 1024;
	add.s64 	%rd61, %rd3, %rd55;
	add.s64 	%rd60, %rd2, %rd55;
$L__BB4_11:
	.pragma "nounroll";
	ld.global.u8 	%rs297, [%rd61+-1024];
	add.s16 	%rs298, %rs297, -123;
	and.b16  	%rs299, %rs298, 255;
	setp.lt.u16 	%p122, %rs299, 198;
	mov.b32 	%r511, 0;
	@%p122 bra 	$L__BB4_13;
	ld.global.u8 	%rs300, [%rd60+-1024];
	add.s16 	%rs301, %rs300, -123;
	and.b16  	%rs302, %rs301, 255;
	setp.lt.u16 	%p123, %rs302, 198;
	selp.u32 	%r511, 1, 0, %p123;
$L__BB4_13:
	add.s32 	%r17, %r511, %r535;
	ld.global.u8 	%rs303, [%rd61+-768];
	add.s16 	%rs304, %rs303, -123;
	and.b16  	%rs305, %rs304, 255;
	setp.lt.u16 	%p124, %rs305, 198;
	mov.b32 	%r512, 0;
	@%p124 bra 	$L__BB4_15;
	ld.global.u8 	%rs306, [%rd60+-768];
	add.s16 	%rs307, %rs306, -123;
	and.b16  	%rs308, %rs307, 255;
	setp.lt.u16 	%p125, %rs308, 198;
	selp.u32 	%r512, 1, 0, %p125;
$L__BB4_15:
	add.s32 	%r20, %r512, %r17;
	ld.global.u8 	%rs309, [%rd61+-512];
	add.s16 	%rs310, %rs309, -123;
	and.b16  	%rs311, %rs310, 255;
	setp.lt.u16 	%p126, %rs311, 198;
	mov.b32 	%r513, 0;
	@%p126 bra 	$L__BB4_17;
	ld.global.u8 	%rs312, [%rd60+-512];
	add.s16 	%rs313, %rs312, -123;
	and.b16  	%rs314, %rs313, 255;
	setp.lt.u16 	%p127, %rs314, 198;
	selp.u32 	%r513, 1, 0, %p127;
$L__BB4_17:
	add.s32 	%r23, %r513, %r20;
	ld.global.u8 	%rs315, [%rd61+-256];
	add.s16 	%rs316, %rs315, -123;
	and.b16  	%rs317, %rs316, 255;
	setp.lt.u16 	%p128, %rs317, 198;
	mov.b32 	%r514, 0;
	@%p128 bra 	$L__BB4_19;
	ld.global.u8 	%rs318, [%rd60+-256];
	add.s16 	%rs319, %rs318, -123;
	and.b16  	%rs320, %rs319, 255;
	setp.lt.u16 	%p129, %rs320, 198;
	selp.u32 	%r514, 1, 0, %p129;
$L__BB4_19:
	add.s32 	%r26, %r514, %r23;
	ld.global.u8 	%rs321, [%rd61];
	add.s16 	%rs322, %rs321, -123;
	and.b16  	%rs323, %rs322, 255;
	setp.lt.u16 	%p130, %rs323, 198;
	mov.b32 	%r515, 0;
	@%p130 bra 	$L__BB4_21;
	ld.global.u8 	%rs324, [%rd60];
	add.s16 	%rs325, %rs324, -123;
	and.b16  	%rs326, %rs325, 255;
	setp.lt.u16 	%p131, %rs326, 198;
	selp.u32 	%r515, 1, 0, %p131;
$L__BB4_21:
	add.s32 	%r29, %r515, %r26;
	ld.global.u8 	%rs327, [%rd61+256];
	add.s16 	%rs328, %rs327, -123;
	and.b16  	%rs329, %rs328, 255;
	setp.lt.u16 	%p132, %rs329, 198;
	mov.b32 	%r516, 0;
	@%p132 bra 	$L__BB4_23;
	ld.global.u8 	%rs330, [%rd60+256];
	add.s16 	%rs331, %rs330, -123;
	and.b16  	%rs332, %rs331, 255;
	setp.lt.u16 	%p133, %rs332, 198;
	selp.u32 	%r516, 1, 0, %p133;
$L__BB4_23:
	add.s32 	%r32, %r516, %r29;
	ld.global.u8 	%rs333, [%rd61+512];
	add.s16 	%rs334, %rs333, -123;
	and.b16  	%rs335, %rs334, 255;
	setp.lt.u16 	%p134, %rs335, 198;
	mov.b32 	%r517, 0;
	@%p134 bra 	$L__BB4_25;
	ld.global.u8 	%rs336, [%rd60+512];
	add.s16 	%rs337, %rs336, -123;
	and.b16  	%rs338, %rs337, 255;
	setp.lt.u16 	%p135, %rs338, 198;
	selp.u32 	%r517, 1, 0, %p135;
$L__BB4_25:
	add.s32 	%r35, %r517, %r32;
	ld.global.u8 	%rs339, [%rd61+768];
	add.s16 	%rs340, %rs339, -123;
	and.b16  	%rs341, %rs340, 255;
	setp.lt.u16 	%p136, %rs341, 198;
	mov.b32 	%r518, 0;
	@%p136 bra 	$L__BB4_27;
	ld.global.u8 	%rs342, [%rd60+768];
	add.s16 	%rs343, %rs342, -123;
	and.b16  	%rs344, %rs343, 255;
	setp.lt.u16 	%p137, %rs344, 198;
	selp.u32 	%r518, 1, 0, %p137;
$L__BB4_27:
	add.s32 	%r535, %r518, %r35;
	add.s32 	%r520, %r520, 2048;
	add.s32 	%r508, %r508, 8;
	add.s64 	%rd61, %rd61, 2048;
	add.s64 	%rd60, %rd60, 2048;
	setp.ne.s32 	%p138, %r508, 0;
	@%p138 bra 	$L__BB4_11;
$L__BB4_28:
	setp.eq.s32 	%p139, %r10, 0;
	@%p139 bra 	$L__BB4_50;
	setp.lt.u32 	%p140, %r10, 4;
	@%p140 bra 	$L__BB4_39;
	cvt.s64.s32 	%rd56, %r520;
	add.s64 	%rd11, %rd2, %rd56;
	add.s64 	%rd12, %rd3, %rd56;
	ld.global.u8 	%rs345, [%rd12];
	add.s16 	%rs346, %rs345, -123;
	and.b16  	%rs347, %rs346, 255;
	setp.lt.u16 	%p141, %rs347, 198;
	mov.b32 	%r522, 0;
	@%p141 bra 	$L__BB4_32;
	ld.global.u8 	%rs348, [%rd11];
	add.s16 	%rs349, %rs348, -123;
	and.b16  	%rs350, %rs349, 255;
	setp.lt.u16 	%p142, %rs350, 198;
	selp.u32 	%r522, 1, 0, %p142;
$L__BB4_32:
	add.s32 	%r46, %r522, %r535;
	ld.global.u8 	%rs351, [%rd12+256];
	add.s16 	%rs352, %rs351, -123;
	and.b16  	%rs353, %rs352, 255;
	setp.lt.u16 	%p143, %rs353, 198;
	mov.b32 	%r523, 0;
	@%p143 bra 	$L__BB4_34;
	ld.global.u8 	%rs354, [%rd11+256];
	add.s16 	%rs355, %rs354, -123;
	and.b16  	%rs356, %rs355, 255;
	setp.lt.u16 	%p144, %rs356, 198;
	selp.u32 	%r523, 1, 0, %p144;
$L__BB4_34:
	add.s32 	%r49, %r523, %r46;
	ld.global.u8 	%rs357, [%rd12+512];
	add.s16 	%rs358, %rs357, -123;
	and.b16  	%rs359, %rs358, 255;
	setp.lt.u16 	%p145, %rs359, 198;
	mov.b32 	%r524, 0;
	@%p145 bra 	$L__BB4_36;
	ld.global.u8 	%rs360, [%rd11+512];
	add.s16 	%rs361, %rs360, -123;
	and.b16  	%rs362, %rs361, 255;
	setp.lt.u16 	%p146, %rs362, 198;
	selp.u32 	%r524, 1, 0, %p146;
$L__BB4_36:
	add.s32 	%r52, %r524, %r49;
	ld.global.u8 	%rs363, [%rd12+768];
	add.s16 	%rs364, %rs363, -123;
	and.b16  	%rs365, %rs364, 255;
	setp.lt.u16 	%p147, %rs365, 198;
	mov.b32 	%r525, 0;
	@%p147 bra 	$L__BB4_38;
	ld.global.u8 	%rs366, [%rd11+768];
	add.s16 	%rs367, %rs366, -123;
	and.b16  	%rs368, %rs367, 255;
	setp.lt.u16 	%p148, %rs368, 198;
	selp.u32 	%r525, 1, 0, %p148;
$L__BB4_38:
	add.s32 	%r535, %r525, %r52;
	add.s32 	%r520, %r520, 1024;
$L__BB4_39:
	and.b32  	%r386, %r9, 3;
	setp.eq.s32 	%p149, %r386, 0;
	@%p149 bra 	$L__BB4_50;
	setp.eq.s32 	%p150, %r386, 1;
	@%p150 bra 	$L__BB4_46;
	cvt.s64.s32 	%rd57, %r520;
	add.s64 	%rd13, %rd2, %rd57;
	add.s64 	%rd14, %rd3, %rd57;
	ld.global.u8 	%rs369, [%rd14];
	add.s16 	%rs370, %rs369, -123;
	and.b16  	%rs371, %rs370, 255;
	setp.lt.u16 	%p151, %rs371, 198;
	mov.b32 	%r529, 0;
	@%p151 bra 	$L__BB4_43;
	ld.global.u8 	%rs372, [%rd13];
	add.s16 	%rs373, %rs372, -123;
	and.b16  	%rs374, %rs373, 255;
	setp.lt.u16 	%p152, %rs374, 198;
	selp.u32 	%r529, 1, 0, %p152;
$L__BB4_43:
	add.s32 	%r62, %r529, %r535;
	ld.global.u8 	%rs375, [%rd14+256];
	add.s16 	%rs376, %rs375, -123;
	and.b16  	%rs377, %rs376, 255;
	setp.lt.u16 	%p153, %rs377, 198;
	mov.b32 	%r530, 0;
	@%p153 bra 	$L__BB4_45;
	ld.global.u8 	%rs378, [%rd13+256];
	add.s16 	%rs379, %rs378, -123;
	and.b16  	%rs380, %rs379, 255;
	setp.lt.u16 	%p154, %rs380, 198;
	selp.u32 	%r530, 1, 0, %p154;
$L__BB4_45:
	add.s32 	%r535, %r530, %r62;
	add.s32 	%r520, %r520, 512;
$L__BB4_46:
	and.b32  	%r389, %r8, 256;
	setp.ne.s32 	%p155, %r389, 0;
	@%p155 bra 	$L__BB4_50;
	cvt.s64.s32 	%rd58, %r520;
	add.s64 	%rd15, %rd2, %rd58;
	add.s64 	%rd59, %rd3, %rd58;
	ld.global.u8 	%rs381, [%rd59];
	add.s16 	%rs382, %rs381, -123;
	and.b16  	%rs383, %rs382, 255;
	setp.lt.u16 	%p156, %rs383, 198;
	mov.b32 	%r534, 0;
	@%p156 bra 	$L__BB4_49;
	ld.global.u8 	%rs384, [%rd15];
	add.s16 	%rs385, %rs384, -123;
	and.b16  	%rs386, %rs385, 255;
	setp.lt.u16 	%p157, %rs386, 198;
	selp.u32 	%r534, 1, 0, %p157;
$L__BB4_49:
	add.s32 	%r535, %r534, %r535;
$L__BB4_50:
	setp.lt.s64 	%p158, %rd38, 256;
	@%p158 bra 	$L__BB4_55;
	// begin inline asm
	mov.u32 %r454, %laneid;
	// end inline asm
	mov.b32 	%r457, 1;
	mov.b32 	%r478, 31;
	mov.b32 	%r479, -1;
	// begin inline asm
	shfl.sync.down.b32 %r455, %r535, %r457, %r478, %r479;
	// end inline asm
	setp.gt.s32 	%p174, %r454, 30;
	selp.b32 	%r480, 0, %r455, %p174;
	add.s32 	%r461, %r480, %r535;
	mov.b32 	%r462, 2;
	// begin inline asm
	shfl.sync.down.b32 %r460, %r461, %r462, %r478, %r479;
	// end inline asm
	setp.gt.s32 	%p175, %r454, 29;
	selp.b32 	%r481, 0, %r460, %p175;
	add.s32 	%r466, %r461, %r481;
	mov.b32 	%r467, 4;
	// begin inline asm
	shfl.sync.down.b32 %r465, %r466, %r467, %r478, %r479;
	// end inline asm
	setp.gt.s32 	%p176, %r454, 27;
	selp.b32 	%r482, 0, %r465, %p176;
	add.s32 	%r471, %r466, %r482;
	mov.b32 	%r472, 8;
	// begin inline asm
	shfl.sync.down.b32 %r470, %r471, %r472, %r478, %r479;
	// end inline asm
	setp.gt.s32 	%p177, %r454, 23;
	selp.b32 	%r483, 0, %r470, %p177;
	add.s32 	%r476, %r471, %r483;
	mov.b32 	%r477, 16;
	// begin inline asm
	shfl.sync.down.b32 %r475, %r476, %r477, %r478, %r479;
	// end inline asm
	setp.gt.s32 	%p178, %r454, 15;
	selp.b32 	%r484, 0, %r475, %p178;
	add.s32 	%r598, %r476, %r484;
	setp.ne.s32 	%p179, %r454, 0;
	@%p179 bra 	$L__BB4_53;
	shr.u32 	%r485, %r2, 3;
	and.b32  	%r486, %r485, 124;
	mov.u32 	%r487, _ZZN3cub18CUB_300001_SM_10006detail6reduce28DeviceReduceSingleTileKernelINS2_10policy_hubIiyN4cuda3std3__44plusIiEEE10Policy1000EN6thrust24THRUST_300001_SM_1000_NS18transform_iteratorINSD_12zip_functionI13is_word_startEENSD_12zip_iteratorINS7_5tupleIJNSD_6detail15normal_iteratorINSD_10device_ptrIcEEEESO_EEEEENSD_11use_defaultESR_EEPiyS9_iiNS7_10__identityEEEvT0_T1_T2_T3_T4_T6_E12temp_storage;
	add.s32 	%r488, %r487, %r486;
	st.shared.u32 	[%r488+8], %r598;
$L__BB4_53:
	bar.sync 	0;
	setp.ne.s32 	%p180, %r2, 0;
	@%p180 bra 	$L__BB4_173;
	ld.shared.u32 	%r489, [_ZZN3cub18CUB_300001_SM_10006detail6reduce28DeviceReduceSingleTileKernelINS2_10policy_hubIiyN4cuda3std3__44plusIiEEE10Policy1000EN6thrust24THRUST_300001_SM_1000_NS18transform_iteratorINSD_12zip_functionI13is_word_startEENSD_12zip_iteratorINS7_5tupleIJNSD_6detail15normal_iteratorINSD_10device_ptrIcEEEESO_EEEEENSD_11use_defaultESR_EEPiyS9_iiNS7_10__identityEEEvT0_T1_T2_T3_T4_T6_E12temp_storage+12];
	add.s32 	%r490, %r489, %r598;
	ld.shared.u32 	%r491, [_ZZN3cub18CUB_300001_SM_10006detail6reduce28DeviceReduceSingleTileKernelINS2_10policy_hubIiyN4cuda3std3__44plusIiEEE10Policy1000EN6thrust24THRUST_300001_SM_1000_NS18transform_iteratorINSD_12zip_functionI13is_word_startEENSD_12zip_iteratorINS7_5tupleIJNSD_6detail15normal_iteratorINSD_10device_ptrIcEEEESO_EEEEENSD_11use_defaultESR_EEPiyS9_iiNS7_10__identityEEEvT0_T1_T2_T3_T4_T6_E12temp_storage+16];
	add.s32 	%r492, %r490, %r491;
	ld.shared.u32 	%r493, [_ZZN3cub18CUB_300001_SM_10006detail6reduce28DeviceReduceSingleTileKernelINS2_10policy_hubIiyN4cuda3std3__44plusIiEEE10Policy1000EN6thrust24THRUST_300001_SM_1000_NS18transform_iteratorINSD_12zip_functionI13is_word_startEENSD_12zip_iteratorINS7_5tupleIJNSD_6detail15normal_iteratorINSD_10device_ptrIcEEEESO_EEEEENSD_11use_defaultESR_EEPiyS9_iiNS7_10__identityEEEvT0_T1_T2_T3_T4_T6_E12temp_storage+20];
	add.s32 	%r494, %r492, %r493;
	ld.shared.u32 	%r495, [_ZZN3cub18CUB_300001_SM_10006detail6reduce28DeviceReduceSingleTileKernelINS2_10policy_hubIiyN4cuda3std3__44plusIiEEE10Policy1000EN6thrust24THRUST_300001_SM_1000_NS18transform_iteratorINSD_12zip_functionI13is_word_startEENSD_12zip_iteratorINS7_5tupleIJNSD_6detail15normal_iteratorINSD_10device_ptrIcEEEESO_EEEEENSD_11use_defaultESR_EEPiyS9_iiNS7_10__identityEEEvT0_T1_T2_T3_T4_T6_E12temp_storage+24];
	add.s32 	%r496, %r494, %r495;
	ld.shared.u32 	%r497, [_ZZN3cub18CUB_300001_SM_10006detail6reduce28DeviceReduceSingleTileKernelINS2_10policy_hubIiyN4cuda3std3__44plusIiEEE10Policy1000EN6thrust24THRUST_300001_SM_1000_NS18transform_iteratorINSD_12zip_functionI13is_word_startEENSD_12zip_iteratorINS7_5tupleIJNSD_6detail15normal_iteratorINSD_10device_ptrIcEEEESO_EEEEENSD_11use_defaultESR_EEPiyS9_iiNS7_10__identityEEEvT0_T1_T2_T3_T4_T6_E12temp_storage+28];
	add.s32 	%r498, %r496, %r497;
	ld.shared.u32 	%r499, [_ZZN3cub18CUB_300001_SM_10006detail6reduce28DeviceReduceSingleTileKernelINS2_10policy_hubIiyN4cuda3std3__44plusIiEEE10Policy1000EN6thrust24THRUST_300001_SM_1000_NS18transform_iteratorINSD_12zip_functionI13is_word_startEENSD_12zip_iteratorINS7_5tupleIJNSD_6detail15normal_iteratorINSD_10device_ptrIcEEEESO_EEEEENSD_11use_defaultESR_EEPiyS9_iiNS7_10__identityEEEvT0_T1_T2_T3_T4_T6_E12temp_storage+32];
	add.s32 	%r500, %r498, %r499;
	ld.shared.u32 	%r501, [_ZZN3cub18CUB_300001_SM_10006detail6reduce28DeviceReduceSingleTileKernelINS2_10policy_hubIiyN4cuda3std3__44plusIiEEE10Policy1000EN6thrust24THRUST_300001_SM_1000_NS18transform_iteratorINSD_12zip_functionI13is_word_startEENSD_12zip_iteratorINS7_5tupleIJNSD_6detail15normal_iteratorINSD_10device_ptrIcEEEESO_EEEEENSD_11use_defaultESR_EEPiyS9_iiNS7_10__identityEEEvT0_T1_T2_T3_T4_T6_E12temp_storage+36];
	add.s32 	%r598, %r500, %r501;
	bra.uni 	$L__BB4_173;
$L__BB4_55:
	// begin inline asm
	mov.u32 %r391, %laneid;
	// end inline asm
	and.b32  	%r417, %r2, 992;
	add.s32 	%r418, %r417, 32;
	setp.gt.s32 	%p159, %r418, %r1;
	not.b32 	%r419, %r417;
	add.s32 	%r420, %r1, %r419;
	selp.b32 	%r415, %r420, 31, %p159;
	mov.b32 	%r394, 1;
	mov.b32 	%r416, -1;
	// begin inline asm
	shfl.sync.down.b32 %r392, %r535, %r394, %r415, %r416;
	// end inline asm
	setp.lt.s32 	%p160, %r391, %r415;
	selp.b32 	%r421, %r392, 0, %p160;
	add.s32 	%r398, %r421, %r535;
	mov.b32 	%r399, 2;
	// begin inline asm
	shfl.sync.down.b32 %r397, %r398, %r399, %r415, %r416;
	// end inline asm
	add.s32 	%r422, %r391, 2;
	setp.gt.s32 	%p161, %r422, %r415;
	selp.b32 	%r423, 0, %r397, %p161;
	add.s32 	%r403, %r398, %r423;
	mov.b32 	%r404, 4;
	// begin inline asm
	shfl.sync.down.b32 %r402, %r403, %r404, %r415, %r416;
	// end inline asm
	add.s32 	%r424, %r391, 4;
	setp.gt.s32 	%p162, %r424, %r415;
	selp.b32 	%r425, 0, %r402, %p162;
	add.s32 	%r408, %r403, %r425;
	mov.b32 	%r409, 8;
	// begin inline asm
	shfl.sync.down.b32 %r407, %r408, %r409, %r415, %r416;
	// end inline asm
	add.s32 	%r426, %r391, 8;
	setp.gt.s32 	%p163, %r426, %r415;
	selp.b32 	%r427, 0, %r407, %p163;
	add.s32 	%r413, %r408, %r427;
	mov.b32 	%r414, 16;
	// begin inline asm
	shfl.sync.down.b32 %r412, %r413, %r414, %r415, %r416;
	// end inline asm
	add.s32 	%r428, %r391, 16;
	setp.gt.s32 	%p164, %r428, %r415;
	selp.b32 	%r429, 0, %r412, %p164;
	add.s32 	%r598, %r413, %r429;
	setp.ne.s32 	%p165, %r391, 0;
	@%p165 bra 	$L__BB4_57;
	shr.u32 	%r430, %r2, 3;
	and.b32  	%r431, %r430, 124;
	mov.u32 	%r432, _ZZN3cub18CUB_300001_SM_10006detail6reduce28DeviceReduceSingleTileKernelINS2_10policy_hubIiyN4cuda3std3__44plusIiEEE10Policy1000EN6thrust24THRUST_300001_SM_1000_NS18transform_iteratorINSD_12zip_functionI13is_word_startEENSD_12zip_iteratorINS7_5tupleIJNSD_6detail15normal_iteratorINSD_10device_ptrIcEEEESO_EEEEENSD_11use_defaultESR_EEPiyS9_iiNS7_10__identityEEEvT0_T1_T2_T3_T4_T6_E12temp_storage;
	add.s32 	%r433, %r432, %r431;
	st.shared.u32 	[%r433+8], %r598;
$L__BB4_57:
	bar.sync 	0;
	setp.ne.s32 	%p166, %r2, 0;
	@%p166 bra 	$L__BB4_173;
	setp.gt.s64 	%p167, %rd38, 32;
	ld.shared.u32 	%r434, [_ZZN3cub18CUB_300001_SM_10006detail6reduce28DeviceReduceSingleTileKernelINS2_10policy_hubIiyN4cuda3std3__44plusIiEEE10Policy1000EN6thrust24THRUST_300001_SM_1000_NS18transform_iteratorINSD_12zip_functionI13is_word_startEENSD_12zip_iteratorINS7_5tupleIJNSD_6detail15normal_iteratorINSD_10device_ptrIcEEEESO_EEEEENSD_11use_defaultESR_EEPiyS9_iiNS7_10__identityEEEvT0_T1_T2_T3_T4_T6_E12temp_storage+12];
	selp.b32 	%r435, %r434, 0, %p167;
	add.s32 	%r436, %r435, %r598;
	setp.gt.s64 	%p168, %rd38, 64;
	ld.shared.u32 	%r437, [_ZZN3cub18CUB_300001_SM_10006detail6reduce28DeviceReduceSingleTileKernelINS2_10policy_hubIiyN4cuda3std3__44plusIiEEE10Policy1000EN6thrust24THRUST_300001_SM_1000_NS18transform_iteratorINSD_12zip_functionI13is_word_startEENSD_12zip_iteratorINS7_5tupleIJNSD_6detail15normal_iteratorINSD_10device_ptrIcEEEESO_EEEEENSD_11use_defaultESR_EEPiyS9_iiNS7_10__identityEEEvT0_T1_T2_T3_T4_T6_E12temp_storage+16];
	selp.b32 	%r438, %r437, 0, %p168;
	add.s32 	%r439, %r436, %r438;
	setp.gt.s64 	%p169, %rd38, 96;
	ld.shared.u32 	%r440, [_ZZN3cub18CUB_300001_SM_10006detail6reduce28DeviceReduceSingleTileKernelINS2_10policy_hubIiyN4cuda3std3__44plusIiEEE10Policy1000EN6thrust24THRUST_300001_SM_1000_NS18transform_iteratorINSD_12zip_functionI13is_word_startEENSD_12zip_iteratorINS7_5tupleIJNSD_6detail15normal_iteratorINSD_10device_ptrIcEEEESO_EEEEENSD_11use_defaultESR_EEPiyS9_iiNS7_10__identityEEEvT0_T1_T2_T3_T4_T6_E12temp_storage+20];
	selp.b32 	%r441, %r440, 0, %p169;
	add.s32 	%r442, %r439, %r441;
	setp.gt.s64 	%p170, %rd38, 128;
	ld.shared.u32 	%r443, [_ZZN3cub18CUB_300001_SM_10006detail6reduce28DeviceReduceSingleTileKernelINS2_10policy_hubIiyN4cuda3std3__44plusIiEEE10Policy1000EN6thrust24THRUST_300001_SM_1000_NS18transform_iteratorINSD_12zip_functionI13is_word_startEENSD_12zip_iteratorINS7_5tupleIJNSD_6detail15normal_iteratorINSD_10device_ptrIcEEEESO_EEEEENSD_11use_defaultESR_EEPiyS9_iiNS7_10__identityEEEvT0_T1_T2_T3_T4_T6_E12temp_storage+24];
	selp.b32 	%r444, %r443, 0, %p170;
	add.s32 	%r445, %r442, %r444;
	setp.gt.s64 	%p171, %rd38, 160;
	ld.shared.u32 	%r446, [_ZZN3cub18CUB_300001_SM_10006detail6reduce28DeviceReduceSingleTileKernelINS2_10policy_hubIiyN4cuda3std3__44plusIiEEE10Policy1000EN6thrust24THRUST_300001_SM_1000_NS18transform_iteratorINSD_12zip_functionI13is_word_startEENSD_12zip_iteratorINS7_5tupleIJNSD_6detail15normal_iteratorINSD_10device_ptrIcEEEESO_EEEEENSD_11use_defaultESR_EEPiyS9_iiNS7_10__identityEEEvT0_T1_T2_T3_T4_T6_E12temp_storage+28];
	selp.b32 	%r447, %r446, 0, %p171;
	add.s32 	%r448, %r445, %r447;
	setp.gt.s64 	%p172, %rd38, 192;
	ld.shared.u32 	%r449, [_ZZN3cub18CUB_300001_SM_10006detail6reduce28DeviceReduceSingleTileKernelINS2_10policy_hubIiyN4cuda3std3__44plusIiEEE10Policy1000EN6thrust24THRUST_300001_SM_1000_NS18transform_iteratorINSD_12zip_functionI13is_word_startEENSD_12zip_iteratorINS7_5tupleIJNSD_6detail15normal_iteratorINSD_10device_ptrIcEEEESO_EEEEENSD_11use_defaultESR_EEPiyS9_iiNS7_10__identityEEEvT0_T1_T2_T3_T4_T6_E12temp_storage+32];
	selp.b32 	%r450, %r449, 0, %p172;
	add.s32 	%r451, %r448, %r450;
	setp.gt.s64 	%p173, %rd38, 224;
	ld.shared.u32 	%r452, [_ZZN3cub18CUB_300001_SM_10006detail6reduce28DeviceReduceSingleTileKernelINS2_10policy_hubIiyN4cuda3std3__44plusIiEEE10Policy1000EN6thrust24THRUST_300001_SM_1000_NS18transform_iteratorINSD_12zip_functionI13is_word_startEENSD_12zip_iteratorINS7_5tupleIJNSD_6detail15normal_iteratorINSD_10device_ptrIcEEEESO_EEEEENSD_11use_defaultESR_EEPiyS9_iiNS7_10__identityEEEvT0_T1_T2_T3_T4_T6_E12temp_storage+36];
	selp.b32 	%r453, %r452, 0, %p173;
	add.s32 	%r598, %r451, %r453;
	bra.uni 	$L__BB4_173;
$L__BB4_59:
	mov.u32 	%r78, %tid.x;
	cvt.u64.u32 	%rd16, %r78;
	add.s64 	%rd17, %rd2, %rd16;
	add.s64 	%rd18, %rd3, %rd16;
	ld.global.u8 	%rs9, [%rd18];
	add.s16 	%rs10, %rs9, -123;
	and.b16  	%rs11, %rs10, 255;
	setp.lt.u16 	%p3, %rs11, 198;
	mov.b32 	%r536, 0;
	@%p3 bra 	$L__BB4_61;
	ld.global.u8 	%rs12, [%rd17];
	add.s16 	%rs13, %rs12, -123;
	and.b16  	%rs14, %rs13, 255;
	setp.lt.u16 	%p4, %rs14, 198;
	selp.u32 	%r536, 1, 0, %p4;
$L__BB4_61:
	ld.global.u8 	%rs15, [%rd18+256];
	add.s16 	%rs16, %rs15, -123;
	and.b16  	%rs17, %rs16, 255;
	setp.lt.u16 	%p5, %rs17, 198;
	mov.b32 	%r537, 0;
	@%p5 bra 	$L__BB4_63;
	ld.global.u8 	%rs18, [%rd17+256];
	add.s16 	%rs19, %rs18, -123;
	and.b16  	%rs20, %rs19, 255;
	setp.lt.u16 	%p6, %rs20, 198;
	selp.u32 	%r537, 1, 0, %p6;
$L__BB4_63:
	ld.global.u8 	%rs21, [%rd18+512];
	add.s16 	%rs22, %rs21, -123;
	and.b16  	%rs23, %rs22, 255;
	setp.lt.u16 	%p7, %rs23, 198;
	mov.b32 	%r538, 0;
	@%p7 bra 	$L__BB4_65;
	ld.global.u8 	%rs24, [%rd17+512];
	add.s16 	%rs25, %rs24, -123;
	and.b16  	%rs26, %rs25, 255;
	setp.lt.u16 	%p8, %rs26, 198;
	selp.u32 	%r538, 1, 0, %p8;
$L__BB4_65:
	ld.global.u8 	%rs27, [%rd18+768];
	add.s16 	%rs28, %rs27, -123;
	and.b16  	%rs29, %rs28, 255;
	setp.lt.u16 	%p9, %rs29, 198;
	mov.b32 	%r539, 0;
	@%p9 bra 	$L__BB4_67;
	ld.global.u8 	%rs30, [%rd17+768];
	add.s16 	%rs31, %rs30, -123;
	and.b16  	%rs32, %rs31, 255;
	setp.lt.u16 	%p10, %rs32, 198;
	selp.u32 	%r539, 1, 0, %p10;
$L__BB4_67:
	ld.global.u8 	%rs33, [%rd18+1024];
	add.s16 	%rs34, %rs33, -123;
	and.b16  	%rs35, %rs34, 255;
	setp.lt.u16 	%p11, %rs35, 198;
	mov.b32 	%r540, 0;
	@%p11 bra 	$L__BB4_69;
	ld.global.u8 	%rs36, [%rd17+1024];
	add.s16 	%rs37, %rs36, -123;
	and.b16  	%rs38, %rs37, 255;
	setp.lt.u16 	%p12, %rs38, 198;
	selp.u32 	%r540, 1, 0, %p12;
$L__BB4_69:
	ld.global.u8 	%rs39, [%rd18+1280];
	add.s16 	%rs40, %rs39, -123;
	and.b16  	%rs41, %rs40, 255;
	setp.lt.u16 	%p13, %rs41, 198;
	mov.b32 	%r541, 0;
	@%p13 bra 	$L__BB4_71;
	ld.global.u8 	%rs42, [%rd17+1280];
	add.s16 	%rs43, %rs42, -123;
	and.b16  	%rs44, %rs43, 255;
	setp.lt.u16 	%p14, %rs44, 198;
	selp.u32 	%r541, 1, 0, %p14;
$L__BB4_71:
	ld.global.u8 	%rs45, [%rd18+1536];
	add.s16 	%rs46, %rs45, -123;
	and.b16  	%rs47, %rs46, 255;
	setp.lt.u16 	%p15, %rs47, 198;
	mov.b32 	%r542, 0;
	@%p15 bra 	$L__BB4_73;
	ld.global.u8 	%rs48, [%rd17+1536];
	add.s16 	%rs49, %rs48, -123;
	and.b16  	%rs50, %rs49, 255;
	setp.lt.u16 	%p16, %rs50, 198;
	selp.u32 	%r542, 1, 0, %p16;
$L__BB4_73:
	ld.global.u8 	%rs51, [%rd18+1792];
	add.s16 	%rs52, %rs51, -123;
	and.b16  	%rs53, %rs52, 255;
	setp.lt.u16 	%p17, %rs53, 198;
	mov.b32 	%r543, 0;
	@%p17 bra 	$L__BB4_75;
	ld.global.u8 	%rs54, [%rd17+1792];
	add.s16 	%rs55, %rs54, -123;
	and.b16  	%rs56, %rs55, 255;
	setp.lt.u16 	%p18, %rs56, 198;
	selp.u32 	%r543, 1, 0, %p18;
$L__BB4_75:
	ld.global.u8 	%rs57, [%rd18+2048];
	add.s16 	%rs58, %rs57, -123;
	and.b16  	%rs59, %rs58, 255;
	setp.lt.u16 	%p19, %rs59, 198;
	mov.b32 	%r544, 0;
	@%p19 bra 	$L__BB4_77;
	ld.global.u8 	%rs60, [%rd17+2048];
	add.s16 	%rs61, %rs60, -123;
	and.b16  	%rs62, %rs61, 255;
	setp.lt.u16 	%p20, %rs62, 198;
	selp.u32 	%r544, 1, 0, %p20;
$L__BB4_77:
	ld.global.u8 	%rs63, [%rd18+2304];
	add.s16 	%rs64, %rs63, -123;
	and.b16  	%rs65, %rs64, 255;
	setp.lt.u16 	%p21, %rs65, 198;
	mov.b32 	%r545, 0;
	@%p21 bra 	$L__BB4_79;
	ld.global.u8 	%rs66, [%rd17+2304];
	add.s16 	%rs67, %rs66, -123;
	and.b16  	%rs68, %rs67, 255;
	setp.lt.u16 	%p22, %rs68, 198;
	selp.u32 	%r545, 1, 0, %p22;
$L__BB4_79:
	ld.global.u8 	%rs69, [%rd18+2560];
	add.s16 	%rs70, %rs69, -123;
	and.b16  	%rs71, %rs70, 255;
	setp.lt.u16 	%p23, %rs71, 198;
	mov.b32 	%r546, 0;
	@%p23 bra 	$L__BB4_81;
	ld.global.u8 	%rs72, [%rd17+2560];
	add.s16 	%rs73, %rs72, -123;
	and.b16  	%rs74, %rs73, 255;
	setp.lt.u16 	%p24, %rs74, 198;
	selp.u32 	%r546, 1, 0, %p24;
$L__BB4_81:
	ld.global.u8 	%rs75, [%rd18+2816];
	add.s16 	%rs76, %rs75, -123;
	and.b16  	%rs77, %rs76, 255;
	setp.lt.u16 	%p25, %rs77, 198;
	mov.b32 	%r547, 0;
	@%p25 bra 	$L__BB4_83;
	ld.global.u8 	%rs78, [%rd17+2816];
	add.s16 	%rs79, %rs78, -123;
	and.b16  	%rs80, %rs79, 255;
	setp.lt.u16 	%p26, %rs80, 198;
	selp.u32 	%r547, 1, 0, %p26;
$L__BB4_83:
	ld.global.u8 	%rs81, [%rd18+3072];
	add.s16 	%rs82, %rs81, -123;
	and.b16  	%rs83, %rs82, 255;
	setp.lt.u16 	%p27, %rs83, 198;
	mov.b32 	%r548, 0;
	@%p27 bra 	$L__BB4_85;
	ld.global.u8 	%rs84, [%rd17+3072];
	add.s16 	%rs85, %rs84, -123;
	and.b16  	%rs86, %rs85, 255;
	setp.lt.u16 	%p28, %rs86, 198;
	selp.u32 	%r548, 1, 0, %p28;
$L__BB4_85:
	ld.global.u8 	%rs87, [%rd18+3328];
	add.s16 	%rs88, %rs87, -123;
	and.b16  	%rs89, %rs88, 255;
	setp.lt.u16 	%p29, %rs89, 198;
	mov.b32 	%r549, 0;
	@%p29 bra 	$L__BB4_87;
	ld.global.u8 	%rs90, [%rd17+3328];
	add.s16 	%rs91, %rs90, -123;
	and.b16  	%rs92, %rs91, 255;
	setp.lt.u16 	%p30, %rs92, 198;
	selp.u32 	%r549, 1, 0, %p30;
$L__BB4_87:
	ld.global.u8 	%rs93, [%rd18+3584];
	add.s16 	%rs94, %rs93, -123;
	and.b16  	%rs95, %rs94, 255;
	setp.lt.u16 	%p31, %rs95, 198;
	mov.b32 	%r550, 0;
	@%p31 bra 	$L__BB4_89;
	ld.global.u8 	%rs96, [%rd17+3584];
	add.s16 	%rs97, %rs96, -123;
	and.b16  	%rs98, %rs97, 255;
	setp.lt.u16 	%p32, %rs98, 198;
	selp.u32 	%r550, 1, 0, %p32;
$L__BB4_89:
	ld.global.u8 	%rs99, [%rd18+3840];
	add.s16 	%rs100, %rs99, -123;
	and.b16  	%rs101, %rs100, 255;
	setp.lt.u16 	%p33, %rs101, 198;
	mov.b32 	%r551, 0;
	@%p33 bra 	$L__BB4_91;
	ld.global.u8 	%rs102, [%rd17+3840];
	add.s16 	%rs103, %rs102, -123;
	and.b16  	%rs104, %rs103, 255;
	setp.lt.u16 	%p34, %rs104, 198;
	selp.u32 	%r551, 1, 0, %p34;
$L__BB4_91:
	add.s32 	%r243, %r537, %r536;
	add.s32 	%r244, %r538, %r243;
	add.s32 	%r245, %r539, %r244;
	add.s32 	%r246, %r540, %r245;
	add.s32 	%r247, %r541, %r246;
	add.s32 	%r248, %r542, %r247;
	add.s32 	%r249, %r543, %r248;
	add.s32 	%r250, %r544, %r249;
	add.s32 	%r251, %r545, %r250;
	add.s32 	%r252, %r546, %r251;
	add.s32 	%r253, %r547, %r252;
	add.s32 	%r254, %r548, %r253;
	add.s32 	%r255, %r549, %r254;
	add.s32 	%r256, %r550, %r255;
	add.s32 	%r597, %r551, %r256;
	add.s64 	%rd19, %rd38, -4096;
	setp.lt.u64 	%p35, %rd19, 4096;
	mov.b64 	%rd63, 4096;
	@%p35 bra 	$L__BB4_127;
	mov.b64 	%rd63, 4096;
$L__BB4_93:
	add.s64 	%rd21, %rd17, %rd63;
	add.s64 	%rd22, %rd18, %rd63;
	ld.global.u8 	%rs105, [%rd22];
	add.s16 	%rs106, %rs105, -123;
	and.b16  	%rs107, %rs106, 255;
	setp.lt.u16 	%p36, %rs107, 198;
	mov.b32 	%r553, 0;
	@%p36 bra 	$L__BB4_95;
	ld.global.u8 	%rs108, [%rd21];
	add.s16 	%rs109, %rs108, -123;
	and.b16  	%rs110, %rs109, 255;
	setp.lt.u16 	%p37, %rs110, 198;
	selp.u32 	%r553, 1, 0, %p37;
$L__BB4_95:
	ld.global.u8 	%rs111, [%rd22+256];
	add.s16 	%rs112, %rs111, -123;
	and.b16  	%rs113, %rs112, 255;
	setp.lt.u16 	%p38, %rs113, 198;
	mov.b32 	%r554, 0;
	@%p38 bra 	$L__BB4_97;
	ld.global.u8 	%rs114, [%rd21+256];
	add.s16 	%rs115, %rs114, -123;
	and.b16  	%rs116, %rs115, 255;
	setp.lt.u16 	%p39, %rs116, 198;
	selp.u32 	%r554, 1, 0, %p39;
$L__BB4_97:
	ld.global.u8 	%rs117, [%rd22+512];
	add.s16 	%rs118, %rs117, -123;
	and.b16  	%rs119, %rs118, 255;
	setp.lt.u16 	%p40, %rs119, 198;
	mov.b32 	%r555, 0;
	@%p40 bra 	$L__BB4_99;
	ld.global.u8 	%rs120, [%rd21+512];
	add.s16 	%rs121, %rs120, -123;
	and.b16  	%rs122, %rs121, 255;
	setp.lt.u16 	%p41, %rs122, 198;
	selp.u32 	%r555, 1, 0, %p41;
$L__BB4_99:
	ld.global.u8 	%rs123, [%rd22+768];
	add.s16 	%rs124, %rs123, -123;
	and.b16  	%rs125, %rs124, 255;
	setp.lt.u16 	%p42, %rs125, 198;
	mov.b32 	%r556, 0;
	@%p42 bra 	$L__BB4_101;
	ld.global.u8 	%rs126, [%rd21+768];
	add.s16 	%rs127, %rs126, -123;
	and.b16  	%rs128, %rs127, 255;
	setp.lt.u16 	%p43, %rs128, 198;
	selp.u32 	%r556, 1, 0, %p43;
$L__BB4_101:
	ld.global.u8 	%rs129, [%rd22+1024];
	add.s16 	%rs130, %rs129, -123;
	and.b16  	%rs131, %rs130, 255;
	setp.lt.u16 	%p44, %rs131, 198;
	mov.b32 	%r557, 0;
	@%p44 bra 	$L__BB4_103;
	ld.global.u8 	%rs132, [%rd21+1024];
	add.s16 	%rs133, %rs132, -123;
	and.b16  	%rs134, %rs133, 255;
	setp.lt.u16 	%p45, %rs134, 198;
	selp.u32 	%r557, 1, 0, %p45;
$L__BB4_103:
	ld.global.u8 	%rs135, [%rd22+1280];
	add.s16 	%rs136, %rs135, -123;
	and.b16  	%rs137, %rs136, 255;
	setp.lt.u16 	%p46, %rs137, 198;
	mov.b32 	%r558, 0;
	@%p46 bra 	$L__BB4_105;
	ld.global.u8 	%rs138, [%rd21+1280];
	add.s16 	%rs139, %rs138, -123;
	and.b16  	%rs140, %rs139, 255;
	setp.lt.u16 	%p47, %rs140, 198;
	selp.u32 	%r558, 1, 0, %p47;
$L__BB4_105:
	ld.global.u8 	%rs141, [%rd22+1536];
	add.s16 	%rs142, %rs141, -123;
	and.b16  	%rs143, %rs142, 255;
	setp.lt.u16 	%p48, %rs143, 198;
	mov.b32 	%r559, 0;
	@%p48 bra 	$L__BB4_107;
	ld.global.u8 	%rs144, [%rd21+1536];
	add.s16 	%rs145, %rs144, -123;
	and.b16  	%rs146, %rs145, 255;
	setp.lt.u16 	%p49, %rs146, 198;
	selp.u32 	%r559, 1, 0, %p49;
$L__BB4_107:
	ld.global.u8 	%rs147, [%rd22+1792];
	add.s16 	%rs148, %rs147, -123;
	and.b16  	%rs149, %rs148, 255;
	setp.lt.u16 	%p50, %rs149, 198;
	mov.b32 	%r560, 0;
	@%p50 bra 	$L__BB4_109;
	ld.global.u8 	%rs150, [%rd21+1792];
	add.s16 	%rs151, %rs150, -123;
	and.b16  	%rs152, %rs151, 255;
	setp.lt.u16 	%p51, %rs152, 198;
	selp.u32 	%r560, 1, 0, %p51;
$L__BB4_109:
	ld.global.u8 	%rs153, [%rd22+2048];
	add.s16 	%rs154, %rs153, -123;
	and.b16  	%rs155, %rs154, 255;
	setp.lt.u16 	%p52, %rs155, 198;
	mov.b32 	%r561, 0;
	@%p52 bra 	$L__BB4_111;
	ld.global.u8 	%rs156, [%rd21+2048];
	add.s16 	%rs157, %rs156, -123;
	and.b16  	%rs158, %rs157, 255;
	setp.lt.u16 	%p53, %rs158, 198;
	selp.u32 	%r561, 1, 0, %p53;
$L__BB4_111:
	ld.global.u8 	%rs159, [%rd22+2304];
	add.s16 	%rs160, %rs159, -123;
	and.b16  	%rs161, %rs160, 255;
	setp.lt.u16 	%p54, %rs161, 198;
	mov.b32 	%r562, 0;
	@%p54 bra 	$L__BB4_113;
	ld.global.u8 	%rs162, [%rd21+2304];
	add.s16 	%rs163, %rs162, -123;
	and.b16  	%rs164, %rs163, 255;
	setp.lt.u16 	%p55, %rs164, 198;
	selp.u32 	%r562, 1, 0, %p55;
$L__BB4_113:
	ld.global.u8 	%rs165, [%rd22+2560];
	add.s16 	%rs166, %rs165, -123;
	and.b16  	%rs167, %rs166, 255;
	setp.lt.u16 	%p56, %rs167, 198;
	mov.b32 	%r563, 0;
	@%p56 bra 	$L__BB4_115;
	ld.global.u8 	%rs168, [%rd21+2560];
	add.s16 	%rs169, %rs168, -123;
	and.b16  	%rs170, %rs169, 255;
	setp.lt.u16 	%p57, %rs170, 198;
	selp.u32 	%r563, 1, 0, %p57;
$L__BB4_115:
	ld.global.u8 	%rs171, [%rd22+2816];
	add.s16 	%rs172, %rs171, -123;
	and.b16  	%rs173, %rs172, 255;
	setp.lt.u16 	%p58, %rs173, 198;
	mov.b32 	%r564, 0;
	@%p58 bra 	$L__BB4_117;
	ld.global.u8 	%rs174, [%rd21+2816];
	add.s16 	%rs175, %rs174, -123;
	and.b16  	%rs176, %rs175, 255;
	setp.lt.u16 	%p59, %rs176, 198;
	selp.u32 	%r564, 1, 0, %p59;
$L__BB4_117:
	ld.global.u8 	%rs177, [%rd22+3072];
	add.s16 	%rs178, %rs177, -123;
	and.b16  	%rs179, %rs178, 255;
	setp.lt.u16 	%p60, %rs179, 198;
	mov.b32 	%r565, 0;
	@%p60 bra 	$L__BB4_119;
	ld.global.u8 	%rs180, [%rd21+3072];
	add.s16 	%rs181, %rs180, -123;
	and.b16  	%rs182, %rs181, 255;
	setp.lt.u16 	%p61, %rs182, 198;
	selp.u32 	%r565, 1, 0, %p61;
$L__BB4_119:
	ld.global.u8 	%rs183, [%rd22+3328];
	add.s16 	%rs184, %rs183, -123;
	and.b16  	%rs185, %rs184, 255;
	setp.lt.u16 	%p62, %rs185, 198;
	mov.b32 	%r566, 0;
	@%p62 bra 	$L__BB4_121;
	ld.global.u8 	%rs186, [%rd21+3328];
	add.s16 	%rs187, %rs186, -123;
	and.b16  	%rs188, %rs187, 255;
	setp.lt.u16 	%p63, %rs188, 198;
	selp.u32 	%r566, 1, 0, %p63;
$L__BB4_121:
	ld.global.u8 	%rs189, [%rd22+3584];
	add.s16 	%rs190, %rs189, -123;
	and.b16  	%rs191, %rs190, 255;
	setp.lt.u16 	%p64, %rs191, 198;
	mov.b32 	%r567, 0;
	@%p64 bra 	$L__BB4_123;
	ld.global.u8 	%rs192, [%rd21+3584];
	add.s16 	%rs193, %rs192, -123;
	and.b16  	%rs194, %rs193, 255;
	setp.lt.u16 	%p65, %rs194, 198;
	selp.u32 	%r567, 1, 0, %p65;
$L__BB4_123:
	ld.global.u8 	%rs195, [%rd22+3840];
	add.s16 	%rs196, %rs195, -123;
	and.b16  	%rs197, %rs196, 255;
	setp.lt.u16 	%p66, %rs197, 198;
	mov.b32 	%r568, 0;
	@%p66 bra 	$L__BB4_125;
	ld.global.u8 	%rs198, [%rd21+3840];
	add.s16 	%rs199, %rs198, -123;
	and.b16  	%rs200, %rs199, 255;
	setp.lt.u16 	%p67, %rs200, 198;
	selp.u32 	%r568, 1, 0, %p67;
$L__BB4_125:
	add.s32 	%r273, %r553, %r597;
	add.s32 	%r274, %r554, %r273;
	add.s32 	%r275, %r555, %r274;
	add.s32 	%r276, %r556, %r275;
	add.s32 	%r277, %r557, %r276;
	add.s32 	%r278, %r558, %r277;
	add.s32 	%r279, %r559, %r278;
	add.s32 	%r280, %r560, %r279;
	add.s32 	%r281, %r561, %r280;
	add.s32 	%r282, %r562, %r281;
	add.s32 	%r283, %r563, %r282;
	add.s32 	%r284, %r564, %r283;
	add.s32 	%r285, %r565, %r284;
	add.s32 	%r286, %r566, %r285;
	add.s32 	%r287, %r567, %r286;
	add.s32 	%r597, %r568, %r287;
	sub.s64 	%rd42, %rd38, %rd63;
	setp.lt.u64 	%p68, %rd42, 4096;
	@%p68 bra 	$L__BB4_169;
	add.s64 	%rd63, %rd63, 4096;
	setp.le.u64 	%p69, %rd63, %rd19;
	@%p69 bra 	$L__BB4_93;
$L__BB4_127:
	setp.le.u64 	%p70, %rd38, %rd63;
	cvt.u32.u64 	%r288, %rd63;
	cvt.u32.u64 	%r289, %rd38;
	sub.s32 	%r290, %r289, %r288;
	setp.ge.s32 	%p71, %r78, %r290;
	or.pred  	%p72, %p70, %p71;
	@%p72 bra 	$L__BB4_169;
	not.b32 	%r294, %r78;
	add.s32 	%r295, %r294, %r289;
	sub.s32 	%r147, %r295, %r288;
	shr.u32 	%r297, %r147, 8;
	add.s32 	%r148, %r297, 1;
	and.b32  	%r149, %r148, 7;
	setp.lt.u32 	%p73, %r147, 1792;
	mov.u32 	%r582, %r78;
	@%p73 bra 	$L__BB4_147;
	and.b32  	%r298, %r148, 33554424;
	neg.s32 	%r570, %r298;
	add.s64 	%rd43, %rd63, %rd16;
	add.s64 	%rd44, %rd43, 1024;
	add.s64 	%rd65, %rd3, %rd44;
	add.s64 	%rd64, %rd2, %rd44;
	mov.u32 	%r582, %r78;
$L__BB4_130:
	.pragma "nounroll";
	ld.global.u8 	%rs201, [%rd65+-1024];
	add.s16 	%rs202, %rs201, -123;
	and.b16  	%rs203, %rs202, 255;
	setp.lt.u16 	%p74, %rs203, 198;
	mov.b32 	%r573, 0;
	@%p74 bra 	$L__BB4_132;
	ld.global.u8 	%rs204, [%rd64+-1024];
	add.s16 	%rs205, %rs204, -123;
	and.b16  	%rs206, %rs205, 255;
	setp.lt.u16 	%p75, %rs206, 198;
	selp.u32 	%r573, 1, 0, %p75;
$L__BB4_132:
	add.s32 	%r156, %r573, %r597;
	ld.global.u8 	%rs207, [%rd65+-768];
	add.s16 	%rs208, %rs207, -123;
	and.b16  	%rs209, %rs208, 255;
	setp.lt.u16 	%p76, %rs209, 198;
	mov.b32 	%r574, 0;
	@%p76 bra 	$L__BB4_134;
	ld.global.u8 	%rs210, [%rd64+-768];
	add.s16 	%rs211, %rs210, -123;
	and.b16  	%rs212, %rs211, 255;
	setp.lt.u16 	%p77, %rs212, 198;
	selp.u32 	%r574, 1, 0, %p77;
$L__BB4_134:
	add.s32 	%r159, %r574, %r156;
	ld.global.u8 	%rs213, [%rd65+-512];
	add.s16 	%rs214, %rs213, -123;
	and.b16  	%rs215, %rs214, 255;
	setp.lt.u16 	%p78, %rs215, 198;
	mov.b32 	%r575, 0;
	@%p78 bra 	$L__BB4_136;
	ld.global.u8 	%rs216, [%rd64+-512];
	add.s16 	%rs217, %rs216, -123;
	and.b16  	%rs218, %rs217, 255;
	setp.lt.u16 	%p79, %rs218, 198;
	selp.u32 	%r575, 1, 0, %p79;
$L__BB4_136:
	add.s32 	%r162, %r575, %r159;
	ld.global.u8 	%rs219, [%rd65+-256];
	add.s16 	%rs220, %rs219, -123;
	and.b16  	%rs221, %rs220, 255;
	setp.lt.u16 	%p80, %rs221, 198;
	mov.b32 	%r576, 0;
	@%p80 bra 	$L__BB4_138;
	ld.global.u8 	%rs222, [%rd64+-256];
	add.s16 	%rs223, %rs222, -123;
	and.b16  	%rs224, %rs223, 255;
	setp.lt.u16 	%p81, %rs224, 198;
	selp.u32 	%r576, 1, 0, %p81;
$L__BB4_138:
	add.s32 	%r165, %r576, %r162;
	ld.global.u8 	%rs225, [%rd65];
	add.s16 	%rs226, %rs225, -123;
	and.b16  	%rs227, %rs226, 255;
	setp.lt.u16 	%p82, %rs227, 198;
	mov.b32 	%r577, 0;
	@%p82 bra 	$L__BB4_140;
	ld.global.u8 	%rs228, [%rd64];
	add.s16 	%rs229, %rs228, -123;
	and.b16  	%rs230, %rs229, 255;
	setp.lt.u16 	%p83, %rs230, 198;
	selp.u32 	%r577, 1, 0, %p83;
$L__BB4_140:
	add.s32 	%r168, %r577, %r165;
	ld.global.u8 	%rs231, [%rd65+256];
	add.s16 	%rs232, %rs231, -123;
	and.b16  	%rs233, %rs232, 255;
	setp.lt.u16 	%p84, %rs233, 198;
	mov.b32 	%r578, 0;
	@%p84 bra 	$L__BB4_142;
	ld.global.u8 	%rs234, [%rd64+256];
	add.s16 	%rs235, %rs234, -123;
	and.b16  	%rs236, %rs235, 255;
	setp.lt.u16 	%p85, %rs236, 198;
	selp.u32 	%r578, 1, 0, %p85;
$L__BB4_142:
	add.s32 	%r171, %r578, %r168;
	ld.global.u8 	%rs237, [%rd65+512];
	add.s16 	%rs238, %rs237, -123;
	and.b16  	%rs239, %rs238, 255;
	setp.lt.u16 	%p86, %rs239, 198;
	mov.b32 	%r579, 0;
	@%p86 bra 	$L__BB4_144;
	ld.global.u8 	%rs240, [%rd64+512];
	add.s16 	%rs241, %rs240, -123;
	and.b16  	%rs242, %rs241, 255;
	setp.lt.u16 	%p87, %rs242, 198;
	selp.u32 	%r579, 1, 0, %p87;
$L__BB4_144:
	add.s32 	%r174, %r579, %r171;
	ld.global.u8 	%rs243, [%rd65+768];
	add.s16 	%rs244, %rs243, -123;
	and.b16  	%rs245, %rs244, 255;
	setp.lt.u16 	%p88, %rs245, 198;
	mov.b32 	%r580, 0;
	@%p88 bra 	$L__BB4_146;
	ld.global.u8 	%rs246, [%rd64+768];
	add.s16 	%rs247, %rs246, -123;
	and.b16  	%rs248, %rs247, 255;
	setp.lt.u16 	%p89, %rs248, 198;
	selp.u32 	%r580, 1, 0, %p89;
$L__BB4_146:
	add.s32 	%r597, %r580, %r174;
	add.s32 	%r582, %r582, 2048;
	add.s32 	%r570, %r570, 8;
	add.s64 	%rd65, %rd65, 2048;
	add.s64 	%rd64, %rd64, 2048;
	setp.ne.s32 	%p90, %r570, 0;
	@%p90 bra 	$L__BB4_130;
$L__BB4_147:
	setp.eq.s32 	%p91, %r149, 0;
	@%p91 bra 	$L__BB4_169;
	setp.lt.u32 	%p92, %r149, 4;
	@%p92 bra 	$L__BB4_158;
	cvt.u64.u32 	%rd45, %r582;
	add.s64 	%rd46, %rd63, %rd45;
	add.s64 	%rd31, %rd2, %rd46;
	add.s64 	%rd32, %rd3, %rd46;
	ld.global.u8 	%rs249, [%rd32];
	add.s16 	%rs250, %rs249, -123;
	and.b16  	%rs251, %rs250, 255;
	setp.lt.u16 	%p93, %rs251, 198;
	mov.b32 	%r584, 0;
	@%p93 bra 	$L__BB4_151;
	ld.global.u8 	%rs252, [%rd31];
	add.s16 	%rs253, %rs252, -123;
	and.b16  	%rs254, %rs253, 255;
	setp.lt.u16 	%p94, %rs254, 198;
	selp.u32 	%r584, 1, 0, %p94;
$L__BB4_151:
	add.s32 	%r185, %r584, %r597;
	ld.global.u8 	%rs255, [%rd32+256];
	add.s16 	%rs256, %rs255, -123;
	and.b16  	%rs257, %rs256, 255;
	setp.lt.u16 	%p95, %rs257, 198;
	mov.b32 	%r585, 0;
	@%p95 bra 	$L__BB4_153;
	ld.global.u8 	%rs258, [%rd31+256];
	add.s16 	%rs259, %rs258, -123;
	and.b16  	%rs260, %rs259, 255;
	setp.lt.u16 	%p96, %rs260, 198;
	selp.u32 	%r585, 1, 0, %p96;
$L__BB4_153:
	add.s32 	%r188, %r585, %r185;
	ld.global.u8 	%rs261, [%rd32+512];
	add.s16 	%rs262, %rs261, -123;
	and.b16  	%rs263, %rs262, 255;
	setp.lt.u16 	%p97, %rs263, 198;
	mov.b32 	%r586, 0;
	@%p97 bra 	$L__BB4_155;
	ld.global.u8 	%rs264, [%rd31+512];
	add.s16 	%rs265, %rs264, -123;
	and.b16  	%rs266, %rs265, 255;
	setp.lt.u16 	%p98, %rs266, 198;
	selp.u32 	%r586, 1, 0, %p98;
$L__BB4_155:
	add.s32 	%r191, %r586, %r188;
	ld.global.u8 	%rs267, [%rd32+768];
	add.s16 	%rs268, %rs267, -123;
	and.b16  	%rs269, %rs268, 255;
	setp.lt.u16 	%p99, %rs269, 198;
	mov.b32 	%r587, 0;
	@%p99 bra 	$L__BB4_157;
	ld.global.u8 	%rs270, [%rd31+768];
	add.s16 	%rs271, %rs270, -123;
	and.b16  	%rs272, %rs271, 255;
	setp.lt.u16 	%p100, %rs272, 198;
	selp.u32 	%r587, 1, 0, %p100;
$L__BB4_157:
	add.s32 	%r597, %r587, %r191;
	add.s32 	%r582, %r582, 1024;
$L__BB4_158:
	and.b32  	%r313, %r148, 3;
	setp.eq.s32 	%p101, %r313, 0;
	@%p101 bra 	$L__BB4_169;
	setp.eq.s32 	%p102, %r313, 1;
	@%p102 bra 	$L__BB4_165;
	cvt.u64.u32 	%rd47, %r582;
	add.s64 	%rd48, %rd63, %rd47;
	add.s64 	%rd33, %rd2, %rd48;
	add.s64 	%rd34, %rd3, %rd48;
	ld.global.u8 	%rs273, [%rd34];
	add.s16 	%rs274, %rs273, -123;
	and.b16  	%rs275, %rs274, 255;
	setp.lt.u16 	%p103, %rs275, 198;
	mov.b32 	%r591, 0;
	@%p103 bra 	$L__BB4_162;
	ld.global.u8 	%rs276, [%rd33];
	add.s16 	%rs277, %rs276, -123;
	and.b16  	%rs278, %rs277, 255;
	setp.lt.u16 	%p104, %rs278, 198;
	selp.u32 	%r591, 1, 0, %p104;
$L__BB4_162:
	add.s32 	%r201, %r591, %r597;
	ld.global.u8 	%rs279, [%rd34+256];
	add.s16 	%rs280, %rs279, -123;
	and.b16  	%rs281, %rs280, 255;
	setp.lt.u16 	%p105, %rs281, 198;
	mov.b32 	%r592, 0;
	@%p105 bra 	$L__BB4_164;
	ld.global.u8 	%rs282, [%rd33+256];
	add.s16 	%rs283, %rs282, -123;
	and.b16  	%rs284, %rs283, 255;
	setp.lt.u16 	%p106, %rs284, 198;
	selp.u32 	%r592, 1, 0, %p106;
$L__BB4_164:
	add.s32 	%r597, %r592, %r201;
	add.s32 	%r582, %r582, 512;
$L__BB4_165:
	and.b32  	%r316, %r147, 256;
	setp.ne.s32 	%p107, %r316, 0;
	@%p107 bra 	$L__BB4_169;
	cvt.u64.u32 	%rd49, %r582;
	add.s64 	%rd50, %rd63, %rd49;
	add.s64 	%rd35, %rd2, %rd50;
	add.s64 	%rd51, %rd3, %rd50;
	ld.global.u8 	%rs285, [%rd51];
	add.s16 	%rs286, %rs285, -123;
	and.b16  	%rs287, %rs286, 255;
	setp.lt.u16 	%p108, %rs287, 198;
	mov.b32 	%r596, 0;
	@%p108 bra 	$L__BB4_168;
	ld.global.u8 	%rs288, [%rd35];
	add.s16 	%rs289, %rs288, -123;
	and.b16  	%rs290, %rs289, 255;
	setp.lt.u16 	%p109, %rs290, 198;
	selp.u32 	%r596, 1, 0, %p109;
$L__BB4_168:
	add.s32 	%r597, %r596, %r597;
$L__BB4_169:
	// begin inline asm
	mov.u32 %r318, %laneid;
	// end inline asm
	mov.b32 	%r321, 1;
	mov.b32 	%r342, 31;
	mov.b32 	%r343, -1;
	// begin inline asm
	shfl.sync.down.b32 %r319, %r597, %r321, %r342, %r343;
	// end inline asm
	setp.gt.s32 	%p110, %r318, 30;
	selp.b32 	%r344, 0, %r319, %p110;
	add.s32 	%r325, %r344, %r597;
	mov.b32 	%r326, 2;
	// begin inline asm
	shfl.sync.down.b32 %r324, %r325, %r326, %r342, %r343;
	// end inline asm
	setp.gt.s32 	%p111, %r318, 29;
	selp.b32 	%r345, 0, %r324, %p111;
	add.s32 	%r330, %r325, %r345;
	mov.b32 	%r331, 4;
	// begin inline asm
	shfl.sync.down.b32 %r329, %r330, %r331, %r342, %r343;
	// end inline asm
	setp.gt.s32 	%p112, %r318, 27;
	selp.b32 	%r346, 0, %r329, %p112;
	add.s32 	%r335, %r330, %r346;
	mov.b32 	%r336, 8;
	// begin inline asm
	shfl.sync.down.b32 %r334, %r335, %r336, %r342, %r343;
	// end inline asm
	setp.gt.s32 	%p113, %r318, 23;
	selp.b32 	%r347, 0, %r334, %p113;
	add.s32 	%r340, %r335, %r347;
	mov.b32 	%r341, 16;
	// begin inline asm
	shfl.sync.down.b32 %r339, %r340, %r341, %r342, %r343;
	// end inline asm
	setp.gt.s32 	%p114, %r318, 15;
	selp.b32 	%r348, 0, %r339, %p114;
	add.s32 	%r598, %r340, %r348;
	setp.ne.s32 	%p115, %r318, 0;
	@%p115 bra 	$L__BB4_171;
	shr.u32 	%r349, %r78, 3;
	and.b32  	%r350, %r349, 124;
	mov.u32 	%r351, _ZZN3cub18CUB_300001_SM_10006detail6reduce28DeviceReduceSingleTileKernelINS2_10policy_hubIiyN4cuda3std3__44plusIiEEE10Policy1000EN6thrust24THRUST_300001_SM_1000_NS18transform_iteratorINSD_12zip_functionI13is_word_startEENSD_12zip_iteratorINS7_5tupleIJNSD_6detail15normal_iteratorINSD_10device_ptrIcEEEESO_EEEEENSD_11use_defaultESR_EEPiyS9_iiNS7_10__identityEEEvT0_T1_T2_T3_T4_T6_E12temp_storage;
	add.s32 	%r352, %r351, %r350;
	st.shared.u32 	[%r352+8], %r598;
$L__BB4_171:
	bar.sync 	0;
	setp.ne.s32 	%p116, %r78, 0;
	@%p116 bra 	$L__BB4_173;
	ld.shared.u32 	%r353, [_ZZN3cub18CUB_300001_SM_10006detail6reduce28DeviceReduceSingleTileKernelINS2_10policy_hubIiyN4cuda3std3__44plusIiEEE10Policy1000EN6thrust24THRUST_300001_SM_1000_NS18transform_iteratorINSD_12zip_functionI13is_word_startEENSD_12zip_iteratorINS7_5tupleIJNSD_6detail15normal_iteratorINSD_10device_ptrIcEEEESO_EEEEENSD_11use_defaultESR_EEPiyS9_iiNS7_10__identityEEEvT0_T1_T2_T3_T4_T6_E12temp_storage+12];
	add.s32 	%r354, %r353, %r598;
	ld.shared.u32 	%r355, [_ZZN3cub18CUB_300001_SM_10006detail6reduce28DeviceReduceSingleTileKernelINS2_10policy_hubIiyN4cuda3std3__44plusIiEEE10Policy1000EN6thrust24THRUST_300001_SM_1000_NS18transform_iteratorINSD_12zip_functionI13is_word_startEENSD_12zip_iteratorINS7_5tupleIJNSD_6detail15normal_iteratorINSD_10device_ptrIcEEEESO_EEEEENSD_11use_defaultESR_EEPiyS9_iiNS7_10__identityEEEvT0_T1_T2_T3_T4_T6_E12temp_storage+16];
	add.s32 	%r356, %r354, %r355;
	ld.shared.u32 	%r357, [_ZZN3cub18CUB_300001_SM_10006detail6reduce28DeviceReduceSingleTileKernelINS2_10policy_hubIiyN4cuda3std3__44plusIiEEE10Policy1000EN6thrust24THRUST_300001_SM_1000_NS18transform_iteratorINSD_12zip_functionI13is_word_startEENSD_12zip_iteratorINS7_5tupleIJNSD_6detail15normal_iteratorINSD_10device_ptrIcEEEESO_EEEEENSD_11use_defaultESR_EEPiyS9_iiNS7_10__identityEEEvT0_T1_T2_T3_T4_T6_E12temp_storage+20];
	add.s32 	%r358, %r356, %r357;
	ld.shared.u32 	%r359, [_ZZN3cub18CUB_300001_SM_10006detail6reduce28DeviceReduceSingleTileKernelINS2_10policy_hubIiyN4cuda3std3__44plusIiEEE10Policy1000EN6thrust24THRUST_300001_SM_1000_NS18transform_iteratorINSD_12zip_functionI13is_word_startEENSD_12zip_iteratorINS7_5tupleIJNSD_6detail15normal_iteratorINSD_10device_ptrIcEEEESO_EEEEENSD_11use_defaultESR_EEPiyS9_iiNS7_10__identityEEEvT0_T1_T2_T3_T4_T6_E12temp_storage+24];
	add.s32 	%r360, %r358, %r359;
	ld.shared.u32 	%r361, [_ZZN3cub18CUB_300001_SM_10006detail6reduce28DeviceReduceSingleTileKernelINS2_10policy_hubIiyN4cuda3std3__44plusIiEEE10Policy1000EN6thrust24THRUST_300001_SM_1000_NS18transform_iteratorINSD_12zip_functionI13is_word_startEENSD_12zip_iteratorINS7_5tupleIJNSD_6detail15normal_iteratorINSD_10device_ptrIcEEEESO_EEEEENSD_11use_defaultESR_EEPiyS9_iiNS7_10__identityEEEvT0_T1_T2_T3_T4_T6_E12temp_storage+28];
	add.s32 	%r362, %r360, %r361;
	ld.shared.u32 	%r363, [_ZZN3cub18CUB_300001_SM_10006detail6reduce28DeviceReduceSingleTileKernelINS2_10policy_hubIiyN4cuda3std3__44plusIiEEE10Policy1000EN6thrust24THRUST_300001_SM_1000_NS18transform_iteratorINSD_12zip_functionI13is_word_startEENSD_12zip_iteratorINS7_5tupleIJNSD_6detail15normal_iteratorINSD_10device_ptrIcEEEESO_EEEEENSD_11use_defaultESR_EEPiyS9_iiNS7_10__identityEEEvT0_T1_T2_T3_T4_T6_E12temp_storage+32];
	add.s32 	%r364, %r362, %r363;
	ld.shared.u32 	%r365, [_ZZN3cub18CUB_300001_SM_10006detail6reduce28DeviceReduceSingleTileKernelINS2_10policy_hubIiyN4cuda3std3__44plusIiEEE10Policy1000EN6thrust24THRUST_300001_SM_1000_NS18transform_iteratorINSD_12zip_functionI13is_word_startEENSD_12zip_iteratorINS7_5tupleIJNSD_6detail15normal_iteratorINSD_10device_ptrIcEEEESO_EEEEENSD_11use_defaultESR_EEPiyS9_iiNS7_10__identityEEEvT0_T1_T2_T3_T4_T6_E12temp_storage+36];
	add.s32 	%r598, %r364, %r365;
$L__BB4_173:
	mov.u32 	%r502, %tid.x;
	setp.ne.s32 	%p181, %r502, 0;
	@%p181 bra 	$L__BB4_175;
	add.s32 	%r503, %r598, %r216;
	st.global.u32 	[%rd1], %r503;
$L__BB4_175:
	ret;

}
	// .globl	_ZN3cub18CUB_300001_SM_10006detail6reduce18DeviceReduceKernelINS2_10policy_hubIiyN4cuda3std3__44plusIiEEE10Policy1000EN6thrust24THRUST_300001_SM_1000_NS18transform_iteratorINSD_12zip_functionI13is_word_startEENSD_12zip_iteratorINS7_5tupleIJNSD_6detail15normal_iteratorINSD_10device_ptrIcEEEESO_EEEEENSD_11use_defaultESR_EEyS9_iNS7_10__identityEEEvT0_PT3_T1_NS0_13GridEvenShareISX_EET2_T4_
.visible .entry _ZN3cub18CUB_300001_SM_10006detail6reduce18DeviceReduceKernelINS2_10policy_hubIiyN4cuda3std3__44plusIiEEE10Policy1000EN6thrust24THRUST_300001_SM_1000_NS18transform_iteratorINSD_12zip_functionI13is_word_startEENSD_12zip_iteratorINS7_5tupleIJNSD_6detail15normal_iteratorINSD_10device_ptrIcEEEESO_EEEEENSD_11use_defaultESR_EEyS9_iNS7_10__identityEEEvT0_PT3_T1_NS0_13GridEvenShareISX_EET2_T4_(
	.param .align 8 .b8 _ZN3cub18CUB_300001_SM_10006detail6reduce18DeviceReduceKernelINS2_10policy_hubIiyN4cuda3std3__44plusIiEEE10Policy1000EN6thrust24THRUST_300001_SM_1000_NS18transform_iteratorINSD_12zip_functionI13is_word_startEENSD_12zip_iteratorINS7_5tupleIJNSD_6detail15normal_iteratorINSD_10device_ptrIcEEEESO_EEEEENSD_11use_defaultESR_EEyS9_iNS7_10__identityEEEvT0_PT3_T1_NS0_13GridEvenShareISX_EET2_T4__param_0[24],
	.param .u64 .ptr .align 1 _ZN3cub18CUB_300001_SM_10006detail6reduce18DeviceReduceKernelINS2_10policy_hubIiyN4cuda3std3__44plusIiEEE10Policy1000EN6thrust24THRUST_300001_SM_1000_NS18transform_iteratorINSD_12zip_functionI13is_word_startEENSD_12zip_iteratorINS7_5tupleIJNSD_6detail15normal_iteratorINSD_10device_ptrIcEEEESO_EEEEENSD_11use_defaultESR_EEyS9_iNS7_10__identityEEEvT0_PT3_T1_NS0_13GridEvenShareISX_EET2_T4__param_1,
	.param .u64 _ZN3cub18CUB_300001_SM_10006detail6reduce18DeviceReduceKernelINS2_10policy_hubIiyN4cuda3std3__44plusIiEEE10Policy1000EN6thrust24THRUST_300001_SM_1000_NS18transform_iteratorINSD_12zip_functionI13is_word_startEENSD_12zip_iteratorINS7_5tupleIJNSD_6detail15normal_iteratorINSD_10device_ptrIcEEEESO_EEEEENSD_11use_defaultESR_EEyS9_iNS7_10__identityEEEvT0_PT3_T1_NS0_13GridEvenShareISX_EET2_T4__param_2,
	.param .align 8 .b8 _ZN3cub18CUB_300001_SM_10006detail6reduce18DeviceReduceKernelINS2_10policy_hubIiyN4cuda3std3__44plusIiEEE10Policy1000EN6thrust24THRUST_300001_SM_1000_NS18transform_iteratorINSD_12zip_functionI13is_word_startEENSD_12zip_iteratorINS7_5tupleIJNSD_6detail15normal_iteratorINSD_10device_ptrIcEEEESO_EEEEENSD_11use_defaultESR_EEyS9_iNS7_10__identityEEEvT0_PT3_T1_NS0_13GridEvenShareISX_EET2_T4__param_3[72],
	.param .align 1 .b8 _ZN3cub18CUB_300001_SM_10006detail6reduce18DeviceReduceKernelINS2_10policy_hubIiyN4cuda3std3__44plusIiEEE10Policy1000EN6thrust24THRUST_300001_SM_1000_NS18transform_iteratorINSD_12zip_functionI13is_word_startEENSD_12zip_iteratorINS7_5tupleIJNSD_6detail15normal_iteratorINSD_10device_ptrIcEEEESO_EEEEENSD_11use_defaultESR_EEyS9_iNS7_10__identityEEEvT0_PT3_T1_NS0_13GridEvenShareISX_EET2_T4__param_4[1],
	.param .align 1 .b8 _ZN3cub18CUB_300001_SM_10006detail6reduce18DeviceReduceKernelINS2_10policy_hubIiyN4cuda3std3__44plusIiEEE10Policy1000EN6thrust24THRUST_300001_SM_1000_NS18transform_iteratorINSD_12zip_functionI13is_word_startEENSD_12zip_iteratorINS7_5tupleIJNSD_6detail15normal_iteratorINSD_10device_ptrIcEEEESO_EEEEENSD_11use_defaultESR_EEyS9_iNS7_10__identityEEEvT0_PT3_T1_NS0_13GridEvenShareISX_EET2_T4__param_5[1]
)
.maxntid 256
{
	.reg .pred 	%p<181>;
	.reg .b16 	%rs<379>;
	.reg .b32 	%r<615>;
	.reg .b64 	%rd<80>;
	// demoted variable
	.shared .align 4 .b8 _ZZN3cub18CUB_300001_SM_10006detail6reduce18DeviceReduceKernelINS2_10policy_hubIiyN4cuda3std3__44plusIiEEE10Policy1000EN6thrust24THRUST_300001_SM_1000_NS18transform_iteratorINSD_12zip_functionI13is_word_startEENSD_12zip_iteratorINS7_5tupleIJNSD_6detail15normal_iteratorINSD_10device_ptrIcEEEESO_EEEEENSD_11use_defaultESR_EEyS9_iNS7_10__identityEEEvT0_PT3_T1_NS0_13GridEvenShareISX_EET2_T4_E12temp_storage[44];
	ld.param.u64 	%rd1, [_ZN3cub18CUB_300001_SM_10006detail6reduce18DeviceReduceKernelINS2_10policy_hubIiyN4cuda3std3__44plusIiEEE10Policy1000EN6thrust24THRUST_300001_SM_1000_NS18transform_iteratorINSD_12zip_functionI13is_word_startEENSD_12zip_iteratorINS7_5tupleIJNSD_6detail15normal_iteratorINSD_10device_ptrIcEEEESO_EEEEENSD_11use_defaultESR_EEyS9_iNS7_10__identityEEEvT0_PT3_T1_NS0_13GridEvenShareISX_EET2_T4__param_3+32];
	ld.param.u32 	%r1, [_ZN3cub18CUB_300001_SM_10006detail6reduce18DeviceReduceKernelINS2_10policy_hubIiyN4cuda3std3__44plusIiEEE10Policy1000EN6thrust24THRUST_300001_SM_1000_NS18transform_iteratorINSD_12zip_functionI13is_word_startEENSD_12zip_iteratorINS7_5tupleIJNSD_6detail15normal_iteratorINSD_10device_ptrIcEEEESO_EEEEENSD_11use_defaultESR_EEyS9_iNS7_10__identityEEEvT0_PT3_T1_NS0_13GridEvenShareISX_EET2_T4__param_3+40];
	ld.param.u64 	%rd42, [_ZN3cub18CUB_300001_SM_10006detail6reduce18DeviceReduceKernelINS2_10policy_hubIiyN4cuda3std3__44plusIiEEE10Policy1000EN6thrust24THRUST_300001_SM_1000_NS18transform_iteratorINSD_12zip_functionI13is_word_startEENSD_12zip_iteratorINS7_5tupleIJNSD_6detail15normal_iteratorINSD_10device_ptrIcEEEESO_EEEEENSD_11use_defaultESR_EEyS9_iNS7_10__identityEEEvT0_PT3_T1_NS0_13GridEvenShareISX_EET2_T4__param_0+8];
	ld.param.u64 	%rd43, [_ZN3cub18CUB_300001_SM_10006detail6reduce18DeviceReduceKernelINS2_10policy_hubIiyN4cuda3std3__44plusIiEEE10Policy1000EN6thrust24THRUST_300001_SM_1000_NS18transform_iteratorINSD_12zip_functionI13is_word_startEENSD_12zip_iteratorINS7_5tupleIJNSD_6detail15normal_iteratorINSD_10device_ptrIcEEEESO_EEEEENSD_11use_defaultESR_EEyS9_iNS7_10__identityEEEvT0_PT3_T1_NS0_13GridEvenShareISX_EET2_T4__param_0];
	ld.param.u64 	%rd41, [_ZN3cub18CUB_300001_SM_10006detail6reduce18DeviceReduceKernelINS2_10policy_hubIiyN4cuda3std3__44plusIiEEE10Policy1000EN6thrust24THRUST_300001_SM_1000_NS18transform_iteratorINSD_12zip_functionI13is_word_startEENSD_12zip_iteratorINS7_5tupleIJNSD_6detail15normal_iteratorINSD_10device_ptrIcEEEESO_EEEEENSD_11use_defaultESR_EEyS9_iNS7_10__identityEEEvT0_PT3_T1_NS0_13GridEvenShareISX_EET2_T4__param_1];
	cvta.to.global.u64 	%rd2, %rd43;
	cvta.to.global.u64 	%rd3, %rd42;
	mov.u32 	%r2, %ctaid.x;
	shl.b32 	%r224, %r1, 12;
	cvt.s64.s32 	%rd4, %r224;
	shl.b32 	%r225, %r2, 12;
	cvt.u64.u32 	%rd5, %r225;
	sub.s64 	%rd6, %rd1, %rd5;
	setp.gt.u64 	%p1, %rd6, 4095;
	@%p1 bra 	$L__BB5_56;
	cvt.u32.u64 	%r379, %rd5;
	cvt.u32.u64 	%r3, %rd1;
	sub.s32 	%r4, %r3, %r379;
	mov.u32 	%r5, %tid.x;
	setp.ge.s32 	%p116, %r5, %r4;
	mov.b32 	%r550, 0;
	mov.u32 	%r535, %r5;
	@%p116 bra 	$L__BB5_5;
	add.s32 	%r382, %r379, %r5;
	cvt.u64.u32 	%rd7, %r382;
	add.s64 	%rd58, %rd3, %rd7;
	ld.global.u8 	%rs283, [%rd58];
	add.s16 	%rs284, %rs283, -123;
	and.b16  	%rs285, %rs284, 255;
	setp.lt.u16 	%p117, %rs285, 198;
	mov.b32 	%r550, 0;
	@%p117 bra 	$L__BB5_4;
	add.s64 	%rd59, %rd2, %rd7;
	ld.global.u8 	%rs286, [%rd59];
	add.s16 	%rs287, %rs286, -123;
	and.b16  	%rs288, %rs287, 255;
	setp.lt.u16 	%p118, %rs288, 198;
	selp.u32 	%r550, 1, 0, %p118;
$L__BB5_4:
	add.s32 	%r535, %r5, 256;
$L__BB5_5:
	setp.ge.s32 	%p119, %r535, %r4;
	@%p119 bra 	$L__BB5_47;
	not.b32 	%r385, %r535;
	add.s32 	%r11, %r385, %r3;
	sub.s32 	%r386, %r11, %r379;
	shr.u32 	%r387, %r386, 8;
	add.s32 	%r12, %r387, 1;
	and.b32  	%r13, %r12, 7;
	setp.lt.u32 	%p120, %r386, 1792;
	@%p120 bra 	$L__BB5_25;
	and.b32  	%r388, %r12, 33554424;
	neg.s32 	%r523, %r388;
	cvt.u64.u32 	%rd60, %r535;
	add.s64 	%rd61, %rd5, %rd60;
	add.s64 	%rd62, %rd61, 1024;
	add.s64 	%rd74, %rd3, %rd62;
	add.s64 	%rd73, %rd2, %rd62;
$L__BB5_8:
	.pragma "nounroll";
	ld.global.u8 	%rs289, [%rd74+-1024];
	add.s16 	%rs290, %rs289, -123;
	and.b16  	%rs291, %rs290, 255;
	setp.lt.u16 	%p121, %rs291, 198;
	mov.b32 	%r526, 0;
	@%p121 bra 	$L__BB5_10;
	ld.global.u8 	%rs292, [%rd73+-1024];
	add.s16 	%rs293, %rs292, -123;
	and.b16  	%rs294, %rs293, 255;
	setp.lt.u16 	%p122, %rs294, 198;
	selp.u32 	%r526, 1, 0, %p122;
$L__BB5_10:
	add.s32 	%r20, %r526, %r550;
	ld.global.u8 	%rs295, [%rd74+-768];
	add.s16 	%rs296, %rs295, -123;
	and.b16  	%rs297, %rs296, 255;
	setp.lt.u16 	%p123, %rs297, 198;
	mov.b32 	%r527, 0;
	@%p123 bra 	$L__BB5_12;
	ld.global.u8 	%rs298, [%rd73+-768];
	add.s16 	%rs299, %rs298, -123;
	and.b16  	%rs300, %rs299, 255;
	setp.lt.u16 	%p124, %rs300, 198;
	selp.u32 	%r527, 1, 0, %p124;
$L__BB5_12:
	add.s32 	%r23, %r527, %r20;
	ld.global.u8 	%rs301, [%rd74+-512];
	add.s16 	%rs302, %rs301, -123;
	and.b16  	%rs303, %rs302, 255;
	setp.lt.u16 	%p125, %rs303, 198;
	mov.b32 	%r528, 0;
	@%p125 bra 	$L__BB5_14;
	ld.global.u8 	%rs304, [%rd73+-512];
	add.s16 	%rs305, %rs304, -123;
	and.b16  	%rs306, %rs305, 255;
	setp.lt.u16 	%p126, %rs306, 198;
	selp.u32 	%r528, 1, 0, %p126;
$L__BB5_14:
	add.s32 	%r26, %r528, %r23;
	ld.global.u8 	%rs307, [%rd74+-256];
	add.s16 	%rs308, %rs307, -123;
	and.b16  	%rs309, %rs308, 255;
	setp.lt.u16 	%p127, %rs309, 198;
	mov.b32 	%r529, 0;
	@%p127 bra 	$L__BB5_16;
	ld.global.u8 	%rs310, [%rd73+-256];
	add.s16 	%rs311, %rs310, -123;
	and.b16  	%rs312, %rs311, 255;
	setp.lt.u16 	%p128, %rs312, 198;
	selp.u32 	%r529, 1, 0, %p128;
$L__BB5_16:
	add.s32 	%r29, %r529, %r26;
	ld.global.u8 	%rs313, [%rd74];
	add.s16 	%rs314, %rs313, -123;
	and.b16  	%rs315, %rs314, 255;
	setp.lt.u16 	%p129, %rs315, 198;
	mov.b32 	%r530, 0;
	@%p129 bra 	$L__BB5_18;
	ld.global.u8 	%rs316, [%rd73];
	add.s16 	%rs317, %rs316, -123;
	and.b16  	%rs318, %rs317, 255;
	setp.lt.u16 	%p130, %rs318, 198;
	selp.u32 	%r530, 1, 0, %p130;
$L__BB5_18:
	add.s32 	%r32, %r530, %r29;
	ld.global.u8 	%rs319, [%rd74+256];
	add.s16 	%rs320, %rs319, -123;
	and.b16  	%rs321, %rs320, 255;
	setp.lt.u16 	%p131, %rs321, 198;
	mov.b32 	%r531, 0;
	@%p131 bra 	$L__BB5_20;
	ld.global.u8 	%rs322, [%rd73+256];
	add.s16 	%rs323, %rs322, -123;
	and.b16  	%rs324, %rs323, 255;
	setp.lt.u16 	%p132, %rs324, 198;
	selp.u32 	%r531, 1, 0, %p132;
$L__BB5_20:
	add.s32 	%r35, %r531, %r32;
	ld.global.u8 	%rs325, [%rd74+512];
	add.s16 	%rs326, %rs325, -123;
	and.b16  	%rs327, %rs326, 255;
	setp.lt.u16 	%p133, %rs327, 198;
	mov.b32 	%r532, 0;
	@%p133 bra 	$L__BB5_22;
	ld.global.u8 	%rs328, [%rd73+512];
	add.s16 	%rs329, %rs328, -123;
	and.b16  	%rs330, %rs329, 255;
	setp.lt.u16 	%p134, %rs330, 198;
	selp.u32 	%r532, 1, 0, %p134;
$L__BB5_22:
	add.s32 	%r38, %r532, %r35;
	ld.global.u8 	%rs331, [%rd74+768];
	add.s16 	%rs332, %rs331, -123;
	and.b16  	%rs333, %rs332, 255;
	setp.lt.u16 	%p135, %rs333, 198;
	mov.b32 	%r533, 0;
	@%p135 bra 	$L__BB5_24;
	ld.global.u8 	%rs334, [%rd73+768];
	add.s16 	%rs335, %rs334, -123;
	and.b16  	%rs336, %rs335, 255;
	setp.lt.u16 	%p136, %rs336, 198;
	selp.u32 	%r533, 1, 0, %p136;
$L__BB5_24:
	add.s32 	%r550, %r533, %r38;
	add.s32 	%r535, %r535, 2048;
	add.s32 	%r523, %r523, 8;
	add.s64 	%rd74, %rd74, 2048;
	add.s64 	%rd73, %rd73, 2048;
	setp.ne.s32 	%p137, %r523, 0;
	@%p137 bra 	$L__BB5_8;
$L__BB5_25:
	setp.eq.s32 	%p138, %r13, 0;
	@%p138 bra 	$L__BB5_47;
	setp.lt.u32 	%p139, %r13, 4;
	@%p139 bra 	$L__BB5_36;
	cvt.s64.s32 	%rd63, %r535;
	add.s64 	%rd64, %rd63, %rd5;
	add.s64 	%rd14, %rd2, %rd64;
	add.s64 	%rd15, %rd3, %rd64;
	ld.global.u8 	%rs337, [%rd15];
	add.s16 	%rs338, %rs337, -123;
	and.b16  	%rs339, %rs338, 255;
	setp.lt.u16 	%p140, %rs339, 198;
	mov.b32 	%r537, 0;
	@%p140 bra 	$L__BB5_29;
	ld.global.u8 	%rs340, [%rd14];
	add.s16 	%rs341, %rs340, -123;
	and.b16  	%rs342, %rs341, 255;
	setp.lt.u16 	%p141, %rs342, 198;
	selp.u32 	%r537, 1, 0, %p141;
$L__BB5_29:
	add.s32 	%r49, %r537, %r550;
	ld.global.u8 	%rs343, [%rd15+256];
	add.s16 	%rs344, %rs343, -123;
	and.b16  	%rs345, %rs344, 255;
	setp.lt.u16 	%p142, %rs345, 198;
	mov.b32 	%r538, 0;
	@%p142 bra 	$L__BB5_31;
	ld.global.u8 	%rs346, [%rd14+256];
	add.s16 	%rs347, %rs346, -123;
	and.b16  	%rs348, %rs347, 255;
	setp.lt.u16 	%p143, %rs348, 198;
	selp.u32 	%r538, 1, 0, %p143;
$L__BB5_31:
	add.s32 	%r52, %r538, %r49;
	ld.global.u8 	%rs349, [%rd15+512];
	add.s16 	%rs350, %rs349, -123;
	and.b16  	%rs351, %rs350, 255;
	setp.lt.u16 	%p144, %rs351, 198;
	mov.b32 	%r539, 0;
	@%p144 bra 	$L__BB5_33;
	ld.global.u8 	%rs352, [%rd14+512];
	add.s16 	%rs353, %rs352, -123;
	and.b16  	%rs354, %rs353, 255;
	setp.lt.u16 	%p145, %rs354, 198;
	selp.u32 	%r539, 1, 0, %p145;
$L__BB5_33:
	add.s32 	%r55, %r539, %r52;
	ld.global.u8 	%rs355, [%rd15+768];
	add.s16 	%rs356, %rs355, -123;
	and.b16  	%rs357, %rs356, 255;
	setp.lt.u16 	%p146, %rs357, 198;
	mov.b32 	%r540, 0;
	@%p146 bra 	$L__BB5_35;
	ld.global.u8 	%rs358, [%rd14+768];
	add.s16 	%rs359, %rs358, -123;
	and.b16  	%rs360, %rs359, 255;
	setp.lt.u16 	%p147, %rs360, 198;
	selp.u32 	%r540, 1, 0, %p147;
$L__BB5_35:
	add.s32 	%r550, %r540, %r55;
	add.s32 	%r535, %r535, 1024;
$L__BB5_36:
	and.b32  	%r403, %r12, 3;
	setp.eq.s32 	%p148, %r403, 0;
	@%p148 bra 	$L__BB5_47;
	setp.eq.s32 	%p149, %r403, 1;
	@%p149 bra 	$L__BB5_43;
	cvt.s64.s32 	%rd65, %r535;
	add.s64 	%rd66, %rd65, %rd5;
	add.s64 	%rd16, %rd2, %rd66;
	add.s64 	%rd17, %rd3, %rd66;
	ld.global.u8 	%rs361, [%rd17];
	add.s16 	%rs362, %rs361, -123;
	and.b16  	%rs363, %rs362, 255;
	setp.lt.u16 	%p150, %rs363, 198;
	mov.b32 	%r544, 0;
	@%p150 bra 	$L__BB5_40;
	ld.global.u8 	%rs364, [%rd16];
	add.s16 	%rs365, %rs364, -123;
	and.b16  	%rs366, %rs365, 255;
	setp.lt.u16 	%p151, %rs366, 198;
	selp.u32 	%r544, 1, 0, %p151;
$L__BB5_40:
	add.s32 	%r65, %r544, %r550;
	ld.global.u8 	%rs367, [%rd17+256];
	add.s16 	%rs368, %rs367, -123;
	and.b16  	%rs369, %rs368, 255;
	setp.lt.u16 	%p152, %rs369, 198;
	mov.b32 	%r545, 0;
	@%p152 bra 	$L__BB5_42;
	ld.global.u8 	%rs370, [%rd16+256];
	add.s16 	%rs371, %rs370, -123;
	and.b16  	%rs372, %rs371, 255;
	setp.lt.u16 	%p153, %rs372, 198;
	selp.u32 	%r545, 1, 0, %p153;
$L__BB5_42:
	add.s32 	%r550, %r545, %r65;
	add.s32 	%r535, %r535, 512;
$L__BB5_43:
	and.b32  	%r406, %r11, 256;
	setp.ne.s32 	%p154, %r406, 0;
	@%p154 bra 	$L__BB5_47;
	cvt.s64.s32 	%rd67, %r535;
	add.s64 	%rd68, %rd67, %rd5;
	add.s64 	%rd18, %rd2, %rd68;
	add.s64 	%rd69, %rd3, %rd68;
	ld.global.u8 	%rs373, [%rd69];
	add.s16 	%rs374, %rs373, -123;
	and.b16  	%rs375, %rs374, 255;
	setp.lt.u16 	%p155, %rs375, 198;
	mov.b32 	%r549, 0;
	@%p155 bra 	$L__BB5_46;
	ld.global.u8 	%rs376, [%rd18];
	add.s16 	%rs377, %rs376, -123;
	and.b16  	%rs378, %rs377, 255;
	setp.lt.u16 	%p156, %rs378, 198;
	selp.u32 	%r549, 1, 0, %p156;
$L__BB5_46:
	add.s32 	%r550, %r549, %r550;
$L__BB5_47:
	setp.lt.s32 	%p157, %r4, 256;
	@%p157 bra 	$L__BB5_52;
	// begin inline asm
	mov.u32 %r471, %laneid;
	// end inline asm
	mov.b32 	%r474, 1;
	mov.b32 	%r495, 31;
	mov.b32 	%r496, -1;
	// begin inline asm
	shfl.sync.down.b32 %r472, %r550, %r474, %r495, %r496;
	// end inline asm
	setp.gt.s32 	%p173, %r471, 30;
	selp.b32 	%r497, 0, %r472, %p173;
	add.s32 	%r478, %r497, %r550;
	mov.b32 	%r479, 2;
	// begin inline asm
	shfl.sync.down.b32 %r477, %r478, %r479, %r495, %r496;
	// end inline asm
	setp.gt.s32 	%p174, %r471, 29;
	selp.b32 	%r498, 0, %r477, %p174;
	add.s32 	%r483, %r478, %r498;
	mov.b32 	%r484, 4;
	// begin inline asm
	shfl.sync.down.b32 %r482, %r483, %r484, %r495, %r496;
	// end inline asm
	setp.gt.s32 	%p175, %r471, 27;
	selp.b32 	%r499, 0, %r482, %p175;
	add.s32 	%r488, %r483, %r499;
	mov.b32 	%r489, 8;
	// begin inline asm
	shfl.sync.down.b32 %r487, %r488, %r489, %r495, %r496;
	// end inline asm
	setp.gt.s32 	%p176, %r471, 23;
	selp.b32 	%r500, 0, %r487, %p176;
	add.s32 	%r493, %r488, %r500;
	mov.b32 	%r494, 16;
	// begin inline asm
	shfl.sync.down.b32 %r492, %r493, %r494, %r495, %r496;
	// end inline asm
	setp.gt.s32 	%p177, %r471, 15;
	selp.b32 	%r501, 0, %r492, %p177;
	add.s32 	%r614, %r493, %r501;
	setp.ne.s32 	%p178, %r471, 0;
	@%p178 bra 	$L__BB5_50;
	shr.u32 	%r502, %r5, 3;
	and.b32  	%r503, %r502, 124;
	mov.u32 	%r504, _ZZN3cub18CUB_300001_SM_10006detail6reduce18DeviceReduceKernelINS2_10policy_hubIiyN4cuda3std3__44plusIiEEE10Policy1000EN6thrust24THRUST_300001_SM_1000_NS18transform_iteratorINSD_12zip_functionI13is_word_startEENSD_12zip_iteratorINS7_5tupleIJNSD_6detail15normal_iteratorINSD_10device_ptrIcEEEESO_EEEEENSD_11use_defaultESR_EEyS9_iNS7_10__identityEEEvT0_PT3_T1_NS0_13GridEvenShareISX_EET2_T4_E12temp_storage;
	add.s32 	%r505, %r504, %r503;
	st.shared.u32 	[%r505+8], %r614;
$L__BB5_50:
	bar.sync 	0;
	setp.ne.s32 	%p179, %r5, 0;
	@%p179 bra 	$L__BB5_170;
	ld.shared.u32 	%r506, [_ZZN3cub18CUB_300001_SM_10006detail6reduce18DeviceReduceKernelINS2_10policy_hubIiyN4cuda3std3__44plusIiEEE10Policy1000EN6thrust24THRUST_300001_SM_1000_NS18transform_iteratorINSD_12zip_functionI13is_word_startEENSD_12zip_iteratorINS7_5tupleIJNSD_6detail15normal_iteratorINSD_10device_ptrIcEEEESO_EEEEENSD_11use_defaultESR_EEyS9_iNS7_10__identityEEEvT0_PT3_T1_NS0_13GridEvenShareISX_EET2_T4_E12temp_storage+12];
	add.s32 	%r507, %r506, %r614;
	ld.shared.u32 	%r508, [_ZZN3cub18CUB_300001_SM_10006detail6reduce18DeviceReduceKernelINS2_10policy_hubIiyN4cuda3std3__44plusIiEEE10Policy1000EN6thrust24THRUST_300001_SM_1000_NS18transform_iteratorINSD_12zip_functionI13is_word_startEENSD_12zip_iteratorINS7_5tupleIJNSD_6detail15normal_iteratorINSD_10device_ptrIcEEEESO_EEEEENSD_11use_defaultESR_EEyS9_iNS7_10__identityEEEvT0_PT3_T1_NS0_13GridEvenShareISX_EET2_T4_E12temp_storage+16];
	add.s32 	%r509, %r507, %r508;
	ld.shared.u32 	%r510, [_ZZN3cub18CUB_300001_SM_10006detail6reduce18DeviceReduceKernelINS2_10policy_hubIiyN4cuda3std3__44plusIiEEE10Policy1000EN6thrust24THRUST_300001_SM_1000_NS18transform_iteratorINSD_12zip_functionI13is_word_startEENSD_12zip_iteratorINS7_5tupleIJNSD_6detail15normal_iteratorINSD_10device_ptrIcEEEESO_EEEEENSD_11use_defaultESR_EEyS9_iNS7_10__identityEEEvT0_PT3_T1_NS0_13GridEvenShareISX_EET2_T4_E12temp_storage+20];
	add.s32 	%r511, %r509, %r510;
	ld.shared.u32 	%r512, [_ZZN3cub18CUB_300001_SM_10006detail6reduce18DeviceReduceKernelINS2_10policy_hubIiyN4cuda3std3__44plusIiEEE10Policy1000EN6thrust24THRUST_300001_SM_1000_NS18transform_iteratorINSD_12zip_functionI13is_word_startEENSD_12zip_iteratorINS7_5tupleIJNSD_6detail15normal_iteratorINSD_10device_ptrIcEEEESO_EEEEENSD_11use_defaultESR_EEyS9_iNS7_10__identityEEEvT0_PT3_T1_NS0_13GridEvenShareISX_EET2_T4_E12temp_storage+24];
	add.s32 	%r513, %r511, %r512;
	ld.shared.u32 	%r514, [_ZZN3cub18CUB_300001_SM_10006detail6reduce18DeviceReduceKernelINS2_10policy_hubIiyN4cuda3std3__44plusIiEEE10Policy1000EN6thrust24THRUST_300001_SM_1000_NS18transform_iteratorINSD_12zip_functionI13is_word_startEENSD_12zip_iteratorINS7_5tupleIJNSD_6detail15normal_iteratorINSD_10device_ptrIcEEEESO_EEEEENSD_11use_defaultESR_EEyS9_iNS7_10__identityEEEvT0_PT3_T1_NS0_13GridEvenShareISX_EET2_T4_E12temp_storage+28];
	add.s32 	%r515, %r513, %r514;
	ld.shared.u32 	%r516, [_ZZN3cub18CUB_300001_SM_10006detail6reduce18DeviceReduceKernelINS2_10policy_hubIiyN4cuda3std3__44plusIiEEE10Policy1000EN6thrust24THRUST_300001_SM_1000_NS18transform_iteratorINSD_12zip_functionI13is_word_startEENSD_12zip_iteratorINS7_5tupleIJNSD_6detail15normal_iteratorINSD_10device_ptrIcEEEESO_EEEEENSD_11use_defaultESR_EEyS9_iNS7_10__identityEEEvT0_PT3_T1_NS0_13GridEvenShareISX_EET2_T4_E12temp_storage+32];
	add.s32 	%r517, %r515, %r516;
	ld.shared.u32 	%r518, [_ZZN3cub18CUB_300001_SM_10006detail6reduce18DeviceReduceKernelINS2_10policy_hubIiyN4cuda3std3__44plusIiEEE10Policy1000EN6thrust24THRUST_300001_SM_1000_NS18transform_iteratorINSD_12zip_functionI13is_word_startEENSD_12zip_iteratorINS7_5tupleIJNSD_6detail15normal_iteratorINSD_10device_ptrIcEEEESO_EEEEENSD_11use_defaultESR_EEyS9_iNS7_10__identityEEEvT0_PT3_T1_NS0_13GridEvenShareISX_EET2_T4_E12temp_storage+36];
	add.s32 	%r614, %r517, %r518;
	bra.uni 	$L__BB5_170;
$L__BB5_52:
	// begin inline asm
	mov.u32 %r408, %laneid;
	// end inline asm
	and.b32  	%r434, %r5, 992;
	add.s32 	%r435, %r434, 32;
	setp.gt.s32 	%p158, %r435, %r4;
	not.b32 	%r436, %r434;
	add.s32 	%r437, %r4, %r436;
	selp.b32 	%r432, %r437, 31, %p158;
	mov.b32 	%r411, 1;
	mov.b32 	%r433, -1;
	// begin inline asm
	shfl.sync.down.b32 %r409, %r550, %r411, %r432, %r433;
	// end inline asm
	setp.lt.s32 	%p159, %r408, %r432;
	selp.b32 	%r438, %r409, 0, %p159;
	add.s32 	%r415, %r438, %r550;
	mov.b32 	%r416, 2;
	// begin inline asm
	shfl.sync.down.b32 %r414, %r415, %r416, %r432, %r433;
	// end inline asm
	add.s32 	%r439, %r408, 2;
	setp.gt.s32 	%p160, %r439, %r432;
	selp.b32 	%r440, 0, %r414, %p160;
	add.s32 	%r420, %r415, %r440;
	mov.b32 	%r421, 4;
	// begin inline asm
	shfl.sync.down.b32 %r419, %r420, %r421, %r432, %r433;
	// end inline asm
	add.s32 	%r441, %r408, 4;
	setp.gt.s32 	%p161, %r441, %r432;
	selp.b32 	%r442, 0, %r419, %p161;
	add.s32 	%r425, %r420, %r442;
	mov.b32 	%r426, 8;
	// begin inline asm
	shfl.sync.down.b32 %r424, %r425, %r426, %r432, %r433;
	// end inline asm
	add.s32 	%r443, %r408, 8;
	setp.gt.s32 	%p162, %r443, %r432;
	selp.b32 	%r444, 0, %r424, %p162;
	add.s32 	%r430, %r425, %r444;
	mov.b32 	%r431, 16;
	// begin inline asm
	shfl.sync.down.b32 %r429, %r430, %r431, %r432, %r433;
	// end inline asm
	add.s32 	%r445, %r408, 16;
	setp.gt.s32 	%p163, %r445, %r432;
	selp.b32 	%r446, 0, %r429, %p163;
	add.s32 	%r614, %r430, %r446;
	setp.ne.s32 	%p164, %r408, 0;
	@%p164 bra 	$L__BB5_54;
	shr.u32 	%r447, %r5, 3;
	and.b32  	%r448, %r447, 124;
	mov.u32 	%r449, _ZZN3cub18CUB_300001_SM_10006detail6reduce18DeviceReduceKernelINS2_10policy_hubIiyN4cuda3std3__44plusIiEEE10Policy1000EN6thrust24THRUST_300001_SM_1000_NS18transform_iteratorINSD_12zip_functionI13is_word_startEENSD_12zip_iteratorINS7_5tupleIJNSD_6detail15normal_iteratorINSD_10device_ptrIcEEEESO_EEEEENSD_11use_defaultESR_EEyS9_iNS7_10__identityEEEvT0_PT3_T1_NS0_13GridEvenShareISX_EET2_T4_E12temp_storage;
	add.s32 	%r450, %r449, %r448;
	st.shared.u32 	[%r450+8], %r614;
$L__BB5_54:
	bar.sync 	0;
	setp.ne.s32 	%p165, %r5, 0;
	@%p165 bra 	$L__BB5_170;
	setp.gt.s32 	%p166, %r4, 32;
	ld.shared.u32 	%r451, [_ZZN3cub18CUB_300001_SM_10006detail6reduce18DeviceReduceKernelINS2_10policy_hubIiyN4cuda3std3__44plusIiEEE10Policy1000EN6thrust24THRUST_300001_SM_1000_NS18transform_iteratorINSD_12zip_functionI13is_word_startEENSD_12zip_iteratorINS7_5tupleIJNSD_6detail15normal_iteratorINSD_10device_ptrIcEEEESO_EEEEENSD_11use_defaultESR_EEyS9_iNS7_10__identityEEEvT0_PT3_T1_NS0_13GridEvenShareISX_EET2_T4_E12temp_storage+12];
	selp.b32 	%r452, %r451, 0, %p166;
	add.s32 	%r453, %r452, %r614;
	setp.gt.s32 	%p167, %r4, 64;
	ld.shared.u32 	%r454, [_ZZN3cub18CUB_300001_SM_10006detail6reduce18DeviceReduceKernelINS2_10policy_hubIiyN4cuda3std3__44plusIiEEE10Policy1000EN6thrust24THRUST_300001_SM_1000_NS18transform_iteratorINSD_12zip_functionI13is_word_startEENSD_12zip_iteratorINS7_5tupleIJNSD_6detail15normal_iteratorINSD_10device_ptrIcEEEESO_EEEEENSD_11use_defaultESR_EEyS9_iNS7_10__identityEEEvT0_PT3_T1_NS0_13GridEvenShareISX_EET2_T4_E12temp_storage+16];
	selp.b32 	%r455, %r454, 0, %p167;
	add.s32 	%r456, %r453, %r455;
	setp.gt.s32 	%p168, %r4, 96;
	ld.shared.u32 	%r457, [_ZZN3cub18CUB_300001_SM_10006detail6reduce18DeviceReduceKernelINS2_10policy_hubIiyN4cuda3std3__44plusIiEEE10Policy1000EN6thrust24THRUST_300001_SM_1000_NS18transform_iteratorINSD_12zip_functionI13is_word_startEENSD_12zip_iteratorINS7_5tupleIJNSD_6detail15normal_iteratorINSD_10device_ptrIcEEEESO_EEEEENSD_11use_defaultESR_EEyS9_iNS7_10__identityEEEvT0_PT3_T1_NS0_13GridEvenShareISX_EET2_T4_E12temp_storage+20];
	selp.b32 	%r458, %r457, 0, %p168;
	add.s32 	%r459, %r456, %r458;
	setp.gt.s32 	%p169, %r4, 128;
	ld.shared.u32 	%r460, [_ZZN3cub18CUB_300001_SM_10006detail6reduce18DeviceReduceKernelINS2_10policy_hubIiyN4cuda3std3__44plusIiEEE10Policy1000EN6thrust24THRUST_300001_SM_1000_NS18transform_iteratorINSD_12zip_functionI13is_word_startEENSD_12zip_iteratorINS7_5tupleIJNSD_6detail15normal_iteratorINSD_10device_ptrIcEEEESO_EEEEENSD_11use_defaultESR_EEyS9_iNS7_10__identityEEEvT0_PT3_T1_NS0_13GridEvenShareISX_EET2_T4_E12temp_storage+24];
	selp.b32 	%r461, %r460, 0, %p169;
	add.s32 	%r462, %r459, %r461;
	setp.gt.s32 	%p170, %r4, 160;
	ld.shared.u32 	%r463, [_ZZN3cub18CUB_300001_SM_10006detail6reduce18DeviceReduceKernelINS2_10policy_hubIiyN4cuda3std3__44plusIiEEE10Policy1000EN6thrust24THRUST_300001_SM_1000_NS18transform_iteratorINSD_12zip_functionI13is_word_startEENSD_12zip_iteratorINS7_5tupleIJNSD_6detail15normal_iteratorINSD_10device_ptrIcEEEESO_EEEEENSD_11use_defaultESR_EEyS9_iNS7_10__identityEEEvT0_PT3_T1_NS0_13GridEvenShareISX_EET2_T4_E12temp_storage+28];
	selp.b32 	%r464, %r463, 0, %p170;
	add.s32 	%r465, %r462, %r464;
	setp.gt.s32 	%p171, %r4, 192;
	ld.shared.u32 	%r466, [_ZZN3cub18CUB_300001_SM_10006detail6reduce18DeviceReduceKernelINS2_10policy_hubIiyN4cuda3std3__44plusIiEEE10Policy1000EN6thrust24THRUST_300001_SM_1000_NS18transform_iteratorINSD_12zip_functionI13is_word_startEENSD_12zip_iteratorINS7_5tupleIJNSD_6detail15normal_iteratorINSD_10device_ptrIcEEEESO_EEEEENSD_11use_defaultESR_EEyS9_iNS7_10__identityEEEvT0_PT3_T1_NS0_13GridEvenShareISX_EET2_T4_E12temp_storage+32];
	selp.b32 	%r467, %r466, 0, %p171;
	add.s32 	%r468, %r465, %r467;
	setp.gt.s32 	%p172, %r4, 224;
	ld.shared.u32 	%r469, [_ZZN3cub18CUB_300001_SM_10006detail6reduce18DeviceReduceKernelINS2_10policy_hubIiyN4cuda3std3__44plusIiEEE10Policy1000EN6thrust24THRUST_300001_SM_1000_NS18transform_iteratorINSD_12zip_functionI13is_word_startEENSD_12zip_iteratorINS7_5tupleIJNSD_6detail15normal_iteratorINSD_10device_ptrIcEEEESO_EEEEENSD_11use_defaultESR_EEyS9_iNS7_10__identityEEEvT0_PT3_T1_NS0_13GridEvenShareISX_EET2_T4_E12temp_storage+36];
	selp.b32 	%r470, %r469, 0, %p172;
	add.s32 	%r614, %r468, %r470;
	bra.uni 	$L__BB5_170;
$L__BB5_56:
	mov.u32 	%r81, %tid.x;
	cvt.u64.u32 	%rd19, %r81;
	add.s64 	%rd44, %rd19, %rd5;
	add.s64 	%rd20, %rd2, %rd44;
	add.s64 	%rd21, %rd3, %rd44;
	ld.global.u8 	%rs1, [%rd21];
	add.s16 	%rs2, %rs1, -123;
	and.b16  	%rs3, %rs2, 255;
	setp.lt.u16 	%p2, %rs3, 198;
	mov.b32 	%r551, 0;
	@%p2 bra 	$L__BB5_58;
	ld.global.u8 	%rs4, [%rd20];
	add.s16 	%rs5, %rs4, -123;
	and.b16  	%rs6, %rs5, 255;
	setp.lt.u16 	%p3, %rs6, 198;
	selp.u32 	%r551, 1, 0, %p3;
$L__BB5_58:
	ld.global.u8 	%rs7, [%rd21+256];
	add.s16 	%rs8, %rs7, -123;
	and.b16  	%rs9, %rs8, 255;
	setp.lt.u16 	%p4, %rs9, 198;
	mov.b32 	%r552, 0;
	@%p4 bra 	$L__BB5_60;
	ld.global.u8 	%rs10, [%rd20+256];
	add.s16 	%rs11, %rs10, -123;
	and.b16  	%rs12, %rs11, 255;
	setp.lt.u16 	%p5, %rs12, 198;
	selp.u32 	%r552, 1, 0, %p5;
$L__BB5_60:
	ld.global.u8 	%rs13, [%rd21+512];
	add.s16 	%rs14, %rs13, -123;
	and.b16  	%rs15, %rs14, 255;
	setp.lt.u16 	%p6, %rs15, 198;
	mov.b32 	%r553, 0;
	@%p6 bra 	$L__BB5_62;
	ld.global.u8 	%rs16, [%rd20+512];
	add.s16 	%rs17, %rs16, -123;
	and.b16  	%rs18, %rs17, 255;
	setp.lt.u16 	%p7, %rs18, 198;
	selp.u32 	%r553, 1, 0, %p7;
$L__BB5_62:
	ld.global.u8 	%rs19, [%rd21+768];
	add.s16 	%rs20, %rs19, -123;
	and.b16  	%rs21, %rs20, 255;
	setp.lt.u16 	%p8, %rs21, 198;
	mov.b32 	%r554, 0;
	@%p8 bra 	$L__BB5_64;
	ld.global.u8 	%rs22, [%rd20+768];
	add.s16 	%rs23, %rs22, -123;
	and.b16  	%rs24, %rs23, 255;
	setp.lt.u16 	%p9, %rs24, 198;
	selp.u32 	%r554, 1, 0, %p9;
$L__BB5_64:
	ld.global.u8 	%rs25, [%rd21+1024];
	add.s16 	%rs26, %rs25, -123;
	and.b16  	%rs27, %rs26, 255;
	setp.lt.u16 	%p10, %rs27, 198;
	mov.b32 	%r555, 0;
	@%p10 bra 	$L__BB5_66;
	ld.global.u8 	%rs28, [%rd20+1024];
	add.s16 	%rs29, %rs28, -123;
	and.b16  	%rs30, %rs29, 255;
	setp.lt.u16 	%p11, %rs30, 198;
	selp.u32 	%r555, 1, 0, %p11;
$L__BB5_66:
	ld.global.u8 	%rs31, [%rd21+1280];
	add.s16 	%rs32, %rs31, -123;
	and.b16  	%rs33, %rs32, 255;
	setp.lt.u16 	%p12, %rs33, 198;
	mov.b32 	%r556, 0;
	@%p12 bra 	$L__BB5_68;
	ld.global.u8 	%rs34, [%rd20+1280];
	add.s16 	%rs35, %rs34, -123;
	and.b16  	%rs36, %rs35, 255;
	setp.lt.u16 	%p13, %rs36, 198;
	selp.u32 	%r556, 1, 0, %p13;
$L__BB5_68:
	ld.global.u8 	%rs37, [%rd21+1536];
	add.s16 	%rs38, %rs37, -123;
	and.b16  	%rs39, %rs38, 255;
	setp.lt.u16 	%p14, %rs39, 198;
	mov.b32 	%r557, 0;
	@%p14 bra 	$L__BB5_70;
	ld.global.u8 	%rs40, [%rd20+1536];
	add.s16 	%rs41, %rs40, -123;
	and.b16  	%rs42, %rs41, 255;
	setp.lt.u16 	%p15, %rs42, 198;
	selp.u32 	%r557, 1, 0, %p15;
$L__BB5_70:
	ld.global.u8 	%rs43, [%rd21+1792];
	add.s16 	%rs44, %rs43, -123;
	and.b16  	%rs45, %rs44, 255;
	setp.lt.u16 	%p16, %rs45, 198;
	mov.b32 	%r558, 0;
	@%p16 bra 	$L__BB5_72;
	ld.global.u8 	%rs46, [%rd20+1792];
	add.s16 	%rs47, %rs46, -123;
	and.b16  	%rs48, %rs47, 255;
	setp.lt.u16 	%p17, %rs48, 198;
	selp.u32 	%r558, 1, 0, %p17;
$L__BB5_72:
	ld.global.u8 	%rs49, [%rd21+2048];
	add.s16 	%rs50, %rs49, -123;
	and.b16  	%rs51, %rs50, 255;
	setp.lt.u16 	%p18, %rs51, 198;
	mov.b32 	%r559, 0;
	@%p18 bra 	$L__BB5_74;
	ld.global.u8 	%rs52, [%rd20+2048];
	add.s16 	%rs53, %rs52, -123;
	and.b16  	%rs54, %rs53, 255;
	setp.lt.u16 	%p19, %rs54, 198;
	selp.u32 	%r559, 1, 0, %p19;
$L__BB5_74:
	ld.global.u8 	%rs55, [%rd21+2304];
	add.s16 	%rs56, %rs55, -123;
	and.b16  	%rs57, %rs56, 255;
	setp.lt.u16 	%p20, %rs57, 198;
	mov.b32 	%r560, 0;
	@%p20 bra 	$L__BB5_76;
	ld.global.u8 	%rs58, [%rd20+2304];
	add.s16 	%rs59, %rs58, -123;
	and.b16  	%rs60, %rs59, 255;
	setp.lt.u16 	%p21, %rs60, 198;
	selp.u32 	%r560, 1, 0, %p21;
$L__BB5_76:
	ld.global.u8 	%rs61, [%rd21+2560];
	add.s16 	%rs62, %rs61, -123;
	and.b16  	%rs63, %rs62, 255;
	setp.lt.u16 	%p22, %rs63, 198;
	mov.b32 	%r561, 0;
	@%p22 bra 	$L__BB5_78;
	ld.global.u8 	%rs64, [%rd20+2560];
	add.s16 	%rs65, %rs64, -123;
	and.b16  	%rs66, %rs65, 255;
	setp.lt.u16 	%p23, %rs66, 198;
	selp.u32 	%r561, 1, 0, %p23;
$L__BB5_78:
	ld.global.u8 	%rs67, [%rd21+2816];
	add.s16 	%rs68, %rs67, -123;
	and.b16  	%rs69, %rs68, 255;
	setp.lt.u16 	%p24, %rs69, 198;
	mov.b32 	%r562, 0;
	@%p24 bra 	$L__BB5_80;
	ld.global.u8 	%rs70, [%rd20+2816];
	add.s16 	%rs71, %rs70, -123;
	and.b16  	%rs72, %rs71, 255;
	setp.lt.u16 	%p25, %rs72, 198;
	selp.u32 	%r562, 1, 0, %p25;
$L__BB5_80:
	ld.global.u8 	%rs73, [%rd21+3072];
	add.s16 	%rs74, %rs73, -123;
	and.b16  	%rs75, %rs74, 255;
	setp.lt.u16 	%p26, %rs75, 198;
	mov.b32 	%r563, 0;
	@%p26 bra 	$L__BB5_82;
	ld.global.u8 	%rs76, [%rd20+3072];
	add.s16 	%rs77, %rs76, -123;
	and.b16  	%rs78, %rs77, 255;
	setp.lt.u16 	%p27, %rs78, 198;
	selp.u32 	%r563, 1, 0, %p27;
$L__BB5_82:
	ld.global.u8 	%rs79, [%rd21+3328];
	add.s16 	%rs80, %rs79, -123;
	and.b16  	%rs81, %rs80, 255;
	setp.lt.u16 	%p28, %rs81, 198;
	mov.b32 	%r564, 0;
	@%p28 bra 	$L__BB5_84;
	ld.global.u8 	%rs82, [%rd20+3328];
	add.s16 	%rs83, %rs82, -123;
	and.b16  	%rs84, %rs83, 255;
	setp.lt.u16 	%p29, %rs84, 198;
	selp.u32 	%r564, 1, 0, %p29;
$L__BB5_84:
	ld.global.u8 	%rs85, [%rd21+3584];
	add.s16 	%rs86, %rs85, -123;
	and.b16  	%rs87, %rs86, 255;
	setp.lt.u16 	%p30, %rs87, 198;
	mov.b32 	%r565, 0;
	@%p30 bra 	$L__BB5_86;
	ld.global.u8 	%rs88, [%rd20+3584];
	add.s16 	%rs89, %rs88, -123;
	and.b16  	%rs90, %rs89, 255;
	setp.lt.u16 	%p31, %rs90, 198;
	selp.u32 	%r565, 1, 0, %p31;
$L__BB5_86:
	ld.global.u8 	%rs91, [%rd21+3840];
	add.s16 	%rs92, %rs91, -123;
	and.b16  	%rs93, %rs92, 255;
	setp.lt.u16 	%p32, %rs93, 198;
	mov.b32 	%r566, 0;
	@%p32 bra 	$L__BB5_88;
	ld.global.u8 	%rs94, [%rd20+3840];
	add.s16 	%rs95, %rs94, -123;
	and.b16  	%rs96, %rs95, 255;
	setp.lt.u16 	%p33, %rs96, 198;
	selp.u32 	%r566, 1, 0, %p33;
$L__BB5_88:
	add.s32 	%r242, %r552, %r551;
	add.s32 	%r243, %r553, %r242;
	add.s32 	%r244, %r554, %r243;
	add.s32 	%r245, %r555, %r244;
	add.s32 	%r246, %r556, %r245;
	add.s32 	%r247, %r557, %r246;
	add.s32 	%r248, %r558, %r247;
	add.s32 	%r249, %r559, %r248;
	add.s32 	%r250, %r560, %r249;
	add.s32 	%r251, %r561, %r250;
	add.s32 	%r252, %r562, %r251;
	add.s32 	%r253, %r563, %r252;
	add.s32 	%r254, %r564, %r253;
	add.s32 	%r255, %r565, %r254;
	add.s32 	%r613, %r566, %r255;
	setp.lt.u64 	%p34, %rd6, %rd4;
	@%p34 bra 	$L__BB5_166;
	cvt.u32.u64 	%r257, %rd4;
	cvt.u32.u64 	%r258, %rd5;
	cvt.u32.u64 	%r115, %rd1;
	not.b32 	%r259, %r81;
	add.s32 	%r260, %r259, %r115;
	sub.s32 	%r261, %r260, %r257;
	sub.s32 	%r567, %r261, %r258;
	add.s64 	%rd45, %rd5, %rd4;
	add.s64 	%rd46, %rd45, %rd19;
	add.s64 	%rd47, %rd46, 1024;
	add.s64 	%rd76, %rd3, %rd47;
	add.s64 	%rd75, %rd2, %rd47;
	mov.b32 	%r568, 0;
	mov.u64 	%rd77, %rd5;
$L__BB5_90:
	add.s64 	%rd77, %rd77, %rd4;
	add.s64 	%rd48, %rd1, -4096;
	setp.gt.u64 	%p35, %rd77, %rd48;
	@%p35 bra 	$L__BB5_124;
	add.s64 	%rd49, %rd77, %rd19;
	add.s64 	%rd28, %rd2, %rd49;
	add.s64 	%rd29, %rd3, %rd49;
	ld.global.u8 	%rs97, [%rd29];
	add.s16 	%rs98, %rs97, -123;
	and.b16  	%rs99, %rs98, 255;
	setp.lt.u16 	%p36, %rs99, 198;
	mov.b32 	%r570, 0;
	@%p36 bra 	$L__BB5_93;
	ld.global.u8 	%rs100, [%rd28];
	add.s16 	%rs101, %rs100, -123;
	and.b16  	%rs102, %rs101, 255;
	setp.lt.u16 	%p37, %rs102, 198;
	selp.u32 	%r570, 1, 0, %p37;
$L__BB5_93:
	ld.global.u8 	%rs103, [%rd29+256];
	add.s16 	%rs104, %rs103, -123;
	and.b16  	%rs105, %rs104, 255;
	setp.lt.u16 	%p38, %rs105, 198;
	mov.b32 	%r571, 0;
	@%p38 bra 	$L__BB5_95;
	ld.global.u8 	%rs106, [%rd28+256];
	add.s16 	%rs107, %rs106, -123;
	and.b16  	%rs108, %rs107, 255;
	setp.lt.u16 	%p39, %rs108, 198;
	selp.u32 	%r571, 1, 0, %p39;
$L__BB5_95:
	ld.global.u8 	%rs109, [%rd29+512];
	add.s16 	%rs110, %rs109, -123;
	and.b16  	%rs111, %rs110, 255;
	setp.lt.u16 	%p40, %rs111, 198;
	mov.b32 	%r572, 0;
	@%p40 bra 	$L__BB5_97;
	ld.global.u8 	%rs112, [%rd28+512];
	add.s16 	%rs113, %rs112, -123;
	and.b16  	%rs114, %rs113, 255;
	setp.lt.u16 	%p41, %rs114, 198;
	selp.u32 	%r572, 1, 0, %p41;
$L__BB5_97:
	ld.global.u8 	%rs115, [%rd29+768];
	add.s16 	%rs116, %rs115, -123;
	and.b16  	%rs117, %rs116, 255;
	setp.lt.u16 	%p42, %rs117, 198;
	mov.b32 	%r573, 0;
	@%p42 bra 	$L__BB5_99;
	ld.global.u8 	%rs118, [%rd28+768];
	add.s16 	%rs119, %rs118, -123;
	and.b16  	%rs120, %rs119, 255;
	setp.lt.u16 	%p43, %rs120, 198;
	selp.u32 	%r573, 1, 0, %p43;
$L__BB5_99:
	ld.global.u8 	%rs121, [%rd29+1024];
	add.s16 	%rs122, %rs121, -123;
	and.b16  	%rs123, %rs122, 255;
	setp.lt.u16 	%p44, %rs123, 198;
	mov.b32 	%r574, 0;
	@%p44 bra 	$L__BB5_101;
	ld.global.u8 	%rs124, [%rd28+1024];
	add.s16 	%rs125, %rs124, -123;
	and.b16  	%rs126, %rs125, 255;
	setp.lt.u16 	%p45, %rs126, 198;
	selp.u32 	%r574, 1, 0, %p45;
$L__BB5_101:
	ld.global.u8 	%rs127, [%rd29+1280];
	add.s16 	%rs128, %rs127, -123;
	and.b16  	%rs129, %rs128, 255;
	setp.lt.u16 	%p46, %rs129, 198;
	mov.b32 	%r575, 0;
	@%p46 bra 	$L__BB5_103;
	ld.global.u8 	%rs130, [%rd28+1280];
	add.s16 	%rs131, %rs130, -123;
	and.b16  	%rs132, %rs131, 255;
	setp.lt.u16 	%p47, %rs132, 198;
	selp.u32 	%r575, 1, 0, %p47;
$L__BB5_103:
	ld.global.u8 	%rs133, [%rd29+1536];
	add.s16 	%rs134, %rs133, -123;
	and.b16  	%rs135, %rs134, 255;
	setp.lt.u16 	%p48, %rs135, 198;
	mov.b32 	%r576, 0;
	@%p48 bra 	$L__BB5_105;
	ld.global.u8 	%rs136, [%rd28+1536];
	add.s16 	%rs137, %rs136, -123;
	and.b16  	%rs138, %rs137, 255;
	setp.lt.u16 	%p49, %rs138, 198;
	selp.u32 	%r576, 1, 0, %p49;
$L__BB5_105:
	ld.global.u8 	%rs139, [%rd29+1792];
	add.s16 	%rs140, %rs139, -123;
	and.b16  	%rs141, %rs140, 255;
	setp.lt.u16 	%p50, %rs141, 198;
	mov.b32 	%r577, 0;
	@%p50 bra 	$L__BB5_107;
	ld.global.u8 	%rs142, [%rd28+1792];
	add.s16 	%rs143, %rs142, -123;
	and.b16  	%rs144, %rs143, 255;
	setp.lt.u16 	%p51, %rs144, 198;
	selp.u32 	%r577, 1, 0, %p51;
$L__BB5_107:
	ld.global.u8 	%rs145, [%rd29+2048];
	add.s16 	%rs146, %rs145, -123;
	and.b16  	%rs147, %rs146, 255;
	setp.lt.u16 	%p52, %rs147, 198;
	mov.b32 	%r578, 0;
	@%p52 bra 	$L__BB5_109;
	ld.global.u8 	%rs148, [%rd28+2048];
	add.s16 	%rs149, %rs148, -123;
	and.b16  	%rs150, %rs149, 255;
	setp.lt.u16 	%p53, %rs150, 198;
	selp.u32 	%r578, 1, 0, %p53;
$L__BB5_109:
	ld.global.u8 	%rs151, [%rd29+2304];
	add.s16 	%rs152, %rs151, -123;
	and.b16  	%rs153, %rs152, 255;
	setp.lt.u16 	%p54, %rs153, 198;
	mov.b32 	%r579, 0;
	@%p54 bra 	$L__BB5_111;
	ld.global.u8 	%rs154, [%rd28+2304];
	add.s16 	%rs155, %rs154, -123;
	and.b16  	%rs156, %rs155, 255;
	setp.lt.u16 	%p55, %rs156, 198;
	selp.u32 	%r579, 1, 0, %p55;
$L__BB5_111:
	ld.global.u8 	%rs157, [%rd29+2560];
	add.s16 	%rs158, %rs157, -123;
	and.b16  	%rs159, %rs158, 255;
	setp.lt.u16 	%p56, %rs159, 198;
	mov.b32 	%r580, 0;
	@%p56 bra 	$L__BB5_113;
	ld.global.u8 	%rs160, [%rd28+2560];
	add.s16 	%rs161, %rs160, -123;
	and.b16  	%rs162, %rs161, 255;
	setp.lt.u16 	%p57, %rs162, 198;
	selp.u32 	%r580, 1, 0, %p57;
$L__BB5_113:
	ld.global.u8 	%rs163, [%rd29+2816];
	add.s16 	%rs164, %rs163, -123;
	and.b16  	%rs165, %rs164, 255;
	setp.lt.u16 	%p58, %rs165, 198;
	mov.b32 	%r581, 0;
	@%p58 bra 	$L__BB5_115;
	ld.global.u8 	%rs166, [%rd28+2816];
	add.s16 	%rs167, %rs166, -123;
	and.b16  	%rs168, %rs167, 255;
	setp.lt.u16 	%p59, %rs168, 198;
	selp.u32 	%r581, 1, 0, %p59;
$L__BB5_115:
	ld.global.u8 	%rs169, [%rd29+3072];
	add.s16 	%rs170, %rs169, -123;
	and.b16  	%rs171, %rs170, 255;
	setp.lt.u16 	%p60, %rs171, 198;
	mov.b32 	%r582, 0;
	@%p60 bra 	$L__BB5_117;
	ld.global.u8 	%rs172, [%rd28+3072];
	add.s16 	%rs173, %rs172, -123;
	and.b16  	%rs174, %rs173, 255;
	setp.lt.u16 	%p61, %rs174, 198;
	selp.u32 	%r582, 1, 0, %p61;
$L__BB5_117:
	ld.global.u8 	%rs175, [%rd29+3328];
	add.s16 	%rs176, %rs175, -123;
	and.b16  	%rs177, %rs176, 255;
	setp.lt.u16 	%p62, %rs177, 198;
	mov.b32 	%r583, 0;
	@%p62 bra 	$L__BB5_119;
	ld.global.u8 	%rs178, [%rd28+3328];
	add.s16 	%rs179, %rs178, -123;
	and.b16  	%rs180, %rs179, 255;
	setp.lt.u16 	%p63, %rs180, 198;
	selp.u32 	%r583, 1, 0, %p63;
$L__BB5_119:
	ld.global.u8 	%rs181, [%rd29+3584];
	add.s16 	%rs182, %rs181, -123;
	and.b16  	%rs183, %rs182, 255;
	setp.lt.u16 	%p64, %rs183, 198;
	mov.b32 	%r584, 0;
	@%p64 bra 	$L__BB5_121;
	ld.global.u8 	%rs184, [%rd28+3584];
	add.s16 	%rs185, %rs184, -123;
	and.b16  	%rs186, %rs185, 255;
	setp.lt.u16 	%p65, %rs186, 198;
	selp.u32 	%r584, 1, 0, %p65;
$L__BB5_121:
	ld.global.u8 	%rs187, [%rd29+3840];
	add.s16 	%rs188, %rs187, -123;
	and.b16  	%rs189, %rs188, 255;
	setp.lt.u16 	%p66, %rs189, 198;
	mov.b32 	%r585, 0;
	@%p66 bra 	$L__BB5_123;
	ld.global.u8 	%rs190, [%rd28+3840];
	add.s16 	%rs191, %rs190, -123;
	and.b16  	%rs192, %rs191, 255;
	setp.lt.u16 	%p67, %rs192, 198;
	selp.u32 	%r585, 1, 0, %p67;
$L__BB5_123:
	cvt.u32.u64 	%r278, %rd4;
	add.s32 	%r279, %r570, %r613;
	add.s32 	%r280, %r571, %r279;
	add.s32 	%r281, %r572, %r280;
	add.s32 	%r282, %r573, %r281;
	add.s32 	%r283, %r574, %r282;
	add.s32 	%r284, %r575, %r283;
	add.s32 	%r285, %r576, %r284;
	add.s32 	%r286, %r577, %r285;
	add.s32 	%r287, %r578, %r286;
	add.s32 	%r288, %r579, %r287;
	add.s32 	%r289, %r580, %r288;
	add.s32 	%r290, %r581, %r289;
	add.s32 	%r291, %r582, %r290;
	add.s32 	%r292, %r583, %r291;
	add.s32 	%r293, %r584, %r292;
	add.s32 	%r613, %r585, %r293;
	sub.s64 	%rd50, %rd1, %rd77;
	setp.lt.u64 	%p68, %rd50, %rd4;
	add.s32 	%r568, %r568, 1;
	sub.s32 	%r567, %r567, %r278;
	add.s64 	%rd76, %rd76, %rd4;
	add.s64 	%rd75, %rd75, %rd4;
	@%p68 bra 	$L__BB5_166;
	bra.uni 	$L__BB5_90;
$L__BB5_124:
	setp.le.u64 	%p69, %rd1, %rd77;
	cvt.u32.u64 	%r294, %rd77;
	cvt.u32.u64 	%r295, %rd1;
	sub.s32 	%r296, %r295, %r294;
	setp.ge.s32 	%p70, %r81, %r296;
	or.pred  	%p71, %p69, %p70;
	@%p71 bra 	$L__BB5_166;
	cvt.u32.u64 	%r299, %rd5;
	cvt.u32.u64 	%r300, %rd4;
	not.b32 	%r301, %r81;
	add.s32 	%r155, %r301, %r115;
	add.s32 	%r302, %r300, %r299;
	sub.s32 	%r303, %r155, %r302;
	mul.lo.s32 	%r304, %r1, %r568;
	shl.b32 	%r305, %r304, 12;
	sub.s32 	%r306, %r303, %r305;
	shr.u32 	%r307, %r306, 8;
	add.s32 	%r156, %r307, 1;
	and.b32  	%r157, %r156, 7;
	setp.lt.u32 	%p72, %r306, 1792;
	mov.u32 	%r598, %r81;
	@%p72 bra 	$L__BB5_144;
	shr.u32 	%r308, %r567, 8;
	add.s32 	%r309, %r308, 1;
	and.b32  	%r310, %r309, 33554424;
	neg.s32 	%r586, %r310;
	mov.u32 	%r598, %r81;
$L__BB5_127:
	.pragma "nounroll";
	ld.global.u8 	%rs193, [%rd76+-1024];
	add.s16 	%rs194, %rs193, -123;
	and.b16  	%rs195, %rs194, 255;
	setp.lt.u16 	%p73, %rs195, 198;
	mov.b32 	%r589, 0;
	@%p73 bra 	$L__BB5_129;
	ld.global.u8 	%rs196, [%rd75+-1024];
	add.s16 	%rs197, %rs196, -123;
	and.b16  	%rs198, %rs197, 255;
	setp.lt.u16 	%p74, %rs198, 198;
	selp.u32 	%r589, 1, 0, %p74;
$L__BB5_129:
	add.s32 	%r164, %r589, %r613;
	ld.global.u8 	%rs199, [%rd76+-768];
	add.s16 	%rs200, %rs199, -123;
	and.b16  	%rs201, %rs200, 255;
	setp.lt.u16 	%p75, %rs201, 198;
	mov.b32 	%r590, 0;
	@%p75 bra 	$L__BB5_131;
	ld.global.u8 	%rs202, [%rd75+-768];
	add.s16 	%rs203, %rs202, -123;
	and.b16  	%rs204, %rs203, 255;
	setp.lt.u16 	%p76, %rs204, 198;
	selp.u32 	%r590, 1, 0, %p76;
$L__BB5_131:
	add.s32 	%r167, %r590, %r164;
	ld.global.u8 	%rs205, [%rd76+-512];
	add.s16 	%rs206, %rs205, -123;
	and.b16  	%rs207, %rs206, 255;
	setp.lt.u16 	%p77, %rs207, 198;
	mov.b32 	%r591, 0;
	@%p77 bra 	$L__BB5_133;
	ld.global.u8 	%rs208, [%rd75+-512];
	add.s16 	%rs209, %rs208, -123;
	and.b16  	%rs210, %rs209, 255;
	setp.lt.u16 	%p78, %rs210, 198;
	selp.u32 	%r591, 1, 0, %p78;
$L__BB5_133:
	add.s32 	%r170, %r591, %r167;
	ld.global.u8 	%rs211, [%rd76+-256];
	add.s16 	%rs212, %rs211, -123;
	and.b16  	%rs213, %rs212, 255;
	setp.lt.u16 	%p79, %rs213, 198;
	mov.b32 	%r592, 0;
	@%p79 bra 	$L__BB5_135;
	ld.global.u8 	%rs214, [%rd75+-256];
	add.s16 	%rs215, %rs214, -123;
	and.b16  	%rs216, %rs215, 255;
	setp.lt.u16 	%p80, %rs216, 198;
	selp.u32 	%r592, 1, 0, %p80;
$L__BB5_135:
	add.s32 	%r173, %r592, %r170;
	ld.global.u8 	%rs217, [%rd76];
	add.s16 	%rs218, %rs217, -123;
	and.b16  	%rs219, %rs218, 255;
	setp.lt.u16 	%p81, %rs219, 198;
	mov.b32 	%r593, 0;
	@%p81 bra 	$L__BB5_137;
	ld.global.u8 	%rs220, [%rd75];
	add.s16 	%rs221, %rs220, -123;
	and.b16  	%rs222, %rs221, 255;
	setp.lt.u16 	%p82, %rs222, 198;
	selp.u32 	%r593, 1, 0, %p82;
$L__BB5_137:
	add.s32 	%r176, %r593, %r173;
	ld.global.u8 	%rs223, [%rd76+256];
	add.s16 	%rs224, %rs223, -123;
	and.b16  	%rs225, %rs224, 255;
	setp.lt.u16 	%p83, %rs225, 198;
	mov.b32 	%r594, 0;
	@%p83 bra 	$L__BB5_139;
	ld.global.u8 	%rs226, [%rd75+256];
	add.s16 	%rs227, %rs226, -123;
	and.b16  	%rs228, %rs227, 255;
	setp.lt.u16 	%p84, %rs228, 198;
	selp.u32 	%r594, 1, 0, %p84;
$L__BB5_139:
	add.s32 	%r179, %r594, %r176;
	ld.global.u8 	%rs229, [%rd76+512];
	add.s16 	%rs230, %rs229, -123;
	and.b16  	%rs231, %rs230, 255;
	setp.lt.u16 	%p85, %rs231, 198;
	mov.b32 	%r595, 0;
	@%p85 bra 	$L__BB5_141;
	ld.global.u8 	%rs232, [%rd75+512];
	add.s16 	%rs233, %rs232, -123;
	and.b16  	%rs234, %rs233, 255;
	setp.lt.u16 	%p86, %rs234, 198;
	selp.u32 	%r595, 1, 0, %p86;
$L__BB5_141:
	add.s32 	%r182, %r595, %r179;
	ld.global.u8 	%rs235, [%rd76+768];
	add.s16 	%rs236, %rs235, -123;
	and.b16  	%rs237, %rs236, 255;
	setp.lt.u16 	%p87, %rs237, 198;
	mov.b32 	%r596, 0;
	@%p87 bra 	$L__BB5_143;
	ld.global.u8 	%rs238, [%rd75+768];
	add.s16 	%rs239, %rs238, -123;
	and.b16  	%rs240, %rs239, 255;
	setp.lt.u16 	%p88, %rs240, 198;
	selp.u32 	%r596, 1, 0, %p88;
$L__BB5_143:
	add.s32 	%r613, %r596, %r182;
	add.s32 	%r598, %r598, 2048;
	add.s32 	%r586, %r586, 8;
	add.s64 	%rd76, %rd76, 2048;
	add.s64 	%rd75, %rd75, 2048;
	setp.ne.s32 	%p89, %r586, 0;
	@%p89 bra 	$L__BB5_127;
$L__BB5_144:
	setp.eq.s32 	%p90, %r157, 0;
	@%p90 bra 	$L__BB5_166;
	setp.lt.u32 	%p91, %r157, 4;
	@%p91 bra 	$L__BB5_155;
	cvt.u64.u32 	%rd51, %r598;
	add.s64 	%rd52, %rd77, %rd51;
	add.s64 	%rd36, %rd2, %rd52;
	add.s64 	%rd37, %rd3, %rd52;
	ld.global.u8 	%rs241, [%rd37];
	add.s16 	%rs242, %rs241, -123;
	and.b16  	%rs243, %rs242, 255;
	setp.lt.u16 	%p92, %rs243, 198;
	mov.b32 	%r600, 0;
	@%p92 bra 	$L__BB5_148;
	ld.global.u8 	%rs244, [%rd36];
	add.s16 	%rs245, %rs244, -123;
	and.b16  	%rs246, %rs245, 255;
	setp.lt.u16 	%p93, %rs246, 198;
	selp.u32 	%r600, 1, 0, %p93;
$L__BB5_148:
	add.s32 	%r193, %r600, %r613;
	ld.global.u8 	%rs247, [%rd37+256];
	add.s16 	%rs248, %rs247, -123;
	and.b16  	%rs249, %rs248, 255;
	setp.lt.u16 	%p94, %rs249, 198;
	mov.b32 	%r601, 0;
	@%p94 bra 	$L__BB5_150;
	ld.global.u8 	%rs250, [%rd36+256];
	add.s16 	%rs251, %rs250, -123;
	and.b16  	%rs252, %rs251, 255;
	setp.lt.u16 	%p95, %rs252, 198;
	selp.u32 	%r601, 1, 0, %p95;
$L__BB5_150:
	add.s32 	%r196, %r601, %r193;
	ld.global.u8 	%rs253, [%rd37+512];
	add.s16 	%rs254, %rs253, -123;
	and.b16  	%rs255, %rs254, 255;
	setp.lt.u16 	%p96, %rs255, 198;
	mov.b32 	%r602, 0;
	@%p96 bra 	$L__BB5_152;
	ld.global.u8 	%rs256, [%rd36+512];
	add.s16 	%rs257, %rs256, -123;
	and.b16  	%rs258, %rs257, 255;
	setp.lt.u16 	%p97, %rs258, 198;
	selp.u32 	%r602, 1, 0, %p97;
$L__BB5_152:
	add.s32 	%r199, %r602, %r196;
	ld.global.u8 	%rs259, [%rd37+768];
	add.s16 	%rs260, %rs259, -123;
	and.b16  	%rs261, %rs260, 255;
	setp.lt.u16 	%p98, %rs261, 198;
	mov.b32 	%r603, 0;
	@%p98 bra 	$L__BB5_154;
	ld.global.u8 	%rs262, [%rd36+768];
	add.s16 	%rs263, %rs262, -123;
	and.b16  	%rs264, %rs263, 255;
	setp.lt.u16 	%p99, %rs264, 198;
	selp.u32 	%r603, 1, 0, %p99;
$L__BB5_154:
	add.s32 	%r613, %r603, %r199;
	add.s32 	%r598, %r598, 1024;
$L__BB5_155:
	and.b32  	%r325, %r156, 3;
	setp.eq.s32 	%p100, %r325, 0;
	@%p100 bra 	$L__BB5_166;
	setp.eq.s32 	%p101, %r325, 1;
	@%p101 bra 	$L__BB5_162;
	cvt.u64.u32 	%rd53, %r598;
	add.s64 	%rd54, %rd77, %rd53;
	add.s64 	%rd38, %rd2, %rd54;
	add.s64 	%rd39, %rd3, %rd54;
	ld.global.u8 	%rs265, [%rd39];
	add.s16 	%rs266, %rs265, -123;
	and.b16  	%rs267, %rs266, 255;
	setp.lt.u16 	%p102, %rs267, 198;
	mov.b32 	%r607, 0;
	@%p102 bra 	$L__BB5_159;
	ld.global.u8 	%rs268, [%rd38];
	add.s16 	%rs269, %rs268, -123;
	and.b16  	%rs270, %rs269, 255;
	setp.lt.u16 	%p103, %rs270, 198;
	selp.u32 	%r607, 1, 0, %p103;
$L__BB5_159:
	add.s32 	%r209, %r607, %r613;
	ld.global.u8 	%rs271, [%rd39+256];
	add.s16 	%rs272, %rs271, -123;
	and.b16  	%rs273, %rs272, 255;
	setp.lt.u16 	%p104, %rs273, 198;
	mov.b32 	%r608, 0;
	@%p104 bra 	$L__BB5_161;
	ld.global.u8 	%rs274, [%rd38+256];
	add.s16 	%rs275, %rs274, -123;
	and.b16  	%rs276, %rs275, 255;
	setp.lt.u16 	%p105, %rs276, 198;
	selp.u32 	%r608, 1, 0, %p105;
$L__BB5_161:
	add.s32 	%r613, %r608, %r209;
	add.s32 	%r598, %r598, 512;
$L__BB5_162:
	and.b32  	%r328, %r155, 256;
	setp.ne.s32 	%p106, %r328, 0;
	@%p106 bra 	$L__BB5_166;
	cvt.u64.u32 	%rd55, %r598;
	add.s64 	%rd56, %rd77, %rd55;
	add.s64 	%rd40, %rd2, %rd56;
	add.s64 	%rd57, %rd3, %rd56;
	ld.global.u8 	%rs277, [%rd57];
	add.s16 	%rs278, %rs277, -123;
	and.b16  	%rs279, %rs278, 255;
	setp.lt.u16 	%p107, %rs279, 198;
	mov.b32 	%r612, 0;
	@%p107 bra 	$L__BB5_165;
	ld.global.u8 	%rs280, [%rd40];
	add.s16 	%rs281, %rs280, -123;
	and.b16  	%rs282, %rs281, 255;
	setp.lt.u16 	%p108, %rs282, 198;
	selp.u32 	%r612, 1, 0, %p108;
$L__BB5_165:
	add.s32 	%r613, %r612, %r613;
$L__BB5_166:
	// begin inline asm
	mov.u32 %r330, %laneid;
	// end inline asm
	mov.b32 	%r333, 1;
	mov.b32 	%r354, 31;
	mov.b32 	%r355, -1;
	// begin inline asm
	shfl.sync.down.b32 %r331, %r613, %r333, %r354, %r355;
	// end inline asm
	setp.gt.s32 	%p109, %r330, 30;
	selp.b32 	%r356, 0, %r331, %p109;
	add.s32 	%r337, %r356, %r613;
	mov.b32 	%r338, 2;
	// begin inline asm
	shfl.sync.down.b32 %r336, %r337, %r338, %r354, %r355;
	// end inline asm
	setp.gt.s32 	%p110, %r330, 29;
	selp.b32 	%r357, 0, %r336, %p110;
	add.s32 	%r342, %r337, %r357;
	mov.b32 	%r343, 4;
	// begin inline asm
	shfl.sync.down.b32 %r341, %r342, %r343, %r354, %r355;
	// end inline asm
	setp.gt.s32 	%p111, %r330, 27;
	selp.b32 	%r358, 0, %r341, %p111;
	add.s32 	%r347, %r342, %r358;
	mov.b32 	%r348, 8;
	// begin inline asm
	shfl.sync.down.b32 %r346, %r347, %r348, %r354, %r355;
	// end inline asm
	setp.gt.s32 	%p112, %r330, 23;
	selp.b32 	%r359, 0, %r346, %p112;
	add.s32 	%r352, %r347, %r359;
	mov.b32 	%r353, 16;
	// begin inline asm
	shfl.sync.down.b32 %r351, %r352, %r353, %r354, %r355;
	// end inline asm
	setp.gt.s32 	%p113, %r330, 15;
	selp.b32 	%r360, 0, %r351, %p113;
	add.s32 	%r614, %r352, %r360;
	setp.ne.s32 	%p114, %r330, 0;
	@%p114 bra 	$L__BB5_168;
	shr.u32 	%r361, %r81, 3;
	and.b32  	%r362, %r361, 124;
	mov.u32 	%r363, _ZZN3cub18CUB_300001_SM_10006detail6reduce18DeviceReduceKernelINS2_10policy_hubIiyN4cuda3std3__44plusIiEEE10Policy1000EN6thrust24THRUST_300001_SM_1000_NS18transform_iteratorINSD_12zip_functionI13is_word_startEENSD_12zip_iteratorINS7_5tupleIJNSD_6detail15normal_iteratorINSD_10device_ptrIcEEEESO_EEEEENSD_11use_defaultESR_EEyS9_iNS7_10__identityEEEvT0_PT3_T1_NS0_13GridEvenShareISX_EET2_T4_E12temp_storage;
	add.s32 	%r364, %r363, %r362;
	st.shared.u32 	[%r364+8], %r614;
$L__BB5_168:
	bar.sync 	0;
	setp.ne.s32 	%p115, %r81, 0;
	@%p115 bra 	$L__BB5_170;
	ld.shared.u32 	%r365, [_ZZN3cub18CUB_300001_SM_10006detail6reduce18DeviceReduceKernelINS2_10policy_hubIiyN4cuda3std3__44plusIiEEE10Policy1000EN6thrust24THRUST_300001_SM_1000_NS18transform_iteratorINSD_12zip_functionI13is_word_startEENSD_12zip_iteratorINS7_5tupleIJNSD_6detail15normal_iteratorINSD_10device_ptrIcEEEESO_EEEEENSD_11use_defaultESR_EEyS9_iNS7_10__identityEEEvT0_PT3_T1_NS0_13GridEvenShareISX_EET2_T4_E12temp_storage+12];
	add.s32 	%r366, %r365, %r614;
	ld.shared.u32 	%r367, [_ZZN3cub18CUB_300001_SM_10006detail6reduce18DeviceReduceKernelINS2_10policy_hubIiyN4cuda3std3__44plusIiEEE10Policy1000EN6thrust24THRUST_300001_SM_1000_NS18transform_iteratorINSD_12zip_functionI13is_word_startEENSD_12zip_iteratorINS7_5tupleIJNSD_6detail15normal_iteratorINSD_10device_ptrIcEEEESO_EEEEENSD_11use_defaultESR_EEyS9_iNS7_10__identityEEEvT0_PT3_T1_NS0_13GridEvenShareISX_EET2_T4_E12temp_storage+16];
	add.s32 	%r368, %r366, %r367;
	ld.shared.u32 	%r369, [_ZZN3cub18CUB_300001_SM_10006detail6reduce18DeviceReduceKernelINS2_10policy_hubIiyN4cuda3std3__44plusIiEEE10Policy1000EN6thrust24THRUST_300001_SM_1000_NS18transform_iteratorINSD_12zip_functionI13is_word_startEENSD_12zip_iteratorINS7_5tupleIJNSD_6detail15normal_iteratorINSD_10device_ptrIcEEEESO_EEEEENSD_11use_defaultESR_EEyS9_iNS7_10__identityEEEvT0_PT3_T1_NS0_13GridEvenShareISX_EET2_T4_E12temp_storage+20];
	add.s32 	%r370, %r368, %r369;
	ld.shared.u32 	%r371, [_ZZN3cub18CUB_300001_SM_10006detail6reduce18DeviceReduceKernelINS2_10policy_hubIiyN4cuda3std3__44plusIiEEE10Policy1000EN6thrust24THRUST_300001_SM_1000_NS18transform_iteratorINSD_12zip_functionI13is_word_startEENSD_12zip_iteratorINS7_5tupleIJNSD_6detail15normal_iteratorINSD_10device_ptrIcEEEESO_EEEEENSD_11use_defaultESR_EEyS9_iNS7_10__identityEEEvT0_PT3_T1_NS0_13GridEvenShareISX_EET2_T4_E12temp_storage+24];
	add.s32 	%r372, %r370, %r371;
	ld.shared.u32 	%r373, [_ZZN3cub18CUB_300001_SM_10006detail6reduce18DeviceReduceKernelINS2_10policy_hubIiyN4cuda3std3__44plusIiEEE10Policy1000EN6thrust24THRUST_300001_SM_1000_NS18transform_iteratorINSD_12zip_functionI13is_word_startEENSD_12zip_iteratorINS7_5tupleIJNSD_6detail15normal_iteratorINSD_10device_ptrIcEEEESO_EEEEENSD_11use_defaultESR_EEyS9_iNS7_10__identityEEEvT0_PT3_T1_NS0_13GridEvenShareISX_EET2_T4_E12temp_storage+28];
	add.s32 	%r374, %r372, %r373;
	ld.shared.u32 	%r375, [_ZZN3cub18CUB_300001_SM_10006detail6reduce18DeviceReduceKernelINS2_10policy_hubIiyN4cuda3std3__44plusIiEEE10Policy1000EN6thrust24THRUST_300001_SM_1000_NS18transform_iteratorINSD_12zip_functionI13is_word_startEENSD_12zip_iteratorINS7_5tupleIJNSD_6detail15normal_iteratorINSD_10device_ptrIcEEEESO_EEEEENSD_11use_defaultESR_EEyS9_iNS7_10__identityEEEvT0_PT3_T1_NS0_13GridEvenShareISX_EET2_T4_E12temp_storage+32];
	add.s32 	%r376, %r374, %r375;
	ld.shared.u32 	%r377, [_ZZN3cub18CUB_300001_SM_10006detail6reduce18DeviceReduceKernelINS2_10policy_hubIiyN4cuda3std3__44plusIiEEE10Policy1000EN6thrust24THRUST_300001_SM_1000_NS18transform_iteratorINSD_12zip_functionI13is_word_startEENSD_12zip_iteratorINS7_5tupleIJNSD_6detail15normal_iteratorINSD_10device_ptrIcEEEESO_EEEEENSD_11use_defaultESR_EEyS9_iNS7_10__identityEEEvT0_PT3_T1_NS0_13GridEvenShareISX_EET2_T4_E12temp_storage+36];
	add.s32 	%r614, %r376, %r377;
$L__BB5_170:
	mov.u32 	%r519, %tid.x;
	setp.ne.s32 	%p180, %r519, 0;
	@%p180 bra 	$L__BB5_172;
	cvta.to.global.u64 	%rd70, %rd41;
	mul.wide.u32 	%rd71, %r2, 4;
	add.s64 	%rd72, %rd70, %rd71;
	st.global.u32 	[%rd72], %r614;
$L__BB5_172:
	ret;

}
	// .globl	_ZN3cub18CUB_300001_SM_10006detail6reduce28DeviceReduceSingleTileKernelINS2_10policy_hubIiyN4cuda3std3__44plusIiEEE10Policy1000EPiSC_iS9_iiNS7_10__identityEEEvT0_T1_T2_T3_T4_T6_
.visible .entry _ZN3cub18CUB_300001_SM_10006detail6reduce28DeviceReduceSingleTileKernelINS2_10policy_hubIiyN4cuda3std3__44plusIiEEE10Policy1000EPiSC_iS9_iiNS7_10__identityEEEvT0_T1_T2_T3_T4_T6_(
	.param .u64 .ptr .align 1 _ZN3cub18CUB_300001_SM_10006detail6reduce28DeviceReduceSingleTileKernelINS2_10policy_hubIiyN4cuda3std3__44plusIiEEE10Policy1000EPiSC_iS9_iiNS7_10__identityEEEvT0_T1_T2_T3_T4_T6__param_0,
	.param .u64 .ptr .align 1 _ZN3cub18CUB_300001_SM_10006detail6reduce28DeviceReduceSingleTileKernelINS2_10policy_hubIiyN4cuda3std3__44plusIiEEE10Policy1000EPiSC_iS9_iiNS7_10__identityEEEvT0_T1_T2_T3_T4_T6__param_1,
	.param .u32 _ZN3cub18CUB_300001_SM_10006detail6reduce28DeviceReduceSingleTileKernelINS2_10policy_hubIiyN4cuda3std3__44plusIiEEE10Policy1000EPiSC_iS9_iiNS7_10__identityEEEvT0_T1_T2_T3_T4_T6__param_2,
	.param .align 1 .b8 _ZN3cub18CUB_300001_SM_10006detail6reduce28DeviceReduceSingleTileKernelINS2_10policy_hubIiyN4cuda3std3__44plusIiEEE10Policy1000EPiSC_iS9_iiNS7_10__identityEEEvT0_T1_T2_T3_T4_T6__param_3[1],
	.param .u32 _ZN3cub18CUB_300001_SM_10006detail6reduce28DeviceReduceSingleTileKernelINS2_10policy_hubIiyN4cuda3std3__44plusIiEEE10Policy1000EPiSC_iS9_iiNS7_10__identityEEEvT0_T1_T2_T3_T4_T6__param_4,
	.param .align 1 .b8 _ZN3cub18CUB_300001_SM_10006detail6reduce28DeviceReduceSingleTileKernelINS2_10policy_hubIiyN4cuda3std3__44plusIiEEE10Policy1000EPiSC_iS9_iiNS7_10__identityEEEvT0_T1_T2_T3_T4_T6__param_5[1]
)
.maxntid 256
.minnctapersm 1
{
	.reg .pred 	%p<97>;
	.reg .b32 	%r<687>;
	.reg .b64 	%rd<125>;
	// demoted variable
	.shared .align 4 .b8 _ZZN3cub18CUB_300001_SM_10006detail6reduce28DeviceReduceSingleTileKernelINS2_10policy_hubIiyN4cuda3std3__44plusIiEEE10Policy1000EPiSC_iS9_iiNS7_10__identityEEEvT0_T1_T2_T3_T4_T6_E12temp_storage[44];
	ld.param.u64 	%rd16, [_ZN3cub18CUB_300001_SM_10006detail6reduce28DeviceReduceSingleTileKernelINS2_10policy_hubIiyN4cuda3std3__44plusIiEEE10Policy1000EPiSC_iS9_iiNS7_10__identityEEEvT0_T1_T2_T3_T4_T6__param_0];
	ld.param.u64 	%rd17, [_ZN3cub18CUB_300001_SM_10006detail6reduce28DeviceReduceSingleTileKernelINS2_10policy_hubIiyN4cuda3std3__44plusIiEEE10Policy1000EPiSC_iS9_iiNS7_10__identityEEEvT0_T1_T2_T3_T4_T6__param_1];
	ld.param.u32 	%r120, [_ZN3cub18CUB_300001_SM_10006detail6reduce28DeviceReduceSingleTileKernelINS2_10policy_hubIiyN4cuda3std3__44plusIiEEE10Policy1000EPiSC_iS9_iiNS7_10__identityEEEvT0_T1_T2_T3_T4_T6__param_2];
	ld.param.u32 	%r121, [_ZN3cub18CUB_300001_SM_10006detail6reduce28DeviceReduceSingleTileKernelINS2_10policy_hubIiyN4cuda3std3__44plusIiEEE10Policy1000EPiSC_iS9_iiNS7_10__identityEEEvT0_T1_T2_T3_T4_T6__param_4];
	cvta.to.global.u64 	%rd1, %rd17;
	setp.ne.s32 	%p1, %r120, 0;
	@%p1 bra 	$L__BB6_3;
	mov.u32 	%r633, %tid.x;
	setp.ne.s32 	%p96, %r633, 0;
	@%p96 bra 	$L__BB6_74;
	st.global.u32 	[%rd1], %r121;
	bra.uni 	$L__BB6_74;
$L__BB6_3:
	and.b64  	%rd18, %rd16, 15;
	setp.ne.s64 	%p2, %rd18, 0;
	@%p2 bra 	$L__BB6_38;
	setp.gt.s32 	%p49, %r120, 4095;
	@%p49 bra 	$L__BB6_22;
	mov.u32 	%r1, %tid.x;
	setp.ge.s32 	%p66, %r1, %r120;
	mov.b32 	%r644, 0;
	mov.u32 	%r639, %r1;
	@%p66 bra 	$L__BB6_7;
	mul.wide.u32 	%rd113, %r1, 4;
	add.s64 	%rd112, %rd16, %rd113;
	// begin inline asm
	ld.global.nc.u32 %r644, [%rd112];
	// end inline asm
	add.s32 	%r639, %r1, 256;
$L__BB6_7:
	setp.ge.s32 	%p67, %r639, %r120;
	@%p67 bra 	$L__BB6_13;
	not.b32 	%r507, %r639;
	add.s32 	%r6, %r120, %r507;
	and.b32  	%r508, %r6, 768;
	setp.eq.s32 	%p68, %r508, 768;
	@%p68 bra 	$L__BB6_11;
	mul.wide.u32 	%rd114, %r639, 4;
	add.s64 	%rd121, %rd16, %rd114;
	shr.u32 	%r509, %r6, 8;
	add.s32 	%r510, %r509, 1;
	and.b32  	%r511, %r510, 3;
	neg.s32 	%r636, %r511;
$L__BB6_10:
	.pragma "nounroll";
	// begin inline asm
	ld.global.nc.u32 %r512, [%rd121];
	// end inline asm
	add.s32 	%r644, %r512, %r644;
	add.s32 	%r639, %r639, 256;
	add.s64 	%rd121, %rd121, 1024;
	add.s32 	%r636, %r636, 1;
	setp.ne.s32 	%p69, %r636, 0;
	@%p69 bra 	$L__BB6_10;
$L__BB6_11:
	setp.lt.u32 	%p70, %r6, 768;
	@%p70 bra 	$L__BB6_13;
$L__BB6_12:
	mul.wide.s32 	%rd120, %r639, 4;
	add.s64 	%rd116, %rd16, %rd120;
	// begin inline asm
	ld.global.nc.u32 %r513, [%rd116];
	// end inline asm
	add.s32 	%r517, %r513, %r644;
	add.s64 	%rd117, %rd116, 1024;
	// begin inline asm
	ld.global.nc.u32 %r514, [%rd117];
	// end inline asm
	add.s32 	%r518, %r514, %r517;
	add.s64 	%rd118, %rd116, 2048;
	// begin inline asm
	ld.global.nc.u32 %r515, [%rd118];
	// end inline asm
	add.s32 	%r519, %r515, %r518;
	add.s64 	%rd119, %rd116, 3072;
	// begin inline asm
	ld.global.nc.u32 %r516, [%rd119];
	// end inline asm
	add.s32 	%r644, %r516, %r519;
	add.s32 	%r639, %r639, 1024;
	setp.lt.s32 	%p71, %r639, %r120;
	@%p71 bra 	$L__BB6_12;
$L__BB6_13:
	setp.lt.s32 	%p72, %r120, 256;
	@%p72 bra 	$L__BB6_18;
	// begin inline asm
	mov.u32 %r583, %laneid;
	// end inline asm
	mov.b32 	%r586, 1;
	mov.b32 	%r607, 31;
	mov.b32 	%r608, -1;
	// begin inline asm
	shfl.sync.down.b32 %r584, %r644, %r586, %r607, %r608;
	// end inline asm
	setp.gt.s32 	%p88, %r583, 30;
	selp.b32 	%r609, 0, %r584, %p88;
	add.s32 	%r590, %r609, %r644;
	mov.b32 	%r591, 2;
	// begin inline asm
	shfl.sync.down.b32 %r589, %r590, %r591, %r607, %r608;
	// end inline asm
	setp.gt.s32 	%p89, %r583, 29;
	selp.b32 	%r610, 0, %r589, %p89;
	add.s32 	%r595, %r590, %r610;
	mov.b32 	%r596, 4;
	// begin inline asm
	shfl.sync.down.b32 %r594, %r595, %r596, %r607, %r608;
	// end inline asm
	setp.gt.s32 	%p90, %r583, 27;
	selp.b32 	%r611, 0, %r594, %p90;
	add.s32 	%r600, %r595, %r611;
	mov.b32 	%r601, 8;
	// begin inline asm
	shfl.sync.down.b32 %r599, %r600, %r601, %r607, %r608;
	// end inline asm
	setp.gt.s32 	%p91, %r583, 23;
	selp.b32 	%r612, 0, %r599, %p91;
	add.s32 	%r605, %r600, %r612;
	mov.b32 	%r606, 16;
	// begin inline asm
	shfl.sync.down.b32 %r604, %r605, %r606, %r607, %r608;
	// end inline asm
	setp.gt.s32 	%p92, %r583, 15;
	selp.b32 	%r613, 0, %r604, %p92;
	add.s32 	%r686, %r605, %r613;
	setp.ne.s32 	%p93, %r583, 0;
	@%p93 bra 	$L__BB6_16;
	shr.u32 	%r614, %r1, 3;
	and.b32  	%r615, %r614, 124;
	mov.u32 	%r616, _ZZN3cub18CUB_300001_SM_10006detail6reduce28DeviceReduceSingleTileKernelINS2_10policy_hubIiyN4cuda3std3__44plusIiEEE10Policy1000EPiSC_iS9_iiNS7_10__identityEEEvT0_T1_T2_T3_T4_T6_E12temp_storage;
	add.s32 	%r617, %r616, %r615;
	st.shared.u32 	[%r617+8], %r686;
$L__BB6_16:
	bar.sync 	0;
	setp.ne.s32 	%p94, %r1, 0;
	@%p94 bra 	$L__BB6_72;
	ld.shared.u32 	%r618, [_ZZN3cub18CUB_300001_SM_10006detail6reduce28DeviceReduceSingleTileKernelINS2_10policy_hubIiyN4cuda3std3__44plusIiEEE10Policy1000EPiSC_iS9_iiNS7_10__identityEEEvT0_T1_T2_T3_T4_T6_E12temp_storage+12];
	add.s32 	%r619, %r618, %r686;
	ld.shared.u32 	%r620, [_ZZN3cub18CUB_300001_SM_10006detail6reduce28DeviceReduceSingleTileKernelINS2_10policy_hubIiyN4cuda3std3__44plusIiEEE10Policy1000EPiSC_iS9_iiNS7_10__identityEEEvT0_T1_T2_T3_T4_T6_E12temp_storage+16];
	add.s32 	%r621, %r619, %r620;
	ld.shared.u32 	%r622, [_ZZN3cub18CUB_300001_SM_10006detail6reduce28DeviceReduceSingleTileKernelINS2_10policy_hubIiyN4cuda3std3__44plusIiEEE10Policy1000EPiSC_iS9_iiNS7_10__identityEEEvT0_T1_T2_T3_T4_T6_E12temp_storage+20];
	add.s32 	%r623, %r621, %r622;
	ld.shared.u32 	%r624, [_ZZN3cub18CUB_300001_SM_10006detail6reduce28DeviceReduceSingleTileKernelINS2_10policy_hubIiyN4cuda3std3__44plusIiEEE10Policy1000EPiSC_iS9_iiNS7_10__identityEEEvT0_T1_T2_T3_T4_T6_E12temp_storage+24];
	add.s32 	%r625, %r623, %r624;
	ld.shared.u32 	%r626, [_ZZN3cub18CUB_300001_SM_10006detail6reduce28DeviceReduceSingleTileKernelINS2_10policy_hubIiyN4cuda3std3__44plusIiEEE10Policy1000EPiSC_iS9_iiNS7_10__identityEEEvT0_T1_T2_T3_T4_T6_E12temp_storage+28];
	add.s32 	%r627, %r625, %r626;
	ld.shared.u32 	%r628, [_ZZN3cub18CUB_300001_SM_10006detail6reduce28DeviceReduceSingleTileKernelINS2_10policy_hubIiyN4cuda3std3__44plusIiEEE10Policy1000EPiSC_iS9_iiNS7_10__identityEEEvT0_T1_T2_T3_T4_T6_E12temp_storage+32];
	add.s32 	%r629, %r627, %r628;
	ld.shared.u32 	%r630, [_ZZN3cub18CUB_300001_SM_10006detail6reduce28DeviceReduceSingleTileKernelINS2_10policy_hubIiyN4cuda3std3__44plusIiEEE10Policy1000EPiSC_iS9_iiNS7_10__identityEEEvT0_T1_T2_T3_T4_T6_E12temp_storage+36];
	add.s32 	%r686, %r629, %r630;
	bra.uni 	$L__BB6_72;
$L__BB6_18:
	// begin inline asm
	mov.u32 %r520, %laneid;
	// end inline asm
	and.b32  	%r546, %r1, 992;
	add.s32 	%r547, %r546, 32;
	setp.gt.s32 	%p73, %r547, %r120;
	not.b32 	%r548, %r546;
	add.s32 	%r549, %r120, %r548;
	selp.b32 	%r544, %r549, 31, %p73;
	mov.b32 	%r523, 1;
	mov.b32 	%r545, -1;
	// begin inline asm
	shfl.sync.down.b32 %r521, %r644, %r523, %r544, %r545;
	// end inline asm
	setp.lt.s32 	%p74, %r520, %r544;
	selp.b32 	%r550, %r521, 0, %p74;
	add.s32 	%r527, %r550, %r644;
	mov.b32 	%r528, 2;
	// begin inline asm
	shfl.sync.down.b32 %r526, %r527, %r528, %r544, %r545;
	// end inline asm
	add.s32 	%r551, %r520, 2;
	setp.gt.s32 	%p75, %r551, %r544;
	selp.b32 	%r552, 0, %r526, %p75;
	add.s32 	%r532, %r527, %r552;
	mov.b32 	%r533, 4;
	// begin inline asm
	shfl.sync.down.b32 %r531, %r532, %r533, %r544, %r545;
	// end inline asm
	add.s32 	%r553, %r520, 4;
	setp.gt.s32 	%p76, %r553, %r544;
	selp.b32 	%r554, 0, %r531, %p76;
	add.s32 	%r537, %r532, %r554;
	mov.b32 	%r538, 8;
	// begin inline asm
	shfl.sync.down.b32 %r536, %r537, %r538, %r544, %r545;
	// end inline asm
	add.s32 	%r555, %r520, 8;
	setp.gt.s32 	%p77, %r555, %r544;
	selp.b32 	%r556, 0, %r536, %p77;
	add.s32 	%r542, %r537, %r556;
	mov.b32 	%r543, 16;
	// begin inline asm
	shfl.sync.down.b32 %r541, %r542, %r543, %r544, %r545;
	// end inline asm
	add.s32 	%r557, %r520, 16;
	setp.gt.s32 	%p78, %r557, %r544;
	selp.b32 	%r558, 0, %r541, %p78;
	add.s32 	%r686, %r542, %r558;
	setp.ne.s32 	%p79, %r520, 0;
	@%p79 bra 	$L__BB6_20;
	shr.u32 	%r559, %r1, 3;
	and.b32  	%r560, %r559, 124;
	mov.u32 	%r561, _ZZN3cub18CUB_300001_SM_10006detail6reduce28DeviceReduceSingleTileKernelINS2_10policy_hubIiyN4cuda3std3__44plusIiEEE10Policy1000EPiSC_iS9_iiNS7_10__identityEEEvT0_T1_T2_T3_T4_T6_E12temp_storage;
	add.s32 	%r562, %r561, %r560;
	st.shared.u32 	[%r562+8], %r686;
$L__BB6_20:
	bar.sync 	0;
	setp.ne.s32 	%p80, %r1, 0;
	@%p80 bra 	$L__BB6_72;
	setp.gt.s32 	%p81, %r120, 32;
	ld.shared.u32 	%r563, [_ZZN3cub18CUB_300001_SM_10006detail6reduce28DeviceReduceSingleTileKernelINS2_10policy_hubIiyN4cuda3std3__44plusIiEEE10Policy1000EPiSC_iS9_iiNS7_10__identityEEEvT0_T1_T2_T3_T4_T6_E12temp_storage+12];
	selp.b32 	%r564, %r563, 0, %p81;
	add.s32 	%r565, %r564, %r686;
	setp.gt.s32 	%p82, %r120, 64;
	ld.shared.u32 	%r566, [_ZZN3cub18CUB_300001_SM_10006detail6reduce28DeviceReduceSingleTileKernelINS2_10policy_hubIiyN4cuda3std3__44plusIiEEE10Policy1000EPiSC_iS9_iiNS7_10__identityEEEvT0_T1_T2_T3_T4_T6_E12temp_storage+16];
	selp.b32 	%r567, %r566, 0, %p82;
	add.s32 	%r568, %r565, %r567;
	setp.gt.s32 	%p83, %r120, 96;
	ld.shared.u32 	%r569, [_ZZN3cub18CUB_300001_SM_10006detail6reduce28DeviceReduceSingleTileKernelINS2_10policy_hubIiyN4cuda3std3__44plusIiEEE10Policy1000EPiSC_iS9_iiNS7_10__identityEEEvT0_T1_T2_T3_T4_T6_E12temp_storage+20];
	selp.b32 	%r570, %r569, 0, %p83;
	add.s32 	%r571, %r568, %r570;
	setp.gt.s32 	%p84, %r120, 128;
	ld.shared.u32 	%r572, [_ZZN3cub18CUB_300001_SM_10006detail6reduce28DeviceReduceSingleTileKernelINS2_10policy_hubIiyN4cuda3std3__44plusIiEEE10Policy1000EPiSC_iS9_iiNS7_10__identityEEEvT0_T1_T2_T3_T4_T6_E12temp_storage+24];
	selp.b32 	%r573, %r572, 0, %p84;
	add.s32 	%r574, %r571, %r573;
	setp.gt.s32 	%p85, %r120, 160;
	ld.shared.u32 	%r575, [_ZZN3cub18CUB_300001_SM_10006detail6reduce28DeviceReduceSingleTileKernelINS2_10policy_hubIiyN4cuda3std3__44plusIiEEE10Policy1000EPiSC_iS9_iiNS7_10__identityEEEvT0_T1_T2_T3_T4_T6_E12temp_storage+28];
	selp.b32 	%r576, %r575, 0, %p85;
	add.s32 	%r577, %r574, %r576;
	setp.gt.s32 	%p86, %r120, 192;
	ld.shared.u32 	%r578, [_ZZN3cub18CUB_300001_SM_10006detail6reduce28DeviceReduceSingleTileKernelINS2_10policy_hubIiyN4cuda3std3__44plusIiEEE10Policy1000EPiSC_iS9_iiNS7_10__identityEEEvT0_T1_T2_T3_T4_T6_E12temp_storage+32];
	selp.b32 	%r579, %r578, 0, %p86;
	add.s32 	%r580, %r577, %r579;
	setp.gt.s32 	%p87, %r120, 224;
	ld.shared.u32 	%r581, [_ZZN3cub18CUB_300001_SM_10006detail6reduce28DeviceReduceSingleTileKernelINS2_10policy_hubIiyN4cuda3std3__44plusIiEEE10Policy1000EPiSC_iS9_iiNS7_10__identityEEEvT0_T1_T2_T3_T4_T6_E12temp_storage+36];
	selp.b32 	%r582, %r581, 0, %p87;
	add.s32 	%r686, %r580, %r582;
	bra.uni 	$L__BB6_72;
$L__BB6_22:
	mov.u32 	%r26, %tid.x;
	shl.b32 	%r377, %r26, 2;
	mul.wide.u32 	%rd86, %r377, 4;
	add.s64 	%rd76, %rd16, %rd86;
	// begin inline asm
	ld.global.nc.v2.u64 {%rd74, %rd75}, [%rd76];
	// end inline asm
	mov.b64 	{%r378, %r379}, %rd75;
	mov.b64 	{%r380, %r381}, %rd74;
	add.s64 	%rd79, %rd76, 4096;
	// begin inline asm
	ld.global.nc.v2.u64 {%rd77, %rd78}, [%rd79];
	// end inline asm
	mov.b64 	{%r382, %r383}, %rd78;
	mov.b64 	{%r384, %r385}, %rd77;
	add.s64 	%rd82, %rd76, 8192;
	// begin inline asm
	ld.global.nc.v2.u64 {%rd80, %rd81}, [%rd82];
	// end inline asm
	mov.b64 	{%r386, %r387}, %rd81;
	mov.b64 	{%r388, %r389}, %rd80;
	add.s64 	%rd85, %rd76, 12288;
	// begin inline asm
	ld.global.nc.v2.u64 {%rd83, %rd84}, [%rd85];
	// end inline asm
	mov.b64 	{%r390, %r391}, %rd84;
	mov.b64 	{%r392, %r393}, %rd83;
	add.s32 	%r394, %r381, %r380;
	add.s32 	%r395, %r378, %r394;
	add.s32 	%r396, %r379, %r395;
	add.s32 	%r397, %r384, %r396;
	add.s32 	%r398, %r385, %r397;
	add.s32 	%r399, %r382, %r398;
	add.s32 	%r400, %r383, %r399;
	add.s32 	%r401, %r388, %r400;
	add.s32 	%r402, %r389, %r401;
	add.s32 	%r403, %r386, %r402;
	add.s32 	%r404, %r387, %r403;
	add.s32 	%r405, %r392, %r404;
	add.s32 	%r406, %r393, %r405;
	add.s32 	%r407, %r390, %r406;
	add.s32 	%r659, %r391, %r407;
	setp.lt.u32 	%p50, %r120, 8192;
	mov.b32 	%r648, 4096;
	@%p50 bra 	$L__BB6_26;
	add.s32 	%r28, %r120, -4096;
	mov.b32 	%r648, 4096;
$L__BB6_24:
	mul.wide.s32 	%rd99, %r648, 4;
	add.s64 	%rd89, %rd76, %rd99;
	// begin inline asm
	ld.global.nc.v2.u64 {%rd87, %rd88}, [%rd89];
	// end inline asm
	mov.b64 	{%r409, %r410}, %rd88;
	mov.b64 	{%r411, %r412}, %rd87;
	add.s64 	%rd92, %rd89, 4096;
	// begin inline asm
	ld.global.nc.v2.u64 {%rd90, %rd91}, [%rd92];
	// end inline asm
	mov.b64 	{%r413, %r414}, %rd91;
	mov.b64 	{%r415, %r416}, %rd90;
	add.s64 	%rd95, %rd89, 8192;
	// begin inline asm
	ld.global.nc.v2.u64 {%rd93, %rd94}, [%rd95];
	// end inline asm
	mov.b64 	{%r417, %r418}, %rd94;
	mov.b64 	{%r419, %r420}, %rd93;
	add.s64 	%rd98, %rd89, 12288;
	// begin inline asm
	ld.global.nc.v2.u64 {%rd96, %rd97}, [%rd98];
	// end inline asm
	mov.b64 	{%r421, %r422}, %rd97;
	mov.b64 	{%r423, %r424}, %rd96;
	add.s32 	%r425, %r411, %r659;
	add.s32 	%r426, %r412, %r425;
	add.s32 	%r427, %r409, %r426;
	add.s32 	%r428, %r410, %r427;
	add.s32 	%r429, %r415, %r428;
	add.s32 	%r430, %r416, %r429;
	add.s32 	%r431, %r413, %r430;
	add.s32 	%r432, %r414, %r431;
	add.s32 	%r433, %r419, %r432;
	add.s32 	%r434, %r420, %r433;
	add.s32 	%r435, %r417, %r434;
	add.s32 	%r436, %r418, %r435;
	add.s32 	%r437, %r423, %r436;
	add.s32 	%r438, %r424, %r437;
	add.s32 	%r439, %r421, %r438;
	add.s32 	%r659, %r422, %r439;
	sub.s32 	%r440, %r120, %r648;
	setp.lt.s32 	%p51, %r440, 4096;
	@%p51 bra 	$L__BB6_34;
	add.s32 	%r648, %r648, 4096;
	setp.le.s32 	%p52, %r648, %r28;
	@%p52 bra 	$L__BB6_24;
$L__BB6_26:
	setp.le.s32 	%p53, %r120, %r648;
	@%p53 bra 	$L__BB6_34;
	sub.s32 	%r35, %r120, %r648;
	setp.ge.s32 	%p54, %r26, %r35;
	@%p54 bra 	$L__BB6_34;
	not.b32 	%r442, %r26;
	add.s32 	%r443, %r120, %r442;
	sub.s32 	%r36, %r443, %r648;
	and.b32  	%r444, %r36, 768;
	setp.eq.s32 	%p55, %r444, 768;
	mov.u32 	%r653, %r26;
	@%p55 bra 	$L__BB6_31;
	add.s32 	%r650, %r26, %r648;
	shr.u32 	%r445, %r36, 8;
	add.s32 	%r446, %r445, 1;
	and.b32  	%r447, %r446, 3;
	neg.s32 	%r649, %r447;
	mov.u32 	%r653, %r26;
$L__BB6_30:
	.pragma "nounroll";
	mul.wide.u32 	%rd101, %r650, 4;
	add.s64 	%rd100, %rd16, %rd101;
	// begin inline asm
	ld.global.nc.u32 %r448, [%rd100];
	// end inline asm
	add.s32 	%r659, %r448, %r659;
	add.s32 	%r653, %r653, 256;
	add.s32 	%r650, %r650, 256;
	add.s32 	%r649, %r649, 1;
	setp.ne.s32 	%p56, %r649, 0;
	@%p56 bra 	$L__BB6_30;
$L__BB6_31:
	setp.lt.u32 	%p57, %r36, 768;
	@%p57 bra 	$L__BB6_34;
	cvt.u64.u32 	%rd102, %r653;
	cvt.u64.u32 	%rd103, %r648;
	add.s64 	%rd104, %rd102, %rd103;
	shl.b64 	%rd105, %rd104, 2;
	add.s64 	%rd106, %rd105, %rd16;
	add.s64 	%rd122, %rd106, 2048;
	add.s32 	%r656, %r653, %r648;
$L__BB6_33:
	mul.wide.u32 	%rd111, %r656, 4;
	add.s64 	%rd107, %rd16, %rd111;
	// begin inline asm
	ld.global.nc.u32 %r449, [%rd107];
	// end inline asm
	add.s32 	%r453, %r449, %r659;
	add.s64 	%rd108, %rd122, -1024;
	// begin inline asm
	ld.global.nc.u32 %r450, [%rd108];
	// end inline asm
	add.s32 	%r454, %r450, %r453;
	// begin inline asm
	ld.global.nc.u32 %r451, [%rd122];
	// end inline asm
	add.s32 	%r455, %r451, %r454;
	add.s64 	%rd110, %rd122, 1024;
	// begin inline asm
	ld.global.nc.u32 %r452, [%rd110];
	// end inline asm
	add.s32 	%r659, %r452, %r455;
	add.s32 	%r653, %r653, 1024;
	add.s64 	%rd122, %rd122, 4096;
	add.s32 	%r656, %r656, 1024;
	setp.lt.s32 	%p58, %r653, %r35;
	@%p58 bra 	$L__BB6_33;
$L__BB6_34:
	// begin inline asm
	mov.u32 %r456, %laneid;
	// end inline asm
	mov.b32 	%r459, 1;
	mov.b32 	%r480, 31;
	mov.b32 	%r481, -1;
	// begin inline asm
	shfl.sync.down.b32 %r457, %r659, %r459, %r480, %r481;
	// end inline asm
	setp.gt.s32 	%p59, %r456, 30;
	selp.b32 	%r482, 0, %r457, %p59;
	add.s32 	%r463, %r482, %r659;
	mov.b32 	%r464, 2;
	// begin inline asm
	shfl.sync.down.b32 %r462, %r463, %r464, %r480, %r481;
	// end inline asm
	setp.gt.s32 	%p60, %r456, 29;
	selp.b32 	%r483, 0, %r462, %p60;
	add.s32 	%r468, %r463, %r483;
	mov.b32 	%r469, 4;
	// begin inline asm
	shfl.sync.down.b32 %r467, %r468, %r469, %r480, %r481;
	// end inline asm
	setp.gt.s32 	%p61, %r456, 27;
	selp.b32 	%r484, 0, %r467, %p61;
	add.s32 	%r473, %r468, %r484;
	mov.b32 	%r474, 8;
	// begin inline asm
	shfl.sync.down.b32 %r472, %r473, %r474, %r480, %r481;
	// end inline asm
	setp.gt.s32 	%p62, %r456, 23;
	selp.b32 	%r485, 0, %r472, %p62;
	add.s32 	%r478, %r473, %r485;
	mov.b32 	%r479, 16;
	// begin inline asm
	shfl.sync.down.b32 %r477, %r478, %r479, %r480, %r481;
	// end inline asm
	setp.gt.s32 	%p63, %r456, 15;
	selp.b32 	%r486, 0, %r477, %p63;
	add.s32 	%r686, %r478, %r486;
	setp.ne.s32 	%p64, %r456, 0;
	@%p64 bra 	$L__BB6_36;
	shr.u32 	%r487, %r26, 3;
	and.b32  	%r488, %r487, 124;
	mov.u32 	%r489, _ZZN3cub18CUB_300001_SM_10006detail6reduce28DeviceReduceSingleTileKernelINS2_10policy_hubIiyN4cuda3std3__44plusIiEEE10Policy1000EPiSC_iS9_iiNS7_10__identityEEEvT0_T1_T2_T3_T4_T6_E12temp_storage;
	add.s32 	%r490, %r489, %r488;
	st.shared.u32 	[%r490+8], %r686;
$L__BB6_36:
	bar.sync 	0;
	setp.ne.s32 	%p65, %r26, 0;
	@%p65 bra 	$L__BB6_72;
	ld.shared.u32 	%r491, [_ZZN3cub18CUB_300001_SM_10006detail6reduce28DeviceReduceSingleTileKernelINS2_10policy_hubIiyN4cuda3std3__44plusIiEEE10Policy1000EPiSC_iS9_iiNS7_10__identityEEEvT0_T1_T2_T3_T4_T6_E12temp_storage+12];
	add.s32 	%r492, %r491, %r686;
	ld.shared.u32 	%r493, [_ZZN3cub18CUB_300001_SM_10006detail6reduce28DeviceReduceSingleTileKernelINS2_10policy_hubIiyN4cuda3std3__44plusIiEEE10Policy1000EPiSC_iS9_iiNS7_10__identityEEEvT0_T1_T2_T3_T4_T6_E12temp_storage+16];
	add.s32 	%r494, %r492, %r493;
	ld.shared.u32 	%r495, [_ZZN3cub18CUB_300001_SM_10006detail6reduce28DeviceReduceSingleTileKernelINS2_10policy_hubIiyN4cuda3std3__44plusIiEEE10Policy1000EPiSC_iS9_iiNS7_10__identityEEEvT0_T1_T2_T3_T4_T6_E12temp_storage+20];
	add.s32 	%r496, %r494, %r495;
	ld.shared.u32 	%r497, [_ZZN3cub18CUB_300001_SM_10006detail6reduce28DeviceReduceSingleTileKernelINS2_10policy_hubIiyN4cuda3std3__44plusIiEEE10Policy1000EPiSC_iS9_iiNS7_10__identityEEEvT0_T1_T2_T3_T4_T6_E12temp_storage+24];
	add.s32 	%r498, %r496, %r497;
	ld.shared.u32 	%r499, [_ZZN3cub18CUB_300001_SM_10006detail6reduce28DeviceReduceSingleTileKernelINS2_10policy_hubIiyN4cuda3std3__44plusIiEEE10Policy1000EPiSC_iS9_iiNS7_10__identityEEEvT0_T1_T2_T3_T4_T6_E12temp_storage+28];
	add.s32 	%r500, %r498, %r499;
	ld.shared.u32 	%r501, [_ZZN3cub18CUB_300001_SM_10006detail6reduce28DeviceReduceSingleTileKernelINS2_10policy_hubIiyN4cuda3std3__44plusIiEEE10Policy1000EPiSC_iS9_iiNS7_10__identityEEEvT0_T1_T2_T3_T4_T6_E12temp_storage+32];
	add.s32 	%r502, %r500, %r501;
	ld.shared.u32 	%r503, [_ZZN3cub18CUB_300001_SM_10006detail6reduce28DeviceReduceSingleTileKernelINS2_10policy_hubIiyN4cuda3std3__44plusIiEEE10Policy1000EPiSC_iS9_iiNS7_10__identityEEEvT0_T1_T2_T3_T4_T6_E12temp_storage+36];
	add.s32 	%r686, %r502, %r503;
	bra.uni 	$L__BB6_72;
$L__BB6_38:
	setp.gt.s32 	%p3, %r120, 4095;
	@%p3 bra 	$L__BB6_56;
	mov.u32 	%r60, %tid.x;
	setp.ge.s32 	%p20, %r60, %r120;
	mov.b32 	%r670, 0;
	mov.u32 	%r665, %r60;
	@%p20 bra 	$L__BB6_41;
	mul.wide.u32 	%rd66, %r60, 4;
	add.s64 	%rd65, %rd16, %rd66;
	// begin inline asm
	ld.global.nc.u32 %r670, [%rd65];
	// end inline asm
	add.s32 	%r665, %r60, 256;
$L__BB6_41:
	setp.ge.s32 	%p21, %r665, %r120;
	@%p21 bra 	$L__BB6_47;
	not.b32 	%r252, %r665;
	add.s32 	%r65, %r120, %r252;
	and.b32  	%r253, %r65, 768;
	setp.eq.s32 	%p22, %r253, 768;
	@%p22 bra 	$L__BB6_45;
	mul.wide.u32 	%rd67, %r665, 4;
	add.s64 	%rd123, %rd16, %rd67;
	shr.u32 	%r254, %r65, 8;
	add.s32 	%r255, %r254, 1;
	and.b32  	%r256, %r255, 3;
	neg.s32 	%r662, %r256;
$L__BB6_44:
	.pragma "nounroll";
	// begin inline asm
	ld.global.nc.u32 %r257, [%rd123];
	// end inline asm
	add.s32 	%r670, %r257, %r670;
	add.s32 	%r665, %r665, 256;
	add.s64 	%rd123, %rd123, 1024;
	add.s32 	%r662, %r662, 1;
	setp.ne.s32 	%p23, %r662, 0;
	@%p23 bra 	$L__BB6_44;
$L__BB6_45:
	setp.lt.u32 	%p24, %r65, 768;
	@%p24 bra 	$L__BB6_47;
$L__BB6_46:
	mul.wide.s32 	%rd73, %r665, 4;
	add.s64 	%rd69, %rd16, %rd73;
	// begin inline asm
	ld.global.nc.u32 %r258, [%rd69];
	// end inline asm
	add.s32 	%r262, %r258, %r670;
	add.s64 	%rd70, %rd69, 1024;
	// begin inline asm
	ld.global.nc.u32 %r259, [%rd70];
	// end inline asm
	add.s32 	%r263, %r259, %r262;
	add.s64 	%rd71, %rd69, 2048;
	// begin inline asm
	ld.global.nc.u32 %r260, [%rd71];
	// end inline asm
	add.s32 	%r264, %r260, %r263;
	add.s64 	%rd72, %rd69, 3072;
	// begin inline asm
	ld.global.nc.u32 %r261, [%rd72];
	// end inline asm
	add.s32 	%r670, %r261, %r264;
	add.s32 	%r665, %r665, 1024;
	setp.lt.s32 	%p25, %r665, %r120;
	@%p25 bra 	$L__BB6_46;
$L__BB6_47:
	setp.lt.s32 	%p26, %r120, 256;
	@%p26 bra 	$L__BB6_52;
	// begin inline asm
	mov.u32 %r328, %laneid;
	// end inline asm
	mov.b32 	%r331, 1;
	mov.b32 	%r352, 31;
	mov.b32 	%r353, -1;
	// begin inline asm
	shfl.sync.down.b32 %r329, %r670, %r331, %r352, %r353;
	// end inline asm
	setp.gt.s32 	%p42, %r328, 30;
	selp.b32 	%r354, 0, %r329, %p42;
	add.s32 	%r335, %r354, %r670;
	mov.b32 	%r336, 2;
	// begin inline asm
	shfl.sync.down.b32 %r334, %r335, %r336, %r352, %r353;
	// end inline asm
	setp.gt.s32 	%p43, %r328, 29;
	selp.b32 	%r355, 0, %r334, %p43;
	add.s32 	%r340, %r335, %r355;
	mov.b32 	%r341, 4;
	// begin inline asm
	shfl.sync.down.b32 %r339, %r340, %r341, %r352, %r353;
	// end inline asm
	setp.gt.s32 	%p44, %r328, 27;
	selp.b32 	%r356, 0, %r339, %p44;
	add.s32 	%r345, %r340, %r356;
	mov.b32 	%r346, 8;
	// begin inline asm
	shfl.sync.down.b32 %r344, %r345, %r346, %r352, %r353;
	// end inline asm
	setp.gt.s32 	%p45, %r328, 23;
	selp.b32 	%r357, 0, %r344, %p45;
	add.s32 	%r350, %r345, %r357;
	mov.b32 	%r351, 16;
	// begin inline asm
	shfl.sync.down.b32 %r349, %r350, %r351, %r352, %r353;
	// end inline asm
	setp.gt.s32 	%p46, %r328, 15;
	selp.b32 	%r358, 0, %r349, %p46;
	add.s32 	%r686, %r350, %r358;
	setp.ne.s32 	%p47, %r328, 0;
	@%p47 bra 	$L__BB6_50;
	shr.u32 	%r359, %r60, 3;
	and.b32  	%r360, %r359, 124;
	mov.u32 	%r361, _ZZN3cub18CUB_300001_SM_10006detail6reduce28DeviceReduceSingleTileKernelINS2_10policy_hubIiyN4cuda3std3__44plusIiEEE10Policy1000EPiSC_iS9_iiNS7_10__identityEEEvT0_T1_T2_T3_T4_T6_E12temp_storage;
	add.s32 	%r362, %r361, %r360;
	st.shared.u32 	[%r362+8], %r686;
$L__BB6_50:
	bar.sync 	0;
	setp.ne.s32 	%p48, %r60, 0;
	@%p48 bra 	$L__BB6_72;
	ld.shared.u32 	%r363, [_ZZN3cub18CUB_300001_SM_10006detail6reduce28DeviceReduceSingleTileKernelINS2_10policy_hubIiyN4cuda3std3__44plusIiEEE10Policy1000EPiSC_iS9_iiNS7_10__identityEEEvT0_T1_T2_T3_T4_T6_E12temp_storage+12];
	add.s32 	%r364, %r363, %r686;
	ld.shared.u32 	%r365, [_ZZN3cub18CUB_300001_SM_10006detail6reduce28DeviceReduceSingleTileKernelINS2_10policy_hubIiyN4cuda3std3__44plusIiEEE10Policy1000EPiSC_iS9_iiNS7_10__identityEEEvT0_T1_T2_T3_T4_T6_E12temp_storage+16];
	add.s32 	%r366, %r364, %r365;
	ld.shared.u32 	%r367, [_ZZN3cub18CUB_300001_SM_10006detail6reduce28DeviceReduceSingleTileKernelINS2_10policy_hubIiyN4cuda3std3__44plusIiEEE10Policy1000EPiSC_iS9_iiNS7_10__identityEEEvT0_T1_T2_T3_T4_T6_E12temp_storage+20];
	add.s32 	%r368, %r366, %r367;
	ld.shared.u32 	%r369, [_ZZN3cub18CUB_300001_SM_10006detail6reduce28DeviceReduceSingleTileKernelINS2_10policy_hubIiyN4cuda3std3__44plusIiEEE10Policy1000EPiSC_iS9_iiNS7_10__identityEEEvT0_T1_T2_T3_T4_T6_E12temp_storage+24];
	add.s32 	%r370, %r368, %r369;
	ld.shared.u32 	%r371, [_ZZN3cub18CUB_300001_SM_10006detail6reduce28DeviceReduceSingleTileKernelINS2_10policy_hubIiyN4cuda3std3__44plusIiEEE10Policy1000EPiSC_iS9_iiNS7_10__identityEEEvT0_T1_T2_T3_T4_T6_E12temp_storage+28];
	add.s32 	%r372, %r370, %r371;
	ld.shared.u32 	%r373, [_ZZN3cub18CUB_300001_SM_10006detail6reduce28DeviceReduceSingleTileKernelINS2_10policy_hubIiyN4cuda3std3__44plusIiEEE10Policy1000EPiSC_iS9_iiNS7_10__identityEEEvT0_T1_T2_T3_T4_T6_E12temp_storage+32];
	add.s32 	%r374, %r372, %r373;
	ld.shared.u32 	%r375, [_ZZN3cub18CUB_300001_SM_10006detail6reduce28DeviceReduceSingleTileKernelINS2_10policy_hubIiyN4cuda3std3__44plusIiEEE10Policy1000EPiSC_iS9_iiNS7_10__identityEEEvT0_T1_T2_T3_T4_T6_E12temp_storage+36];
	add.s32 	%r686, %r374, %r375;
	bra.uni 	$L__BB6_72;
$L__BB6_52:
	// begin inline asm
	mov.u32 %r265, %laneid;
	// end inline asm
	and.b32  	%r291, %r60, 992;
	add.s32 	%r292, %r291, 32;
	setp.gt.s32 	%p27, %r292, %r120;
	not.b32 	%r293, %r291;
	add.s32 	%r294, %r120, %r293;
	selp.b32 	%r289, %r294, 31, %p27;
	mov.b32 	%r268, 1;
	mov.b32 	%r290, -1;
	// begin inline asm
	shfl.sync.down.b32 %r266, %r670, %r268, %r289, %r290;
	// end inline asm
	setp.lt.s32 	%p28, %r265, %r289;
	selp.b32 	%r295, %r266, 0, %p28;
	add.s32 	%r272, %r295, %r670;
	mov.b32 	%r273, 2;
	// begin inline asm
	shfl.sync.down.b32 %r271, %r272, %r273, %r289, %r290;
	// end inline asm
	add.s32 	%r296, %r265, 2;
	setp.gt.s32 	%p29, %r296, %r289;
	selp.b32 	%r297, 0, %r271, %p29;
	add.s32 	%r277, %r272, %r297;
	mov.b32 	%r278, 4;
	// begin inline asm
	shfl.sync.down.b32 %r276, %r277, %r278, %r289, %r290;
	// end inline asm
	add.s32 	%r298, %r265, 4;
	setp.gt.s32 	%p30, %r298, %r289;
	selp.b32 	%r299, 0, %r276, %p30;
	add.s32 	%r282, %r277, %r299;
	mov.b32 	%r283, 8;
	// begin inline asm
	shfl.sync.down.b32 %r281, %r282, %r283, %r289, %r290;
	// end inline asm
	add.s32 	%r300, %r265, 8;
	setp.gt.s32 	%p31, %r300, %r289;
	selp.b32 	%r301, 0, %r281, %p31;
	add.s32 	%r287, %r282, %r301;
	mov.b32 	%r288, 16;
	// begin inline asm
	shfl.sync.down.b32 %r286, %r287, %r288, %r289, %r290;
	// end inline asm
	add.s32 	%r302, %r265, 16;
	setp.gt.s32 	%p32, %r302, %r289;
	selp.b32 	%r303, 0, %r286, %p32;
	add.s32 	%r686, %r287, %r303;
	setp.ne.s32 	%p33, %r265, 0;
	@%p33 bra 	$L__BB6_54;
	shr.u32 	%r304, %r60, 3;
	and.b32  	%r305, %r304, 124;
	mov.u32 	%r306, _ZZN3cub18CUB_300001_SM_10006detail6reduce28DeviceReduceSingleTileKernelINS2_10policy_hubIiyN4cuda3std3__44plusIiEEE10Policy1000EPiSC_iS9_iiNS7_10__identityEEEvT0_T1_T2_T3_T4_T6_E12temp_storage;
	add.s32 	%r307, %r306, %r305;
	st.shared.u32 	[%r307+8], %r686;
$L__BB6_54:
	bar.sync 	0;
	setp.ne.s32 	%p34, %r60, 0;
	@%p34 bra 	$L__BB6_72;
	setp.gt.s32 	%p35, %r120, 32;
	ld.shared.u32 	%r308, [_ZZN3cub18CUB_300001_SM_10006detail6reduce28DeviceReduceSingleTileKernelINS2_10policy_hubIiyN4cuda3std3__44plusIiEEE10Policy1000EPiSC_iS9_iiNS7_10__identityEEEvT0_T1_T2_T3_T4_T6_E12temp_storage+12];
	selp.b32 	%r309, %r308, 0, %p35;
	add.s32 	%r310, %r309, %r686;
	setp.gt.s32 	%p36, %r120, 64;
	ld.shared.u32 	%r311, [_ZZN3cub18CUB_300001_SM_10006detail6reduce28DeviceReduceSingleTileKernelINS2_10policy_hubIiyN4cuda3std3__44plusIiEEE10Policy1000EPiSC_iS9_iiNS7_10__identityEEEvT0_T1_T2_T3_T4_T6_E12temp_storage+16];
	selp.b32 	%r312, %r311, 0, %p36;
	add.s32 	%r313, %r310, %r312;
	setp.gt.s32 	%p37, %r120, 96;
	ld.shared.u32 	%r314, [_ZZN3cub18CUB_300001_SM_10006detail6reduce28DeviceReduceSingleTileKernelINS2_10policy_hubIiyN4cuda3std3__44plusIiEEE10Policy1000EPiSC_iS9_iiNS7_10__identityEEEvT0_T1_T2_T3_T4_T6_E12temp_storage+20];
	selp.b32 	%r315, %r314, 0, %p37;
	add.s32 	%r316, %r313, %r315;
	setp.gt.s32 	%p38, %r120, 128;
	ld.shared.u32 	%r317, [_ZZN3cub18CUB_300001_SM_10006detail6reduce28DeviceReduceSingleTileKernelINS2_10policy_hubIiyN4cuda3std3__44plusIiEEE10Policy1000EPiSC_iS9_iiNS7_10__identityEEEvT0_T1_T2_T3_T4_T6_E12temp_storage+24];
	selp.b32 	%r318, %r317, 0, %p38;
	add.s32 	%r319, %r316, %r318;
	setp.gt.s32 	%p39, %r120, 160;
	ld.shared.u32 	%r320, [_ZZN3cub18CUB_300001_SM_10006detail6reduce28DeviceReduceSingleTileKernelINS2_10policy_hubIiyN4cuda3std3__44plusIiEEE10Policy1000EPiSC_iS9_iiNS7_10__identityEEEvT0_T1_T2_T3_T4_T6_E12temp_storage+28];
	selp.b32 	%r321, %r320, 0, %p39;
	add.s32 	%r322, %r319, %r321;
	setp.gt.s32 	%p40, %r120, 192;
	ld.shared.u32 	%r323, [_ZZN3cub18CUB_300001_SM_10006detail6reduce28DeviceReduceSingleTileKernelINS2_10policy_hubIiyN4cuda3std3__44plusIiEEE10Policy1000EPiSC_iS9_iiNS7_10__identityEEEvT0_T1_T2_T3_T4_T6_E12temp_storage+32];
	selp.b32 	%r324, %r323, 0, %p40;
	add.s32 	%r325, %r322, %r324;
	setp.gt.s32 	%p41, %r120, 224;
	ld.shared.u32 	%r326, [_ZZN3cub18CUB_300001_SM_10006detail6reduce28DeviceReduceSingleTileKernelINS2_10policy_hubIiyN4cuda3std3__44plusIiEEE10Policy1000EPiSC_iS9_iiNS7_10__identityEEEvT0_T1_T2_T3_T4_T6_E12temp_storage+36];
	selp.b32 	%r327, %r326, 0, %p41;
	add.s32 	%r686, %r325, %r327;
	bra.uni 	$L__BB6_72;
$L__BB6_56:
	mov.u32 	%r85, %tid.x;
	mul.wide.u32 	%rd35, %r85, 4;
	add.s64 	%rd19, %rd16, %rd35;
	// begin inline asm
	ld.global.nc.u32 %r122, [%rd19];
	// end inline asm
	add.s64 	%rd20, %rd19, 1024;
	// begin inline asm
	ld.global.nc.u32 %r123, [%rd20];
	// end inline asm
	add.s64 	%rd21, %rd19, 2048;
	// begin inline asm
	ld.global.nc.u32 %r124, [%rd21];
	// end inline asm
	add.s64 	%rd22, %rd19, 3072;
	// begin inline asm
	ld.global.nc.u32 %r125, [%rd22];
	// end inline asm
	add.s64 	%rd23, %rd19, 4096;
	// begin inline asm
	ld.global.nc.u32 %r126, [%rd23];
	// end inline asm
	add.s64 	%rd24, %rd19, 5120;
	// begin inline asm
	ld.global.nc.u32 %r127, [%rd24];
	// end inline asm
	add.s64 	%rd25, %rd19, 6144;
	// begin inline asm
	ld.global.nc.u32 %r128, [%rd25];
	// end inline asm
	add.s64 	%rd26, %rd19, 7168;
	// begin inline asm
	ld.global.nc.u32 %r129, [%rd26];
	// end inline asm
	add.s64 	%rd27, %rd19, 8192;
	// begin inline asm
	ld.global.nc.u32 %r130, [%rd27];
	// end inline asm
	add.s64 	%rd28, %rd19, 9216;
	// begin inline asm
	ld.global.nc.u32 %r131, [%rd28];
	// end inline asm
	add.s64 	%rd29, %rd19, 10240;
	// begin inline asm
	ld.global.nc.u32 %r132, [%rd29];
	// end inline asm
	add.s64 	%rd30, %rd19, 11264;
	// begin inline asm
	ld.global.nc.u32 %r133, [%rd30];
	// end inline asm
	add.s64 	%rd31, %rd19, 12288;
	// begin inline asm
	ld.global.nc.u32 %r134, [%rd31];
	// end inline asm
	add.s64 	%rd32, %rd19, 13312;
	// begin inline asm
	ld.global.nc.u32 %r135, [%rd32];
	// end inline asm
	add.s64 	%rd33, %rd19, 14336;
	// begin inline asm
	ld.global.nc.u32 %r136, [%rd33];
	// end inline asm
	add.s64 	%rd34, %rd19, 15360;
	// begin inline asm
	ld.global.nc.u32 %r137, [%rd34];
	// end inline asm
	add.s32 	%r139, %r123, %r122;
	add.s32 	%r140, %r124, %r139;
	add.s32 	%r141, %r125, %r140;
	add.s32 	%r142, %r126, %r141;
	add.s32 	%r143, %r127, %r142;
	add.s32 	%r144, %r128, %r143;
	add.s32 	%r145, %r129, %r144;
	add.s32 	%r146, %r130, %r145;
	add.s32 	%r147, %r131, %r146;
	add.s32 	%r148, %r132, %r147;
	add.s32 	%r149, %r133, %r148;
	add.s32 	%r150, %r134, %r149;
	add.s32 	%r151, %r135, %r150;
	add.s32 	%r152, %r136, %r151;
	add.s32 	%r685, %r137, %r152;
	setp.lt.u32 	%p4, %r120, 8192;
	mov.b32 	%r674, 4096;
	@%p4 bra 	$L__BB6_60;
	add.s32 	%r87, %r120, -4096;
	mov.b32 	%r674, 4096;
$L__BB6_58:
	mul.wide.s32 	%rd52, %r674, 4;
	add.s64 	%rd36, %rd19, %rd52;
	// begin inline asm
	ld.global.nc.u32 %r154, [%rd36];
	// end inline asm
	add.s64 	%rd37, %rd36, 1024;
	// begin inline asm
	ld.global.nc.u32 %r155, [%rd37];
	// end inline asm
	add.s64 	%rd38, %rd36, 2048;
	// begin inline asm
	ld.global.nc.u32 %r156, [%rd38];
	// end inline asm
	add.s64 	%rd39, %rd36, 3072;
	// begin inline asm
	ld.global.nc.u32 %r157, [%rd39];
	// end inline asm
	add.s64 	%rd40, %rd36, 4096;
	// begin inline asm
	ld.global.nc.u32 %r158, [%rd40];
	// end inline asm
	add.s64 	%rd41, %rd36, 5120;
	// begin inline asm
	ld.global.nc.u32 %r159, [%rd41];
	// end inline asm
	add.s64 	%rd42, %rd36, 6144;
	// begin inline asm
	ld.global.nc.u32 %r160, [%rd42];
	// end inline asm
	add.s64 	%rd43, %rd36, 7168;
	// begin inline asm
	ld.global.nc.u32 %r161, [%rd43];
	// end inline asm
	add.s64 	%rd44, %rd36, 8192;
	// begin inline asm
	ld.global.nc.u32 %r162, [%rd44];
	// end inline asm
	add.s64 	%rd45, %rd36, 9216;
	// begin inline asm
	ld.global.nc.u32 %r163, [%rd45];
	// end inline asm
	add.s64 	%rd46, %rd36, 10240;
	// begin inline asm
	ld.global.nc.u32 %r164, [%rd46];
	// end inline asm
	add.s64 	%rd47, %rd36, 11264;
	// begin inline asm
	ld.global.nc.u32 %r165, [%rd47];
	// end inline asm
	add.s64 	%rd48, %rd36, 12288;
	// begin inline asm
	ld.global.nc.u32 %r166, [%rd48];
	// end inline asm
	add.s64 	%rd49, %rd36, 13312;
	// begin inline asm
	ld.global.nc.u32 %r167, [%rd49];
	// end inline asm
	add.s64 	%rd50, %rd36, 14336;
	// begin inline asm
	ld.global.nc.u32 %r168, [%rd50];
	// end inline asm
	add.s64 	%rd51, %rd36, 15360;
	// begin inline asm
	ld.global.nc.u32 %r169, [%rd51];
	// end inline asm
	add.s32 	%r170, %r154, %r685;
	add.s32 	%r171, %r155, %r170;
	add.s32 	%r172, %r156, %r171;
	add.s32 	%r173, %r157, %r172;
	add.s32 	%r174, %r158, %r173;
	add.s32 	%r175, %r159, %r174;
	add.s32 	%r176, %r160, %r175;
	add.s32 	%r177, %r161, %r176;
	add.s32 	%r178, %r162, %r177;
	add.s32 	%r179, %r163, %r178;
	add.s32 	%r180, %r164, %r179;
	add.s32 	%r181, %r165, %r180;
	add.s32 	%r182, %r166, %r181;
	add.s32 	%r183, %r167, %r182;
	add.s32 	%r184, %r168, %r183;
	add.s32 	%r685, %r169, %r184;
	sub.s32 	%r185, %r120, %r674;
	setp.lt.s32 	%p5, %r185, 4096;
	@%p5 bra 	$L__BB6_68;
	add.s32 	%r674, %r674, 4096;
	setp.le.s32 	%p6, %r674, %r87;
	@%p6 bra 	$L__BB6_58;
$L__BB6_60:
	setp.le.s32 	%p7, %r120, %r674;
	@%p7 bra 	$L__BB6_68;
	sub.s32 	%r94, %r120, %r674;
	setp.ge.s32 	%p8, %r85, %r94;
	@%p8 bra 	$L__BB6_68;
	not.b32 	%r187, %r85;
	add.s32 	%r188, %r120, %r187;
	sub.s32 	%r95, %r188, %r674;
	and.b32  	%r189, %r95, 768;
	setp.eq.s32 	%p9, %r189, 768;
	mov.u32 	%r679, %r85;
	@%p9 bra 	$L__BB6_65;
	add.s32 	%r676, %r85, %r674;
	shr.u32 	%r190, %r95, 8;
	add.s32 	%r191, %r190, 1;
	and.b32  	%r192, %r191, 3;
	neg.s32 	%r675, %r192;
	mov.u32 	%r679, %r85;
$L__BB6_64:
	.pragma "nounroll";
	mul.wide.u32 	%rd54, %r676, 4;
	add.s64 	%rd53, %rd16, %rd54;
	// begin inline asm
	ld.global.nc.u32 %r193, [%rd53];
	// end inline asm
	add.s32 	%r685, %r193, %r685;
	add.s32 	%r679, %r679, 256;
	add.s32 	%r676, %r676, 256;
	add.s32 	%r675, %r675, 1;
	setp.ne.s32 	%p10, %r675, 0;
	@%p10 bra 	$L__BB6_64;
$L__BB6_65:
	setp.lt.u32 	%p11, %r95, 768;
	@%p11 bra 	$L__BB6_68;
	cvt.u64.u32 	%rd55, %r679;
	cvt.u64.u32 	%rd56, %r674;
	add.s64 	%rd57, %rd55, %rd56;
	shl.b64 	%rd58, %rd57, 2;
	add.s64 	%rd59, %rd58, %rd16;
	add.s64 	%rd124, %rd59, 2048;
	add.s32 	%r682, %r679, %r674;
$L__BB6_67:
	mul.wide.u32 	%rd64, %r682, 4;
	add.s64 	%rd60, %rd16, %rd64;
	// begin inline asm
	ld.global.nc.u32 %r194, [%rd60];
	// end inline asm
	add.s32 	%r198, %r194, %r685;
	add.s64 	%rd61, %rd124, -1024;
	// begin inline asm
	ld.global.nc.u32 %r195, [%rd61];
	// end inline asm
	add.s32 	%r199, %r195, %r198;
	// begin inline asm
	ld.global.nc.u32 %r196, [%rd124];
	// end inline asm
	add.s32 	%r200, %r196, %r199;
	add.s64 	%rd63, %rd124, 1024;
	// begin inline asm
	ld.global.nc.u32 %r197, [%rd63];
	// end inline asm
	add.s32 	%r685, %r197, %r200;
	add.s32 	%r679, %r679, 1024;
	add.s64 	%rd124, %rd124, 4096;
	add.s32 	%r682, %r682, 1024;
	setp.lt.s32 	%p12, %r679, %r94;
	@%p12 bra 	$L__BB6_67;
$L__BB6_68:
	// begin inline asm
	mov.u32 %r201, %laneid;
	// end inline asm
	mov.b32 	%r204, 1;
	mov.b32 	%r225, 31;
	mov.b32 	%r226, -1;
	// begin inline asm
	shfl.sync.down.b32 %r202, %r685, %r204, %r225, %r226;
	// end inline asm
	setp.gt.s32 	%p13, %r201, 30;
	selp.b32 	%r227, 0, %r202, %p13;
	add.s32 	%r208, %r227, %r685;
	mov.b32 	%r209, 2;
	// begin inline asm
	shfl.sync.down.b32 %r207, %r208, %r209, %r225, %r226;
	// end inline asm
	setp.gt.s32 	%p14, %r201, 29;
	selp.b32 	%r228, 0, %r207, %p14;
	add.s32 	%r213, %r208, %r228;
	mov.b32 	%r214, 4;
	// begin inline asm
	shfl.sync.down.b32 %r212, %r213, %r214, %r225, %r226;
	// end inline asm
	setp.gt.s32 	%p15, %r201, 27;
	selp.b32 	%r229, 0, %r212, %p15;
	add.s32 	%r218, %r213, %r229;
	mov.b32 	%r219, 8;
	// begin inline asm
	shfl.sync.down.b32 %r217, %r218, %r219, %r225, %r226;
	// end inline asm
	setp.gt.s32 	%p16, %r201, 23;
	selp.b32 	%r230, 0, %r217, %p16;
	add.s32 	%r223, %r218, %r230;
	mov.b32 	%r224, 16;
	// begin inline asm
	shfl.sync.down.b32 %r222, %r223, %r224, %r225, %r226;
	// end inline asm
	setp.gt.s32 	%p17, %r201, 15;
	selp.b32 	%r231, 0, %r222, %p17;
	add.s32 	%r686, %r223, %r231;
	setp.ne.s32 	%p18, %r201, 0;
	@%p18 bra 	$L__BB6_70;
	shr.u32 	%r232, %r85, 3;
	and.b32  	%r233, %r232, 124;
	mov.u32 	%r234, _ZZN3cub18CUB_300001_SM_10006detail6reduce28DeviceReduceSingleTileKernelINS2_10policy_hubIiyN4cuda3std3__44plusIiEEE10Policy1000EPiSC_iS9_iiNS7_10__identityEEEvT0_T1_T2_T3_T4_T6_E12temp_storage;
	add.s32 	%r235, %r234, %r233;
	st.shared.u32 	[%r235+8], %r686;
$L__BB6_70:
	bar.sync 	0;
	setp.ne.s32 	%p19, %r85, 0;
	@%p19 bra 	$L__BB6_72;
	ld.shared.u32 	%r236, [_ZZN3cub18CUB_300001_SM_10006detail6reduce28DeviceReduceSingleTileKernelINS2_10policy_hubIiyN4cuda3std3__44plusIiEEE10Policy1000EPiSC_iS9_iiNS7_10__identityEEEvT0_T1_T2_T3_T4_T6_E12temp_storage+12];
	add.s32 	%r237, %r236, %r686;
	ld.shared.u32 	%r238, [_ZZN3cub18CUB_300001_SM_10006detail6reduce28DeviceReduceSingleTileKernelINS2_10policy_hubIiyN4cuda3std3__44plusIiEEE10Policy1000EPiSC_iS9_iiNS7_10__identityEEEvT0_T1_T2_T3_T4_T6_E12temp_storage+16];
	add.s32 	%r239, %r237, %r238;
	ld.shared.u32 	%r240, [_ZZN3cub18CUB_300001_SM_10006detail6reduce28DeviceReduceSingleTileKernelINS2_10policy_hubIiyN4cuda3std3__44plusIiEEE10Policy1000EPiSC_iS9_iiNS7_10__identityEEEvT0_T1_T2_T3_T4_T6_E12temp_storage+20];
	add.s32 	%r241, %r239, %r240;
	ld.shared.u32 	%r242, [_ZZN3cub18CUB_300001_SM_10006detail6reduce28DeviceReduceSingleTileKernelINS2_10policy_hubIiyN4cuda3std3__44plusIiEEE10Policy1000EPiSC_iS9_iiNS7_10__identityEEEvT0_T1_T2_T3_T4_T6_E12temp_storage+24];
	add.s32 	%r243, %r241, %r242;
	ld.shared.u32 	%r244, [_ZZN3cub18CUB_300001_SM_10006detail6reduce28DeviceReduceSingleTileKernelINS2_10policy_hubIiyN4cuda3std3__44plusIiEEE10Policy1000EPiSC_iS9_iiNS7_10__identityEEEvT0_T1_T2_T3_T4_T6_E12temp_storage+28];
	add.s32 	%r245, %r243, %r244;
	ld.shared.u32 	%r246, [_ZZN3cub18CUB_300001_SM_10006detail6reduce28DeviceReduceSingleTileKernelINS2_10policy_hubIiyN4cuda3std3__44plusIiEEE10Policy1000EPiSC_iS9_iiNS7_10__identityEEEvT0_T1_T2_T3_T4_T6_E12temp_storage+32];
	add.s32 	%r247, %r245, %r246;
	ld.shared.u32 	%r248, [_ZZN3cub18CUB_300001_SM_10006detail6reduce28DeviceReduceSingleTileKernelINS2_10policy_hubIiyN4cuda3std3__44plusIiEEE10Policy1000EPiSC_iS9_iiNS7_10__identityEEEvT0_T1_T2_T3_T4_T6_E12temp_storage+36];
	add.s32 	%r686, %r247, %r248;
$L__BB6_72:
	mov.u32 	%r631, %tid.x;
	setp.ne.s32 	%p95, %r631, 0;
	@%p95 bra 	$L__BB6_74;
	add.s32 	%r632, %r686, %r121;
	st.global.u32 	[%rd1], %r632;
$L__BB6_74:
	ret;

}


// ===== COMPILED SASS (sm_100) =====

	.target	sm_100

	.elftype	@"ET_EXEC"


//--------------------- .note.nv.tkinfo           --------------------------
	.section	.note.nv.tkinfo,"",@"SHT_NOTE"
	.sectionflags	@"SHF_NOTE_NV_TKINFO"
	.tkinfo
        /*0018*/ 	.word	0x00000002
        /*0030*/ 	.string	""
        /*0030*/ 	.string	"ptxas"
        /*0030*/ 	.string	"Cuda compilation tools, release 13.0, V13.0.88"
        /*0030*/ 	.string	"Build cuda_13.0.r13.0/compiler.36424714_0"
        /*0030*/ 	.string	"-arch sm_100 -m 64 "



//--------------------- .note.nv.cuinfo           --------------------------
	.section	.note.nv.cuinfo,"",@"SHT_NOTE"
	.sectionflags	@"SHF_NOTE_NV_CUINFO"
        /*0018*/ 	.short	0x0002
        /*001a*/ 	.short	0x0064
        /*001c*/ 	.short	0x0082
	.zero		2


//--------------------- .nv.info                  --------------------------
	.section	.nv.info,"",@"SHT_CUDA_INFO"
	.align	4


	//----- nvinfo : EIATTR_REGCOUNT
	.align		4
        /*0000*/ 	.byte	0x04, 0x2f
        /*0002*/ 	.short	(.L_44 - .L_43)
	.align		4
.L_43:
        /*0004*/ 	.word	index@(_ZN3cub18CUB_300001_SM_10006detail11EmptyKernelIvEEvv)
        /*0008*/ 	.word	0x00000004


	//----- nvinfo : EIATTR_FRAME_SIZE
	.align		4
.L_44:
        /*000c*/ 	.byte	0x04, 0x11
        /*000e*/ 	.short	(.L_46 - .L_45)
	.align		4
.L_45:
        /*0010*/ 	.word	index@(_ZN3cub18CUB_300001_SM_10006detail11EmptyKernelIvEEvv)
        /*0014*/ 	.word	0x00000000


	//----- nvinfo : EIATTR_REGCOUNT
	.align		4
.L_46:
        /*0018*/ 	.byte	0x04, 0x2f
        /*001a*/ 	.short	(.L_48 - .L_47)
	.align		4
.L_47:
        /*001c*/ 	.word	index@(_ZN3cub18CUB_300001_SM_10006detail6reduce28DeviceReduceSingleTileKernelINS2_10policy_hubIijN4cuda3std3__44plusIiEEE10Policy1000EN6thrust24THRUST_300001_SM_1000_NS18transform_iteratorINSD_12zip_functionI13is_word_startEENSD_12zip_iteratorINS7_5tupleIJNSD_6detail15normal_iteratorINSD_10device_ptrIcEEEESO_EEEEENSD_11use_defaultESR_EEPijS9_iiNS7_10__identityEEEvT0_T1_T2_T3_T4_T6_)
        /*0020*/ 	.word	0x00000020


	//----- nvinfo : EIATTR_FRAME_SIZE
	.align		4
.L_48:
        /*0024*/ 	.byte	0x04, 0x11
        /*0026*/ 	.short	(.L_50 - .L_49)
	.align		4
.L_49:
        /*0028*/ 	.word	index@(_ZN3cub18CUB_300001_SM_10006detail6reduce28DeviceReduceSingleTileKernelINS2_10policy_hubIijN4cuda3std3__44plusIiEEE10Policy1000EN6thrust24THRUST_300001_SM_1000_NS18transform_iteratorINSD_12zip_functionI13is_word_startEENSD_12zip_iteratorINS7_5tupleIJNSD_6detail15normal_iteratorINSD_10device_ptrIcEEEESO_EEEEENSD_11use_defaultESR_EEPijS9_iiNS7_10__identityEEEvT0_T1_T2_T3_T4_T6_)
        /*002c*/ 	.word	0x00000000


	//----- nvinfo : EIATTR_REGCOUNT
	.align		4
.L_50:
        /*0030*/ 	.byte	0x04, 0x2f
        /*0032*/ 	.short	(.L_52 - .L_51)
	.align		4
.L_51:
        /*0034*/ 	.word	index@(_ZN3cub18CUB_300001_SM_10006detail6reduce18DeviceReduceKernelINS2_10policy_hubIijN4cuda3std3__44plusIiEEE10Policy1000EN6thrust24THRUST_300001_SM_1000_NS18transform_iteratorINSD_12zip_functionI13is_word_startEENSD_12zip_iteratorINS7_5tupleIJNSD_6detail15normal_iteratorINSD_10device_ptrIcEEEESO_EEEEENSD_11use_defaultESR_EEjS9_iNS7_10__identityEEEvT0_PT3_T1_NS0_13GridEvenShareISX_EET2_T4_)
        /*0038*/ 	.word	0x00000020


	//----- nvinfo : EIATTR_FRAME_SIZE
	.align		4
.L_52:
        /*003c*/ 	.byte	0x04, 0x11
        /*003e*/ 	.short	(.L_54 - .L_53)
	.align		4
.L_53:
        /*0040*/ 	.word	index@(_ZN3cub18CUB_300001_SM_10006detail6reduce18DeviceReduceKernelINS2_10policy_hubIijN4cuda3std3__44plusIiEEE10Policy1000EN6thrust24THRUST_300001_SM_1000_NS18transform_iteratorINSD_12zip_functionI13is_word_startEENSD_12zip_iteratorINS7_5tupleIJNSD_6detail15normal_iteratorINSD_10device_ptrIcEEEESO_EEEEENSD_11use_defaultESR_EEjS9_iNS7_10__identityEEEvT0_PT3_T1_NS0_13GridEvenShareISX_EET2_T4_)
        /*0044*/ 	.word	0x00000000


	//----- nvinfo : EIATTR_REGCOUNT
	.align		4
.L_54:
        /*0048*/ 	.byte	0x04, 0x2f
        /*004a*/ 	.short	(.L_56 - .L_55)
	.align		4
.L_55:
        /*004c*/ 	.word	index@(_ZN3cub18CUB_300001_SM_10006detail6reduce28DeviceReduceSingleTileKernelINS2_10policy_hubIijN4cuda3std3__44plusIiEEE10Policy1000EPiSC_iS9_iiNS7_10__identityEEEvT0_T1_T2_T3_T4_T6_)
        /*0050*/ 	.word	0x00000020


	//----- nvinfo : EIATTR_FRAME_SIZE
	.align		4
.L_56:
        /*0054*/ 	.byte	0x04, 0x11
        /*0056*/ 	.short	(.L_58 - .L_57)
	.align		4
.L_57:
        /*0058*/ 	.word	index@(_ZN3cub18CUB_300001_SM_10006detail6reduce28DeviceReduceSingleTileKernelINS2_10policy_hubIijN4cuda3std3__44plusIiEEE10Policy1000EPiSC_iS9_iiNS7_10__identityEEEvT0_T1_T2_T3_T4_T6_)
        /*005c*/ 	.word	0x00000000


	//----- nvinfo : EIATTR_REGCOUNT
	.align		4
.L_58:
        /*0060*/ 	.byte	0x04, 0x2f
        /*0062*/ 	.short	(.L_60 - .L_59)
	.align		4
.L_59:
        /*0064*/ 	.word	index@(_ZN3cub18CUB_300001_SM_10006detail6reduce28DeviceReduceSingleTileKernelINS2_10policy_hubIiyN4cuda3std3__44plusIiEEE10Policy1000EN6thrust24THRUST_300001_SM_1000_NS18transform_iteratorINSD_12zip_functionI13is_word_startEENSD_12zip_iteratorINS7_5tupleIJNSD_6detail15normal_iteratorINSD_10device_ptrIcEEEESO_EEEEENSD_11use_defaultESR_EEPiyS9_iiNS7_10__identityEEEvT0_T1_T2_T3_T4_T6_)
        /*0068*/ 	.word	0x0000001f


	//----- nvinfo : EIATTR_FRAME_SIZE
	.align		4
.L_60:
        /*006c*/ 	.byte	0x04, 0x11
        /*006e*/ 	.short	(.L_62 - .L_61)
	.align		4
.L_61:
        /*0070*/ 	.word	index@(_ZN3cub18CUB_300001_SM_10006detail6reduce28DeviceReduceSingleTileKernelINS2_10policy_hubIiyN4cuda3std3__44plusIiEEE10Policy1000EN6thrust24THRUST_300001_SM_1000_NS18transform_iteratorINSD_12zip_functionI13is_word_startEENSD_12zip_iteratorINS7_5tupleIJNSD_6detail15normal_iteratorINSD_10device_ptrIcEEEESO_EEEEENSD_11use_defaultESR_EEPiyS9_iiNS7_10__identityEEEvT0_T1_T2_T3_T4_T6_)
        /*0074*/ 	.word	0x00000000


	//----- nvinfo : EIATTR_REGCOUNT
	.align		4
.L_62:
        /*0078*/ 	.byte	0x04, 0x2f
        /*007a*/ 	.short	(.L_64 - .L_63)
	.align		4
.L_63:
        /*007c*/ 	.word	index@(_ZN3cub18CUB_300001_SM_10006detail6reduce18DeviceReduceKernelINS2_10policy_hubIiyN4cuda3std3__44plusIiEEE10Policy1000EN6thrust24THRUST_300001_SM_1000_NS18transform_iteratorINSD_12zip_functionI13is_word_startEENSD_12zip_iteratorINS7_5tupleIJNSD_6detail15normal_iteratorINSD_10device_ptrIcEEEESO_EEEEENSD_11use_defaultESR_EEyS9_iNS7_10__identityEEEvT0_PT3_T1_NS0_13GridEvenShareISX_EET2_T4_)
        /*0080*/ 	.word	0x0000001f


	//----- nvinfo : EIATTR_FRAME_SIZE
	.align		4
.L_64:
        /*0084*/ 	.byte	0x04, 0x11
        /*0086*/ 	.short	(.L_66 - .L_65)
	.align		4
.L_65:
        /*0088*/ 	.word	index@(_ZN3cub18CUB_300001_SM_10006detail6reduce18DeviceReduceKernelINS2_10policy_hubIiyN4cuda3std3__44plusIiEEE10Policy1000EN6thrust24THRUST_300001_SM_1000_NS18transform_iteratorINSD_12zip_functionI13is_word_startEENSD_12zip_iteratorINS7_5tupleIJNSD_6detail15normal_iteratorINSD_10device_ptrIcEEEESO_EEEEENSD_11use_defaultESR_EEyS9_iNS7_10__identityEEEvT0_PT3_T1_NS0_13GridEvenShareISX_EET2_T4_)
        /*008c*/ 	.word	0x00000000


	//----- nvinfo : EIATTR_REGCOUNT
	.align		4
.L_66:
        /*0090*/ 	.byte	0x04, 0x2f
        /*0092*/ 	.short	(.L_68 - .L_67)
	.align		4
.L_67:
        /*0094*/ 	.word	index@(_ZN3cub18CUB_300001_SM_10006detail6reduce28DeviceReduceSingleTileKernelINS2_10policy_hubIiyN4cuda3std3__44plusIiEEE10Policy1000EPiSC_iS9_iiNS7_10__identityEEEvT0_T1_T2_T3_T4_T6_)
        /*0098*/ 	.word	0x00000020


	//----- nvinfo : EIATTR_FRAME_SIZE
	.align		4
.L_68:
        /*009c*/ 	.byte	0x04, 0x11
        /*009e*/ 	.short	(.L_70 - .L_69)
	.align		4
.L_69:
        /*00a0*/ 	.word	index@(_ZN3cub18CUB_300001_SM_10006detail6reduce28DeviceReduceSingleTileKernelINS2_10policy_hubIiyN4cuda3std3__44plusIiEEE10Policy1000EPiSC_iS9_iiNS7_10__identityEEEvT0_T1_T2_T3_T4_T6_)
        /*00a4*/ 	.word	0x00000000


	//----- nvinfo : EIATTR_MIN_STACK_SIZE
	.align		4
.L_70:
        /*00a8*/ 	.byte	0x04, 0x12
        /*00aa*/ 	.short	(.L_72 - .L_71)
	.align		4
.L_71:
        /*00ac*/ 	.word	index@(_ZN3cub18CUB_300001_SM_10006detail6reduce28DeviceReduceSingleTileKernelINS2_10policy_hubIiyN4cuda3std3__44plusIiEEE10Policy1000EPiSC_iS9_iiNS7_10__identityEEEvT0_T1_T2_T3_T4_T6_)
        /*00b0*/ 	.word	0x00000000


	//----- nvinfo : EIATTR_MIN_STACK_SIZE
	.align		4
.L_72:
        /*00b4*/ 	.byte	0x04, 0x12
        /*00b6*/ 	.short	(.L_74 - .L_73)
	.align		4
.L_73:
        /*00b8*/ 	.word	index@(_ZN3cub18CUB_300001_SM_10006detail6reduce18DeviceReduceKernelINS2_10policy_hubIiyN4cuda3std3__44plusIiEEE10Policy1000EN6thrust24THRUST_300001_SM_1000_NS18transform_iteratorINSD_12zip_functionI13is_word_startEENSD_12zip_iteratorINS7_5tupleIJNSD_6detail15normal_iteratorINSD_10device_ptrIcEEEESO_EEEEENSD_11use_defaultESR_EEyS9_iNS7_10__identityEEEvT0_PT3_T1_NS0_13GridEvenShareISX_EET2_T4_)
        /*00bc*/ 	.word	0x00000000


	//----- nvinfo : EIATTR_MIN_STACK_SIZE
	.align		4
.L_74:
        /*00c0*/ 	.byte	0x04, 0x12
        /*00c2*/ 	.short	(.L_76 - .L_75)
	.align		4
.L_75:
        /*00c4*/ 	.word	index@(_ZN3cub18CUB_300001_SM_10006detail6reduce28DeviceReduceSingleTileKernelINS2_10policy_hubIiyN4cuda3std3__44plusIiEEE10Policy1000EN6thrust24THRUST_300001_SM_1000_NS18transform_iteratorINSD_12zip_functionI13is_word_startEENSD_12zip_iteratorINS7_5tupleIJNSD_6detail15normal_iteratorINSD_10device_ptrIcEEEESO_EEEEENSD_11use_defaultESR_EEPiyS9_iiNS7_10__identityEEEvT0_T1_T2_T3_T4_T6_)
        /*00c8*/ 	.word	0x00000000


	//----- nvinfo : EIATTR_MIN_STACK_SIZE
	.align		4
.L_76:
        /*00cc*/ 	.byte	0x04, 0x12
        /*00ce*/ 	.short	(.L_78 - .L_77)
	.align		4
.L_77:
        /*00d0*/ 	.word	index@(_ZN3cub18CUB_300001_SM_10006detail6reduce28DeviceReduceSingleTileKernelINS2_10policy_hubIijN4cuda3std3__44plusIiEEE10Policy1000EPiSC_iS9_iiNS7_10__identityEEEvT0_T1_T2_T3_T4_T6_)
        /*00d4*/ 	.word	0x00000000


	//----- nvinfo : EIATTR_MIN_STACK_SIZE
	.align		4
.L_78:
        /*00d8*/ 	.byte	0x04, 0x12
        /*00da*/ 	.short	(.L_80 - .L_79)
	.align		4
.L_79:
        /*00dc*/ 	.word	index@(_ZN3cub18CUB_300001_SM_10006detail6reduce18DeviceReduceKernelINS2_10policy_hubIijN4cuda3std3__44plusIiEEE10Policy1000EN6thrust24THRUST_300001_SM_1000_NS18transform_iteratorINSD_12zip_functionI13is_word_startEENSD_12zip_iteratorINS7_5tupleIJNSD_6detail15normal_iteratorINSD_10device_ptrIcEEEESO_EEEEENSD_11use_defaultESR_EEjS9_iNS7_10__identityEEEvT0_PT3_T1_NS0_13GridEvenShareISX_EET2_T4_)
        /*00e0*/ 	.word	0x00000000


	//----- nvinfo : EIATTR_MIN_STACK_SIZE
	.align		4
.L_80:
        /*00e4*/ 	.byte	0x04, 0x12
        /*00e6*/ 	.short	(.L_82 - .L_81)
	.align		4
.L_81:
        /*00e8*/ 	.word	index@(_ZN3cub18CUB_300001_SM_10006detail6reduce28DeviceReduceSingleTileKernelINS2_10policy_hubIijN4cuda3std3__44plusIiEEE10Policy1000EN6thrust24THRUST_300001_SM_1000_NS18transform_iteratorINSD_12zip_functionI13is_word_startEENSD_12zip_iteratorINS7_5tupleIJNSD_6detail15normal_iteratorINSD_10device_ptrIcEEEESO_EEEEENSD_11use_defaultESR_EEPijS9_iiNS7_10__identityEEEvT0_T1_T2_T3_T4_T6_)
        /*00ec*/ 	.word	0x00000000


	//----- nvinfo : EIATTR_MIN_STACK_SIZE
	.align		4
.L_82:
        /*00f0*/ 	.byte	0x04, 0x12
        /*00f2*/ 	.short	(.L_84 - .L_83)
	.align		4
.L_83:
        /*00f4*/ 	.word	index@(_ZN3cub18CUB_300001_SM_10006detail11EmptyKernelIvEEvv)
        /*00f8*/ 	.word	0x00000000
.L_84:


//--------------------- .nv.compat                --------------------------
	.section	.nv.compat,"",@"SHT_CUDA_COMPAT_INFO"
	.align	4
        /*0000*/ 	.byte	0x02, 0x09, 0x00, 0x00, 0x02, 0x02, 0x01, 0x00, 0x02, 0x05, 0x05, 0x00, 0x03, 0x07, 0x01, 0x01
        /*0010*/ 	.byte	0x02, 0x03, 0x00, 0x00, 0x02, 0x06, 0x01, 0x00, 0x04, 0x0b, 0x08, 0x00, 0x09, 0x00, 0x00, 0x00
        /*0020*/ 	.byte	0x00, 0x00, 0x00, 0x00


//--------------------- .nv.info._ZN3cub18CUB_300001_SM_10006detail6reduce28DeviceReduceSingleTileKernelINS2_10policy_hubIiyN4cuda3std3__44plusIiEEE10Policy1000EPiSC_iS9_iiNS7_10__identityEEEvT0_T1_T2_T3_T4_T6_ --------------------------
	.section	.nv.info._ZN3cub18CUB_300001_SM_10006detail6reduce28DeviceReduceSingleTileKernelINS2_10policy_hubIiyN4cuda3std3__44plusIiEEE10Policy1000EPiSC_iS9_iiNS7_10__identityEEEvT0_T1_T2_T3_T4_T6_,"",@"SHT_CUDA_INFO"
	.sectionflags	@""
	.align	4


	//----- nvinfo : EIATTR_CUDA_API_VERSION
	.align		4
        /*0000*/ 	.byte	0x04, 0x37
        /*0002*/ 	.short	(.L_86 - .L_85)
.L_85:
        /*0004*/ 	.word	0x00000082


	//----- nvinfo : EIATTR_KPARAM_INFO
	.align		4
.L_86:
        /*0008*/ 	.byte	0x04, 0x17
        /*000a*/ 	.short	(.L_88 - .L_87)
.L_87:
        /*000c*/ 	.word	0x00000000
        /*0010*/ 	.short	0x0005
        /*0012*/ 	.short	0x001c
        /*0014*/ 	.byte	0x00, 0xf0, 0x05, 0x00


	//----- nvinfo : EIATTR_KPARAM_INFO
	.align		4
.L_88:
        /*0018*/ 	.byte	0x04, 0x17
        /*001a*/ 	.short	(.L_90 - .L_89)
.L_89:
        /*001c*/ 	.word	0x00000000
        /*0020*/ 	.short	0x0004
        /*0022*/ 	.short	0x0018
        /*0024*/ 	.byte	0x00, 0xf0, 0x11, 0x00


	//----- nvinfo : EIATTR_KPARAM_INFO
	.align		4
.L_90:
        /*0028*/ 	.byte	0x04, 0x17
        /*002a*/ 	.short	(.L_92 - .L_91)
.L_91:
        /*002c*/ 	.word	0x00000000
        /*0030*/ 	.short	0x0003
        /*0032*/ 	.short	0x0014
        /*0034*/ 	.byte	0x00, 0xf0, 0x05, 0x00


	//----- nvinfo : EIATTR_KPARAM_INFO
	.align		4
.L_92:
        /*0038*/ 	.byte	0x04, 0x17
        /*003a*/ 	.short	(.L_94 - .L_93)
.L_93:
        /*003c*/ 	.word	0x00000000
        /*0040*/ 	.short	0x0002
        /*0042*/ 	.short	0x0010
        /*0044*/ 	.byte	0x00, 0xf0, 0x11, 0x00


	//----- nvinfo : EIATTR_KPARAM_INFO
	.align		4
.L_94:
        /*0048*/ 	.byte	0x04, 0x17
        /*004a*/ 	.short	(.L_96 - .L_95)
.L_95:
        /*004c*/ 	.word	0x00000000
        /*0050*/ 	.short	0x0001
        /*0052*/ 	.short	0x0008
        /*0054*/ 	.byte	0x00, 0xf5, 0x21, 0x00


	//----- nvinfo : EIATTR_KPARAM_INFO
	.align		4
.L_96:
        /*0058*/ 	.byte	0x04, 0x17
        /*005a*/ 	.short	(.L_98 - .L_97)
.L_97:
        /*005c*/ 	.word	0x00000000
        /*0060*/ 	.short	0x0000
        /*0062*/ 	.short	0x0000
        /*0064*/ 	.byte	0x00, 0xf5, 0x21, 0x00


	//----- nvinfo : EIATTR_SPARSE_MMA_MASK
	.align		4
.L_98:
        /*0068*/ 	.byte	0x03, 0x50
        /*006a*/ 	.short	0x0000


	//----- nvinfo : EIATTR_MAXREG_COUNT
	.align		4
        /*006c*/ 	.byte	0x03, 0x1b
        /*006e*/ 	.short	0x00ff


	//----- nvinfo : EIATTR_NUM_BARRIERS
	.align		4
        /*0070*/ 	.byte	0x02, 0x4c
        /*0072*/ 	.byte	0x01
	.zero		1


	//----- nvinfo : EIATTR_MERCURY_ISA_VERSION
	.align		4
        /*0074*/ 	.byte	0x03, 0x5f
        /*0076*/ 	.short	0x0101


	//----- nvinfo : EIATTR_COOP_GROUP_MASK_REGIDS
	.align		4
        /*0078*/ 	.byte	0x04, 0x29
        /*007a*/ 	.short	(.L_100 - .L_99)


	//   ....[0]....
.L_99:
        /*007c*/ 	.word	0xffffffff


	//   ....[1]....
        /*0080*/ 	.word	0xffffffff


	//   ....[2]....
        /*0084*/ 	.word	0xffffffff


	//   ....[3]....
        /*0088*/ 	.word	0xffffffff


	//   ....[4]....
        /*008c*/ 	.word	0xffffffff


	//   ....[5]....
        /*0090*/ 	.word	0xffffffff


	//   ....[6]....
        /*0094*/ 	.word	0xffffffff


	//   ....[7]....
        /*0098*/ 	.word	0xffffffff


	//   ....[8]....
        /*009c*/ 	.word	0xffffffff


	//   ....[9]....
        /*00a0*/ 	.word	0xffffffff


	//   ....[10]....
        /*00a4*/ 	.word	0xffffffff


	//   ....[11]....
        /*00a8*/ 	.word	0xffffffff


	//   ....[12]....
        /*00ac*/ 	.word	0xffffffff


	//   ....[13]....
        /*00b0*/ 	.word	0xffffffff


	//   ....[14]....
        /*00b4*/ 	.word	0xffffffff


	//   ....[15]....
        /*00b8*/ 	.word	0xffffffff


	//   ....[16]....
        /*00bc*/ 	.word	0xffffffff


	//   ....[17]....
        /*00c0*/ 	.word	0xffffffff


	//   ....[18]....
        /*00c4*/ 	.word	0xffffffff


	//   ....[19]....
        /*00c8*/ 	.word	0xffffffff


	//   ....[20]....
        /*00cc*/ 	.word	0xffffffff


	//   ....[21]....
        /*00d0*/ 	.word	0xffffffff


	//   ....[22]....
        /*00d4*/ 	.word	0xffffffff


	//   ....[23]....
        /*00d8*/ 	.word	0xffffffff


	//   ....[24]....
        /*00dc*/ 	.word	0xffffffff


	//   ....[25]....
        /*00e0*/ 	.word	0xffffffff


	//   ....[26]....
        /*00e4*/ 	.word	0xffffffff


	//   ....[27]....
        /*00e8*/ 	.word	0xffffffff


	//   ....[28]....
        /*00ec*/ 	.word	0xffffffff


	//   ....[29]....
        /*00f0*/ 	.word	0xffffffff


	//----- nvinfo : EIATTR_COOP_GROUP_INSTR_OFFSETS
	.align		4
.L_100:
        /*00f4*/ 	.byte	0x04, 0x28
        /*00f6*/ 	.short	(.L_102 - .L_101)


	//   ....[0]....
.L_101:
        /*00f8*/ 	.word	0x00000890


	//   ....[1]....
        /*00fc*/ 	.word	0x000008f0


	//   ....[2]....
        /*0100*/ 	.word	0x00000940


	//   ....[3]....
        /*0104*/ 	.word	0x000009b0


	//   ....[4]....
        /*0108*/ 	.word	0x00000a10


	//   ....[5]....
        /*010c*/ 	.word	0x00000ba0


	//   ....[6]....
        /*0110*/ 	.word	0x00000c40


	//   ....[7]....
        /*0114*/ 	.word	0x00000cc0


	//   ....[8]....
        /*0118*/ 	.word	0x00000d20


	//   ....[9]....
        /*011c*/ 	.word	0x00000d60


	//   ....[10]....
        /*0120*/ 	.word	0x000019d0


	//   ....[11]....
        /*0124*/ 	.word	0x00001a30


	//   ....[12]....
        /*0128*/ 	.word	0x00001a90


	//   ....[13]....
        /*012c*/ 	.word	0x00001af0


	//   ....[14]....
        /*0130*/ 	.word	0x00001b50


	//   ....[15]....
        /*0134*/ 	.word	0x000023f0


	//   ....[16]....
        /*0138*/ 	.word	0x00002450


	//   ....[17]....
        /*013c*/ 	.word	0x000024a0


	//   ....[18]....
        /*0140*/ 	.word	0x00002510


	//   ....[19]....
        /*0144*/ 	.word	0x00002570


	//   ....[20]....
        /*0148*/ 	.word	0x00002700


	//   ....[21]....
        /*014c*/ 	.word	0x00002790


	//   ....[22]....
        /*0150*/ 	.word	0x000027e0


	//   ....[23]....
        /*0154*/ 	.word	0x00002850


	//   ....[24]....
        /*0158*/ 	.word	0x000028c0


	//   ....[25]....
        /*015c*/ 	.word	0x000036a0


	//   ....[26]....
        /*0160*/ 	.word	0x00003700


	//   ....[27]....
        /*0164*/ 	.word	0x00003760


	//   ....[28]....
        /*0168*/ 	.word	0x000037c0


	//   ....[29]....
        /*016c*/ 	.word	0x00003820


	//----- nvinfo : EIATTR_VRC_CTA_INIT_COUNT
	.align		4
.L_102:
        /*0170*/ 	.byte	0x02, 0x4a
	.zero		1
	.zero		1


	//----- nvinfo : EIATTR_EXIT_INSTR_OFFSETS
	.align		4
        /*0174*/ 	.byte	0x04, 0x1c
        /*0176*/ 	.short	(.L_104 - .L_103)


	//   ....[0]....
.L_103:
        /*0178*/ 	.word	0x00000080


	//   ....[1]....
        /*017c*/ 	.word	0x000000c0


	//   ....[2]....
        /*0180*/ 	.word	0x00003940


	//   ....[3]....
        /*0184*/ 	.word	0x00003990


	//----- nvinfo : EIATTR_MAX_THREADS
	.align		4
.L_104:
        /*0188*/ 	.byte	0x04, 0x05
        /*018a*/ 	.short	(.L_106 - .L_105)
.L_105:
        /*018c*/ 	.word	0x00000100
        /*0190*/ 	.word	0x00000001
        /*0194*/ 	.word	0x00000001


	//----- nvinfo : EIATTR_CRS_STACK_SIZE
	.align		4
.L_106:
        /*0198*/ 	.byte	0x04, 0x1e
        /*019a*/ 	.short	(.L_108 - .L_107)
.L_107:
        /*019c*/ 	.word	0x00000000


	//----- nvinfo : EIATTR_CBANK_PARAM_SIZE
	.align		4
.L_108:
        /*01a0*/ 	.byte	0x03, 0x19
        /*01a2*/ 	.short	0x001d


	//----- nvinfo : EIATTR_PARAM_CBANK
	.align		4
        /*01a4*/ 	.byte	0x04, 0x0a
        /*01a6*/ 	.short	(.L_110 - .L_109)
	.align		4
.L_109:
        /*01a8*/ 	.word	index@(.nv.constant0._ZN3cub18CUB_300001_SM_10006detail6reduce28DeviceReduceSingleTileKernelINS2_10policy_hubIiyN4cuda3std3__44plusIiEEE10Policy1000EPiSC_iS9_iiNS7_10__identityEEEvT0_T1_T2_T3_T4_T6_)
        /*01ac*/ 	.short	0x0380
        /*01ae*/ 	.short	0x001d


	//----- nvinfo : EIATTR_SW_WAR
	.align		4
.L_110:
        /*01b0*/ 	.byte	0x04, 0x36
        /*01b2*/ 	.short	(.L_112 - .L_111)
.L_111:
        /*01b4*/ 	.word	0x00000008
.L_112:


//--------------------- .nv.info._ZN3cub18CUB_300001_SM_10006detail6reduce18DeviceReduceKernelINS2_10policy_hubIiyN4cuda3std3__44plusIiEEE10Policy1000EN6thrust24THRUST_300001_SM_1000_NS18transform_iteratorINSD_12zip_functionI13is_word_startEENSD_12zip_iteratorINS7_5tupleIJNSD_6detail15normal_iteratorINSD_10device_ptrIcEEEESO_EEEEENSD_11use_defaultESR_EEyS9_iNS7_10__identityEEEvT0_PT3_T1_NS0_13GridEvenShareISX_EET2_T4_ --------------------------
	.section	.nv.info._ZN3cub18CUB_300001_SM_10006detail6reduce18DeviceReduceKernelINS2_10policy_hubIiyN4cuda3std3__44plusIiEEE10Policy1000EN6thrust24THRUST_300001_SM_1000_NS18transform_iteratorINSD_12zip_functionI13is_word_startEENSD_12zip_iteratorINS7_5tupleIJNSD_6detail15normal_iteratorINSD_10device_ptrIcEEEESO_EEEEENSD_11use_defaultESR_EEyS9_iNS7_10__identityEEEvT0_PT3_T1_NS0_13GridEvenShareISX_EET2_T4_,"",@"SHT_CUDA_INFO"
	.sectionflags	@""
	.align	4


	//----- nvinfo : EIATTR_CUDA_API_VERSION
	.align		4
        /*0000*/ 	.byte	0x04, 0x37
        /*0002*/ 	.short	(.L_114 - .L_113)
.L_113:
        /*0004*/ 	.word	0x00000082


	//----- nvinfo : EIATTR_KPARAM_INFO
	.align		4
.L_114:
        /*0008*/ 	.byte	0x04, 0x17
        /*000a*/ 	.short	(.L_116 - .L_115)
.L_115:
        /*000c*/ 	.word	0x00000000
        /*0010*/ 	.short	0x0005
        /*0012*/ 	.short	0x0071
        /*0014*/ 	.byte	0x00, 0xf0, 0x05, 0x00


	//----- nvinfo : EIATTR_KPARAM_INFO
	.align		4
.L_116:
        /*0018*/ 	.byte	0x04, 0x17
        /*001a*/ 	.short	(.L_118 - .L_117)
.L_117:
        /*001c*/ 	.word	0x00000000
        /*0020*/ 	.short	0x0004
        /*0022*/ 	.short	0x0070
        /*0024*/ 	.byte	0x00, 0xf0, 0x05, 0x00


	//----- nvinfo : EIATTR_KPARAM_INFO
	.align		4
.L_118:
        /*0028*/ 	.byte	0x04, 0x17
        /*002a*/ 	.short	(.L_120 - .L_119)
.L_119:
        /*002c*/ 	.word	0x00000000
        /*0030*/ 	.short	0x0003
        /*0032*/ 	.short	0x0028
        /*0034*/ 	.byte	0x00, 0xf0, 0x21, 0x01


	//----- nvinfo : EIATTR_KPARAM_INFO
	.align		4
.L_120:
        /*0038*/ 	.byte	0x04, 0x17
        /*003a*/ 	.short	(.L_122 - .L_121)
.L_121:
        /*003c*/ 	.word	0x00000000
        /*0040*/ 	.short	0x0002
        /*0042*/ 	.short	0x0020
        /*0044*/ 	.byte	0x00, 0xf0, 0x21, 0x00


	//----- nvinfo : EIATTR_KPARAM_INFO
	.align		4
.L_122:
        /*0048*/ 	.byte	0x04, 0x17
        /*004a*/ 	.short	(.L_124 - .L_123)
.L_123:
        /*004c*/ 	.word	0x00000000
        /*0050*/ 	.short	0x0001
        /*0052*/ 	.short	0x0018
        /*0054*/ 	.byte	0x00, 0xf5, 0x21, 0x00


	//----- nvinfo : EIATTR_KPARAM_INFO
	.align		4
.L_124:
        /*0058*/ 	.byte	0x04, 0x17
        /*005a*/ 	.short	(.L_126 - .L_125)
.L_125:
        /*005c*/ 	.word	0x00000000
        /*0060*/ 	.short	0x0000
        /*0062*/ 	.short	0x0000
        /*0064*/ 	.byte	0x00, 0xf0, 0x61, 0x00


	//----- nvinfo : EIATTR_SPARSE_MMA_MASK
	.align		4
.L_126:
        /*0068*/ 	.byte	0x03, 0x50
        /*006a*/ 	.short	0x0000


	//----- nvinfo : EIATTR_MAXREG_COUNT
	.align		4
        /*006c*/ 	.byte	0x03, 0x1b
        /*006e*/ 	.short	0x00ff


	//----- nvinfo : EIATTR_NUM_BARRIERS
	.align		4
        /*0070*/ 	.byte	0x02, 0x4c
        /*0072*/ 	.byte	0x01
	.zero		1


	//----- nvinfo : EIATTR_MERCURY_ISA_VERSION
	.align		4
        /*0074*/ 	.byte	0x03, 0x5f
        /*0076*/ 	.short	0x0101


	//----- nvinfo : EIATTR_COOP_GROUP_MASK_REGIDS
	.align		4
        /*0078*/ 	.byte	0x04, 0x29
        /*007a*/ 	.short	(.L_128 - .L_127)


	//   ....[0]....
.L_127:
        /*007c*/ 	.word	0xffffffff


	//   ....[1]....
        /*0080*/ 	.word	0xffffffff


	//   ....[2]....
        /*0084*/ 	.word	0xffffffff


	//   ....[3]....
        /*0088*/ 	.word	0xffffffff


	//   ....[4]....
        /*008c*/ 	.word	0xffffffff


	//   ....[5]....
        /*0090*/ 	.word	0xffffffff


	//   ....[6]....
        /*0094*/ 	.word	0xffffffff


	//   ....[7]....
        /*0098*/ 	.word	0xffffffff


	//   ....[8]....
        /*009c*/ 	.word	0xffffffff


	//   ....[9]....
        /*00a0*/ 	.word	0xffffffff


	//   ....[10]....
        /*00a4*/ 	.word	0xffffffff


	//   ....[11]....
        /*00a8*/ 	.word	0xffffffff


	//   ....[12]....
        /*00ac*/ 	.word	0xffffffff


	//   ....[13]....
        /*00b0*/ 	.word	0xffffffff


	//   ....[14]....
        /*00b4*/ 	.word	0xffffffff


	//----- nvinfo : EIATTR_COOP_GROUP_INSTR_OFFSETS
	.align		4
.L_128:
        /*00b8*/ 	.byte	0x04, 0x28
        /*00ba*/ 	.short	(.L_130 - .L_129)


	//   ....[0]....
.L_129:
        /*00bc*/ 	.word	0x00001120


	//   ....[1]....
        /*00c0*/ 	.word	0x00001180


	//   ....[2]....
        /*00c4*/ 	.word	0x000011e0


	//   ....[3]....
        /*00c8*/ 	.word	0x00001240


	//   ....[4]....
        /*00cc*/ 	.word	0x000012a0


	//   ....[5]....
        /*00d0*/ 	.word	0x00001430


	//   ....[6]....
        /*00d4*/ 	.word	0x000014e0


	//   ....[7]....
        /*00d8*/ 	.word	0x00001540


	//   ....[8]....
        /*00dc*/ 	.word	0x00001580


	//   ....[9]....
        /*00e0*/ 	.word	0x000015d0


	//   ....[10]....
        /*00e4*/ 	.word	0x00003ef0


	//   ....[11]....
        /*00e8*/ 	.word	0x00003f50


	//   ....[12]....
        /*00ec*/ 	.word	0x00003fb0


	//   ....[13]....
        /*00f0*/ 	.word	0x00004010


	//   ....[14]....
        /*00f4*/ 	.word	0x00004070


	//----- nvinfo : EIATTR_VRC_CTA_INIT_COUNT
	.align		4
.L_130:
        /*00f8*/ 	.byte	0x02, 0x4a
	.zero		1
	.zero		1


	//----- nvinfo : EIATTR_EXIT_INSTR_OFFSETS
	.align		4
        /*00fc*/ 	.byte	0x04, 0x1c
        /*00fe*/ 	.short	(.L_132 - .L_131)


	//   ....[0]....
.L_131:
        /*0100*/ 	.word	0x00004190


	//   ....[1]....
        /*0104*/ 	.word	0x000041d0


	//----- nvinfo : EIATTR_MAX_THREADS
	.align		4
.L_132:
        /*0108*/ 	.byte	0x04, 0x05
        /*010a*/ 	.short	(.L_134 - .L_133)
.L_133:
        /*010c*/ 	.word	0x00000100
        /*0110*/ 	.word	0x00000001
        /*0114*/ 	.word	0x00000001


	//----- nvinfo : EIATTR_CRS_STACK_SIZE
	.align		4
.L_134:
        /*0118*/ 	.byte	0x04, 0x1e
        /*011a*/ 	.short	(.L_136 - .L_135)
.L_135:
        /*011c*/ 	.word	0x00000000


	//----- nvinfo : EIATTR_CBANK_PARAM_SIZE
	.align		4
.L_136:
        /*0120*/ 	.byte	0x03, 0x19
        /*0122*/ 	.short	0x0072


	//----- nvinfo : EIATTR_PARAM_CBANK
	.align		4
        /*0124*/ 	.byte	0x04, 0x0a
        /*0126*/ 	.short	(.L_138 - .L_137)
	.align		4
.L_137:
        /*0128*/ 	.word	index@(.nv.constant0._ZN3cub18CUB_300001_SM_10006detail6reduce18DeviceReduceKernelINS2_10policy_hubIiyN4cuda3std3__44plusIiEEE10Policy1000EN6thrust24THRUST_300001_SM_1000_NS18transform_iteratorINSD_12zip_functionI13is_word_startEENSD_12zip_iteratorINS7_5tupleIJNSD_6detail15normal_iteratorINSD_10device_ptrIcEEEESO_EEEEENSD_11use_defaultESR_EEyS9_iNS7_10__identityEEEvT0_PT3_T1_NS0_13GridEvenShareISX_EET2_T4_)
        /*012c*/ 	.short	0x0380
        /*012e*/ 	.short	0x0072


	//----- nvinfo : EIATTR_SW_WAR
	.align		4
.L_138:
        /*0130*/ 	.byte	0x04, 0x36
        /*0132*/ 	.short	(.L_140 - .L_139)
.L_139:
        /*0134*/ 	.word	0x00000008
.L_140:


//--------------------- .nv.info._ZN3cub18CUB_300001_SM_10006detail6reduce28DeviceReduceSingleTileKernelINS2_10policy_hubIiyN4cuda3std3__44plusIiEEE10Policy1000EN6thrust24THRUST_300001_SM_1000_NS18transform_iteratorINSD_12zip_functionI13is_word_startEENSD_12zip_iteratorINS7_5tupleIJNSD_6detail15normal_iteratorINSD_10device_ptrIcEEEESO_EEEEENSD_11use_defaultESR_EEPiyS9_iiNS7_10__identityEEEvT0_T1_T2_T3_T4_T6_ --------------------------
	.section	.nv.info._ZN3cub18CUB_300001_SM_10006detail6reduce28DeviceReduceSingleTileKernelINS2_10policy_hubIiyN4cuda3std3__44plusIiEEE10Policy1000EN6thrust24THRUST_300001_SM_1000_NS18transform_iteratorINSD_12zip_functionI13is_word_startEENSD_12zip_iteratorINS7_5tupleIJNSD_6detail15normal_iteratorINSD_10device_ptrIcEEEESO_EEEEENSD_11use_defaultESR_EEPiyS9_iiNS7_10__identityEEEvT0_T1_T2_T3_T4_T6_,"",@"SHT_CUDA_INFO"
	.sectionflags	@""
	.align	4


	//----- nvinfo : EIATTR_CUDA_API_VERSION
	.align		4
        /*0000*/ 	.byte	0x04, 0x37
        /*0002*/ 	.short	(.L_142 - .L_141)
.L_141:
        /*0004*/ 	.word	0x00000082


	//----- nvinfo : EIATTR_KPARAM_INFO
	.align		4
.L_142:
        /*0008*/ 	.byte	0x04, 0x17
        /*000a*/ 	.short	(.L_144 - .L_143)
.L_143:
        /*000c*/ 	.word	0x00000000
        /*0010*/ 	.short	0x0005
        /*0012*/ 	.short	0x0030
        /*0014*/ 	.byte	0x00, 0xf0, 0x05, 0x00


	//----- nvinfo : EIATTR_KPARAM_INFO
	.align		4
.L_144:
        /*0018*/ 	.byte	0x04, 0x17
        /*001a*/ 	.short	(.L_146 - .L_145)
.L_145:
        /*001c*/ 	.word	0x00000000
        /*0020*/ 	.short	0x0004
        /*0022*/ 	.short	0x002c
        /*0024*/ 	.byte	0x00, 0xf0, 0x11, 0x00


	//----- nvinfo : EIATTR_KPARAM_INFO
	.align		4
.L_146:
        /*0028*/ 	.byte	0x04, 0x17
        /*002a*/ 	.short	(.L_148 - .L_147)
.L_147:
        /*002c*/ 	.word	0x00000000
        /*0030*/ 	.short	0x0003
        /*0032*/ 	.short	0x0028
        /*0034*/ 	.byte	0x00, 0xf0, 0x05, 0x00


	//----- nvinfo : EIATTR_KPARAM_INFO
	.align		4
.L_148:
        /*0038*/ 	.byte	0x04, 0x17
        /*003a*/ 	.short	(.L_150 - .L_149)
.L_149:
        /*003c*/ 	.word	0x00000000
        /*0040*/ 	.short	0x0002
        /*0042*/ 	.short	0x0020
        /*0044*/ 	.byte	0x00, 0xf0, 0x21, 0x00


	//----- nvinfo : EIATTR_KPARAM_INFO
	.align		4
.L_150:
        /*0048*/ 	.byte	0x04, 0x17
        /*004a*/ 	.short	(.L_152 - .L_151)
.L_151:
        /*004c*/ 	.word	0x00000000
        /*0050*/ 	.short	0x0001
        /*0052*/ 	.short	0x0018
        /*0054*/ 	.byte	0x00, 0xf5, 0x21, 0x00


	//----- nvinfo : EIATTR_KPARAM_INFO
	.align		4
.L_152:
        /*0058*/ 	.byte	0x04, 0x17
        /*005a*/ 	.short	(.L_154 - .L_153)
.L_153:
        /*005c*/ 	.word	0x00000000
        /*0060*/ 	.short	0x0000
        /*0062*/ 	.short	0x0000
        /*0064*/ 	.byte	0x00, 0xf0, 0x61, 0x00


	//----- nvinfo : EIATTR_SPARSE_MMA_MASK
	.align		4
.L_154:
        /*0068*/ 	.byte	0x03, 0x50
        /*006a*/ 	.short	0x0000


	//----- nvinfo : EIATTR_MAXREG_COUNT
	.align		4
        /*006c*/ 	.byte	0x03, 0x1b
        /*006e*/ 	.short	0x00ff


	//----- nvinfo : EIATTR_NUM_BARRIERS
	.align		4
        /*0070*/ 	.byte	0x02, 0x4c
        /*0072*/ 	.byte	0x01
	.zero		1


	//----- nvinfo : EIATTR_MERCURY_ISA_VERSION
	.align		4
        /*0074*/ 	.byte	0x03, 0x5f
        /*0076*/ 	.short	0x0101


	//----- nvinfo : EIATTR_COOP_GROUP_MASK_REGIDS
	.align		4
        /*0078*/ 	.byte	0x04, 0x29
        /*007a*/ 	.short	(.L_156 - .L_155)


	//   ....[0]....
.L_155:
        /*007c*/ 	.word	0xffffffff


	//   ....[1]....
        /*0080*/ 	.word	0xffffffff


	//   ....[2]....
        /*0084*/ 	.word	0xffffffff


	//   ....[3]....
        /*0088*/ 	.word	0xffffffff


	//   ....[4]....
        /*008c*/ 	.word	0xffffffff


	//   ....[5]....
        /*0090*/ 	.word	0xffffffff


	//   ....[6]....
        /*0094*/ 	.word	0xffffffff


	//   ....[7]....
        /*0098*/ 	.word	0xffffffff


	//   ....[8]....
        /*009c*/ 	.word	0xffffffff


	//   ....[9]....
        /*00a0*/ 	.word	0xffffffff


	//   ....[10]....
        /*00a4*/ 	.word	0xffffffff


	//   ....[11]....
        /*00a8*/ 	.word	0xffffffff


	//   ....[12]....
        /*00ac*/ 	.word	0xffffffff


	//   ....[13]....
        /*00b0*/ 	.word	0xffffffff


	//   ....[14]....
        /*00b4*/ 	.word	0xffffffff


	//----- nvinfo : EIATTR_COOP_GROUP_INSTR_OFFSETS
	.align		4
.L_156:
        /*00b8*/ 	.byte	0x04, 0x28
        /*00ba*/ 	.short	(.L_158 - .L_157)


	//   ....[0]....
.L_157:
        /*00bc*/ 	.word	0x00001140


	//   ....[1]....
        /*00c0*/ 	.word	0x000011a0


	//   ....[2]....
        /*00c4*/ 	.word	0x00001200


	//   ....[3]....
        /*00c8*/ 	.word	0x00001260


	//   ....[4]....
        /*00cc*/ 	.word	0x000012c0


	//   ....[5]....
        /*00d0*/ 	.word	0x00001450


	//   ....[6]....
        /*00d4*/ 	.word	0x000014f0


	//   ....[7]....
        /*00d8*/ 	.word	0x00001570


	//   ....[8]....
        /*00dc*/ 	.word	0x000015d0


	//   ....[9]....
        /*00e0*/ 	.word	0x00001610


	//   ....[10]....
        /*00e4*/ 	.word	0x00003db0


	//   ....[11]....
        /*00e8*/ 	.word	0x00003e10


	//   ....[12]....
        /*00ec*/ 	.word	0x00003e70


	//   ....[13]....
        /*00f0*/ 	.word	0x00003ed0


	//   ....[14]....
        /*00f4*/ 	.word	0x00003f30


	//----- nvinfo : EIATTR_VRC_CTA_INIT_COUNT
	.align		4
.L_158:
        /*00f8*/ 	.byte	0x02, 0x4a
	.zero		1
	.zero		1


	//----- nvinfo : EIATTR_EXIT_INSTR_OFFSETS
	.align		4
        /*00fc*/ 	.byte	0x04, 0x1c
        /*00fe*/ 	.short	(.L_160 - .L_159)


	//   ....[0]....
.L_159:
        /*0100*/ 	.word	0x00000080


	//   ....[1]....
        /*0104*/ 	.word	0x000000c0


	//   ....[2]....
        /*0108*/ 	.word	0x00004040


	//   ....[3]....
        /*010c*/ 	.word	0x00004090


	//----- nvinfo : EIATTR_MAX_THREADS
	.align		4
.L_160:
        /*0110*/ 	.byte	0x04, 0x05
        /*0112*/ 	.short	(.L_162 - .L_161)
.L_161:
        /*0114*/ 	.word	0x00000100
        /*0118*/ 	.word	0x00000001
        /*011c*/ 	.word	0x00000001


	//----- nvinfo : EIATTR_CRS_STACK_SIZE
	.align		4
.L_162:
        /*0120*/ 	.byte	0x04, 0x1e
        /*0122*/ 	.short	(.L_164 - .L_163)
.L_163:
        /*0124*/ 	.word	0x00000000


	//----- nvinfo : EIATTR_CBANK_PARAM_SIZE
	.align		4
.L_164:
        /*0128*/ 	.byte	0x03, 0x19
        /*012a*/ 	.short	0x0031


	//----- nvinfo : EIATTR_PARAM_CBANK
	.align		4
        /*012c*/ 	.byte	0x04, 0x0a
        /*012e*/ 	.short	(.L_166 - .L_165)
	.align		4
.L_165:
        /*0130*/ 	.word	index@(.nv.constant0._ZN3cub18CUB_300001_SM_10006detail6reduce28DeviceReduceSingleTileKernelINS2_10policy_hubIiyN4cuda3std3__44plusIiEEE10Policy1000EN6thrust24THRUST_300001_SM_1000_NS18transform_iteratorINSD_12zip_functionI13is_word_startEENSD_12zip_iteratorINS7_5tupleIJNSD_6detail15normal_iteratorINSD_10device_ptrIcEEEESO_EEEEENSD_11use_defaultESR_EEPiyS9_iiNS7_10__identityEEEvT0_T1_T2_T3_T4_T6_)
        /*0134*/ 	.short	0x0380
        /*0136*/ 	.short	0x0031


	//----- nvinfo : EIATTR_SW_WAR
	.align		4
.L_166:
        /*0138*/ 	.byte	0x04, 0x36
        /*013a*/ 	.short	(.L_168 - .L_167)
.L_167:
        /*013c*/ 	.word	0x00000008
.L_168:


//--------------------- .nv.info._ZN3cub18CUB_300001_SM_10006detail6reduce28DeviceReduceSingleTileKernelINS2_10policy_hubIijN4cuda3std3__44plusIiEEE10Policy1000EPiSC_iS9_iiNS7_10__identityEEEvT0_T1_T2_T3_T4_T6_ --------------------------
	.section	.nv.info._ZN3cub18CUB_300001_SM_10006detail6reduce28DeviceReduceSingleTileKernelINS2_10policy_hubIijN4cuda3std3__44plusIiEEE10Policy1000EPiSC_iS9_iiNS7_10__identityEEEvT0_T1_T2_T3_T4_T6_,"",@"SHT_CUDA_INFO"
	.sectionflags	@""
	.align	4


	//----- nvinfo : EIATTR_CUDA_API_VERSION
	.align		4
        /*0000*/ 	.byte	0x04, 0x37
        /*0002*/ 	.short	(.L_170 - .L_169)
.L_169:
        /*0004*/ 	.word	0x00000082


	//----- nvinfo : EIATTR_KPARAM_INFO
	.align		4
.L_170:
        /*0008*/ 	.byte	0x04, 0x17
        /*000a*/ 	.short	(.L_172 - .L_171)
.L_171:
        /*000c*/ 	.word	0x00000000
        /*0010*/ 	.short	0x0005
        /*0012*/ 	.short	0x001c
        /*0014*/ 	.byte	0x00, 0xf0, 0x05, 0x00


	//----- nvinfo : EIATTR_KPARAM_INFO
	.align		4
.L_172:
        /*0018*/ 	.byte	0x04, 0x17
        /*001a*/ 	.short	(.L_174 - .L_173)
.L_173:
        /*001c*/ 	.word	0x00000000
        /*0020*/ 	.short	0x0004
        /*0022*/ 	.short	0x0018
        /*0024*/ 	.byte	0x00, 0xf0, 0x11, 0x00


	//----- nvinfo : EIATTR_KPARAM_INFO
	.align		4
.L_174:
        /*0028*/ 	.byte	0x04, 0x17
        /*002a*/ 	.short	(.L_176 - .L_175)
.L_175:
        /*002c*/ 	.word	0x00000000
        /*0030*/ 	.short	0x0003
        /*0032*/ 	.short	0x0014
        /*0034*/ 	.byte	0x00, 0xf0, 0x05, 0x00


	//----- nvinfo : EIATTR_KPARAM_INFO
	.align		4
.L_176:
        /*0038*/ 	.byte	0x04, 0x17
        /*003a*/ 	.short	(.L_178 - .L_177)
.L_177:
        /*003c*/ 	.word	0x00000000
        /*0040*/ 	.short	0x0002
        /*0042*/ 	.short	0x0010
        /*0044*/ 	.byte	0x00, 0xf0, 0x11, 0x00


	//----- nvinfo : EIATTR_KPARAM_INFO
	.align		4
.L_178:
        /*0048*/ 	.byte	0x04, 0x17
        /*004a*/ 	.short	(.L_180 - .L_179)
.L_179:
        /*004c*/ 	.word	0x00000000
        /*0050*/ 	.short	0x0001
        /*0052*/ 	.short	0x0008
        /*0054*/ 	.byte	0x00, 0xf5, 0x21, 0x00


	//----- nvinfo : EIATTR_KPARAM_INFO
	.align		4
.L_180:
        /*0058*/ 	.byte	0x04, 0x17
        /*005a*/ 	.short	(.L_182 - .L_181)
.L_181:
        /*005c*/ 	.word	0x00000000
        /*0060*/ 	.short	0x0000
        /*0062*/ 	.short	0x0000
        /*0064*/ 	.byte	0x00, 0xf5, 0x21, 0x00


	//----- nvinfo : EIATTR_SPARSE_MMA_MASK
	.align		4
.L_182:
        /*0068*/ 	.byte	0x03, 0x50
        /*006a*/ 	.short	0x0000


	//----- nvinfo : EIATTR_MAXREG_COUNT
	.align		4
        /*006c*/ 	.byte	0x03, 0x1b
        /*006e*/ 	.short	0x00ff


	//----- nvinfo : EIATTR_NUM_BARRIERS
	.align		4
        /*0070*/ 	.byte	0x02, 0x4c
        /*0072*/ 	.byte	0x01
	.zero		1


	//----- nvinfo : EIATTR_MERCURY_ISA_VERSION
	.align		4
        /*0074*/ 	.byte	0x03, 0x5f
        /*0076*/ 	.short	0x0101


	//----- nvinfo : EIATTR_COOP_GROUP_MASK_REGIDS
	.align		4
        /*0078*/ 	.byte	0x04, 0x29
        /*007a*/ 	.short	(.L_184 - .L_183)


	//   ....[0]....
.L_183:
        /*007c*/ 	.word	0xffffffff


	//   ....[1]....
        /*0080*/ 	.word	0xffffffff


	//   ....[2]....
        /*0084*/ 	.word	0xffffffff


	//   ....[3]....
        /*0088*/ 	.word	0xffffffff


	//   ....[4]....
        /*008c*/ 	.word	0xffffffff


	//   ....[5]....
        /*0090*/ 	.word	0xffffffff


	//   ....[6]....
        /*0094*/ 	.word	0xffffffff


	//   ....[7]....
        /*0098*/ 	.word	0xffffffff


	//   ....[8]....
        /*009c*/ 	.word	0xffffffff


	//   ....[9]....
        /*00a0*/ 	.word	0xffffffff


	//   ....[10]....
        /*00a4*/ 	.word	0xffffffff


	//   ....[11]....
        /*00a8*/ 	.word	0xffffffff


	//   ....[12]....
        /*00ac*/ 	.word	0xffffffff


	//   ....[13]....
        /*00b0*/ 	.word	0xffffffff


	//   ....[14]....
        /*00b4*/ 	.word	0xffffffff


	//   ....[15]....
        /*00b8*/ 	.word	0xffffffff


	//   ....[16]....
        /*00bc*/ 	.word	0xffffffff


	//   ....[17]....
        /*00c0*/ 	.word	0xffffffff


	//   ....[18]....
        /*00c4*/ 	.word	0xffffffff


	//   ....[19]....
        /*00c8*/ 	.word	0xffffffff


	//   ....[20]....
        /*00cc*/ 	.word	0xffffffff


	//   ....[21]....
        /*00d0*/ 	.word	0xffffffff


	//   ....[22]....
        /*00d4*/ 	.word	0xffffffff


	//   ....[23]....
        /*00d8*/ 	.word	0xffffffff


	//   ....[24]....
        /*00dc*/ 	.word	0xffffffff


	//   ....[25]....
        /*00e0*/ 	.word	0xffffffff


	//   ....[26]....
        /*00e4*/ 	.word	0xffffffff


	//   ....[27]....
        /*00e8*/ 	.word	0xffffffff


	//   ....[28]....
        /*00ec*/ 	.word	0xffffffff


	//   ....[29]....
        /*00f0*/ 	.word	0xffffffff


	//----- nvinfo : EIATTR_COOP_GROUP_INSTR_OFFSETS
	.align		4
.L_184:
        /*00f4*/ 	.byte	0x04, 0x28
        /*00f6*/ 	.short	(.L_186 - .L_185)


	//   ....[0]....
.L_185:
        /*00f8*/ 	.word	0x00000890


	//   ....[1]....
        /*00fc*/ 	.word	0x000008f0


	//   ....[2]....
        /*0100*/ 	.word	0x00000940


	//   ....[3]....
        /*0104*/ 	.word	0x000009b0


	//   ....[4]....
        /*0108*/ 	.word	0x00000a10


	//   ....[5]....
        /*010c*/ 	.word	0x00000ba0


	//   ....[6]....
        /*0110*/ 	.word	0x00000c40


	//   ....[7]....
        /*0114*/ 	.word	0x00000cc0


	//   ....[8]....
        /*0118*/ 	.word	0x00000d20


	//   ....[9]....
        /*011c*/ 	.word	0x00000d60


	//   ....[10]....
        /*0120*/ 	.word	0x000019d0


	//   ....[11]....
        /*0124*/ 	.word	0x00001a30


	//   ....[12]....
        /*0128*/ 	.word	0x00001a90


	//   ....[13]....
        /*012c*/ 	.word	0x00001af0


	//   ....[14]....
        /*0130*/ 	.word	0x00001b50


	//   ....[15]....
        /*0134*/ 	.word	0x000023f0


	//   ....[16]....
        /*0138*/ 	.word	0x00002450


	//   ....[17]....
        /*013c*/ 	.word	0x000024a0


	//   ....[18]....
        /*0140*/ 	.word	0x00002510


	//   ....[19]....
        /*0144*/ 	.word	0x00002570


	//   ....[20]....
        /*0148*/ 	.word	0x00002700


	//   ....[21]....
        /*014c*/ 	.word	0x00002790


	//   ....[22]....
        /*0150*/ 	.word	0x000027e0


	//   ....[23]....
        /*0154*/ 	.word	0x00002850


	//   ....[24]....
        /*0158*/ 	.word	0x000028c0


	//   ....[25]....
        /*015c*/ 	.word	0x000036a0


	//   ....[26]....
        /*0160*/ 	.word	0x00003700


	//   ....[27]....
        /*0164*/ 	.word	0x00003760


	//   ....[28]....
        /*0168*/ 	.word	0x000037c0


	//   ....[29]....
        /*016c*/ 	.word	0x00003820


	//----- nvinfo : EIATTR_VRC_CTA_INIT_COUNT
	.align		4
.L_186:
        /*0170*/ 	.byte	0x02, 0x4a
	.zero		1
	.zero		1


	//----- nvinfo : EIATTR_EXIT_INSTR_OFFSETS
	.align		4
        /*0174*/ 	.byte	0x04, 0x1c
        /*0176*/ 	.short	(.L_188 - .L_187)


	//   ....[0]....
.L_187:
        /*0178*/ 	.word	0x00000080


	//   ....[1]....
        /*017c*/ 	.word	0x000000c0


	//   ....[2]....
        /*0180*/ 	.word	0x00003940


	//   ....[3]....
        /*0184*/ 	.word	0x00003990


	//----- nvinfo : EIATTR_MAX_THREADS
	.align		4
.L_188:
        /*0188*/ 	.byte	0x04, 0x05
        /*018a*/ 	.short	(.L_190 - .L_189)
.L_189:
        /*018c*/ 	.word	0x00000100
        /*0190*/ 	.word	0x00000001
        /*0194*/ 	.word	0x00000001


	//----- nvinfo : EIATTR_CRS_STACK_SIZE
	.align		4
.L_190:
        /*0198*/ 	.byte	0x04, 0x1e
        /*019a*/ 	.short	(.L_192 - .L_191)
.L_191:
        /*019c*/ 	.word	0x00000000


	//----- nvinfo : EIATTR_CBANK_PARAM_SIZE
	.align		4
.L_192:
        /*01a0*/ 	.byte	0x03, 0x19
        /*01a2*/ 	.short	0x001d


	//----- nvinfo : EIATTR_PARAM_CBANK
	.align		4
        /*01a4*/ 	.byte	0x04, 0x0a
        /*01a6*/ 	.short	(.L_194 - .L_193)
	.align		4
.L_193:
        /*01a8*/ 	.word	index@(.nv.constant0._ZN3cub18CUB_300001_SM_10006detail6reduce28DeviceReduceSingleTileKernelINS2_10policy_hubIijN4cuda3std3__44plusIiEEE10Policy1000EPiSC_iS9_iiNS7_10__identityEEEvT0_T1_T2_T3_T4_T6_)
        /*01ac*/ 	.short	0x0380
        /*01ae*/ 	.short	0x001d


	//----- nvinfo : EIATTR_SW_WAR
	.align		4
.L_194:
        /*01b0*/ 	.byte	0x04, 0x36
        /*01b2*/ 	.short	(.L_196 - .L_195)
.L_195:
        /*01b4*/ 	.word	0x00000008
.L_196:


//--------------------- .nv.info._ZN3cub18CUB_300001_SM_10006detail6reduce18DeviceReduceKernelINS2_10policy_hubIijN4cuda3std3__44plusIiEEE10Policy1000EN6thrust24THRUST_300001_SM_1000_NS18transform_iteratorINSD_12zip_functionI13is_word_startEENSD_12zip_iteratorINS7_5tupleIJNSD_6detail15normal_iteratorINSD_10device_ptrIcEEEESO_EEEEENSD_11use_defaultESR_EEjS9_iNS7_10__identityEEEvT0_PT3_T1_NS0_13GridEvenShareISX_EET2_T4_ --------------------------
	.section	.nv.info._ZN3cub18CUB_300001_SM_10006detail6reduce18DeviceReduceKernelINS2_10policy_hubIijN4cuda3std3__44plusIiEEE10Policy1000EN6thrust24THRUST_300001_SM_1000_NS18transform_iteratorINSD_12zip_functionI13is_word_startEENSD_12zip_iteratorINS7_5tupleIJNSD_6detail15normal_iteratorINSD_10device_ptrIcEEEESO_EEEEENSD_11use_defaultESR_EEjS9_iNS7_10__identityEEEvT0_PT3_T1_NS0_13GridEvenShareISX_EET2_T4_,"",@"SHT_CUDA_INFO"
	.sectionflags	@""
	.align	4


	//----- nvinfo : EIATTR_CUDA_API_VERSION
	.align		4
        /*0000*/ 	.byte	0x04, 0x37
        /*0002*/ 	.short	(.L_198 - .L_197)
.L_197:
        /*0004*/ 	.word	0x00000082


	//----- nvinfo : EIATTR_KPARAM_INFO
	.align		4
.L_198:
        /*0008*/ 	.byte	0x04, 0x17
        /*000a*/ 	.short	(.L_200 - .L_199)
.L_199:
        /*000c*/ 	.word	0x00000000
        /*0010*/ 	.short	0x0005
        /*0012*/ 	.short	0x004d
        /*0014*/ 	.byte	0x00, 0xf0, 0x05, 0x00


	//----- nvinfo : EIATTR_KPARAM_INFO
	.align		4
.L_200:
        /*0018*/ 	.byte	0x04, 0x17
        /*001a*/ 	.short	(.L_202 - .L_201)
.L_201:
        /*001c*/ 	.word	0x00000000
        /*0020*/ 	.short	0x0004
        /*0022*/ 	.short	0x004c
        /*0024*/ 	.byte	0x00, 0xf0, 0x05, 0x00


	//----- nvinfo : EIATTR_KPARAM_INFO
	.align		4
.L_202:
        /*0028*/ 	.byte	0x04, 0x17
        /*002a*/ 	.short	(.L_204 - .L_203)
.L_203:
        /*002c*/ 	.word	0x00000000
        /*0030*/ 	.short	0x0003
        /*0032*/ 	.short	0x0024
        /*0034*/ 	.byte	0x00, 0xf0, 0xa1, 0x00


	//----- nvinfo : EIATTR_KPARAM_INFO
	.align		4
.L_204:
        /*0038*/ 	.byte	0x04, 0x17
        /*003a*/ 	.short	(.L_206 - .L_205)
.L_205:
        /*003c*/ 	.word	0x00000000
        /*0040*/ 	.short	0x0002
        /*0042*/ 	.short	0x0020
        /*0044*/ 	.byte	0x00, 0xf0, 0x11, 0x00


	//----- nvinfo : EIATTR_KPARAM_INFO
	.align		4
.L_206:
        /*0048*/ 	.byte	0x04, 0x17
        /*004a*/ 	.short	(.L_208 - .L_207)
.L_207:
        /*004c*/ 	.word	0x00000000
        /*0050*/ 	.short	0x0001
        /*0052*/ 	.short	0x0018
        /*0054*/ 	.byte	0x00, 0xf5, 0x21, 0x00


	//----- nvinfo : EIATTR_KPARAM_INFO
	.align		4
.L_208:
        /*0058*/ 	.byte	0x04, 0x17
        /*005a*/ 	.short	(.L_210 - .L_209)
.L_209:
        /*005c*/ 	.word	0x00000000
        /*0060*/ 	.short	0x0000
        /*0062*/ 	.short	0x0000
        /*0064*/ 	.byte	0x00, 0xf0, 0x61, 0x00


	//----- nvinfo : EIATTR_SPARSE_MMA_MASK
	.align		4
.L_210:
        /*0068*/ 	.byte	0x03, 0x50
        /*006a*/ 	.short	0x0000


	//----- nvinfo : EIATTR_MAXREG_COUNT
	.align		4
        /*006c*/ 	.byte	0x03, 0x1b
        /*006e*/ 	.short	0x00ff


	//----- nvinfo : EIATTR_NUM_BARRIERS
	.align		4
        /*0070*/ 	.byte	0x02, 0x4c
        /*0072*/ 	.byte	0x01
	.zero		1


	//----- nvinfo : EIATTR_MERCURY_ISA_VERSION
	.align		4
        /*0074*/ 	.byte	0x03, 0x5f
        /*0076*/ 	.short	0x0101


	//----- nvinfo : EIATTR_COOP_GROUP_MASK_REGIDS
	.align		4
        /*0078*/ 	.byte	0x04, 0x29
        /*007a*/ 	.short	(.L_212 - .L_211)


	//   ....[0]....
.L_211:
        /*007c*/ 	.word	0xffffffff


	//   ....[1]....
        /*0080*/ 	.word	0xffffffff


	//   ....[2]....
        /*0084*/ 	.word	0xffffffff


	//   ....[3]....
        /*0088*/ 	.word	0xffffffff


	//   ....[4]....
        /*008c*/ 	.word	0xffffffff


	//   ....[5]....
        /*0090*/ 	.word	0xffffffff


	//   ....[6]....
        /*0094*/ 	.word	0xffffffff


	//   ....[7]....
        /*0098*/ 	.word	0xffffffff


	//   ....[8]....
        /*009c*/ 	.word	0xffffffff


	//   ....[9]....
        /*00a0*/ 	.word	0xffffffff


	//   ....[10]....
        /*00a4*/ 	.word	0xffffffff


	//   ....[11]....
        /*00a8*/ 	.word	0xffffffff


	//   ....[12]....
        /*00ac*/ 	.word	0xffffffff


	//   ....[13]....
        /*00b0*/ 	.word	0xffffffff


	//   ....[14]....
        /*00b4*/ 	.word	0xffffffff


	//----- nvinfo : EIATTR_COOP_GROUP_INSTR_OFFSETS
	.align		4
.L_212:
        /*00b8*/ 	.byte	0x04, 0x28
        /*00ba*/ 	.short	(.L_214 - .L_213)


	//   ....[0]....
.L_213:
        /*00bc*/ 	.word	0x000014e0


	//   ....[1]....
        /*00c0*/ 	.word	0x00001540


	//   ....[2]....
        /*00c4*/ 	.word	0x000015a0


	//   ....[3]....
        /*00c8*/ 	.word	0x00001600


	//   ....[4]....
        /*00cc*/ 	.word	0x00001660


	//   ....[5]....
        /*00d0*/ 	.word	0x000017f0


	//   ....[6]....
        /*00d4*/ 	.word	0x000018b0


	//   ....[7]....
        /*00d8*/ 	.word	0x00001920


	//   ....[8]....
        /*00dc*/ 	.word	0x00001970


	//   ....[9]....
        /*00e0*/ 	.word	0x000019b0


	//   ....[10]....
        /*00e4*/ 	.word	0x00004610


	//   ....[11]....
        /*00e8*/ 	.word	0x00004670


	//   ....[12]....
        /*00ec*/ 	.word	0x000046d0


	//   ....[13]....
        /*00f0*/ 	.word	0x00004730


	//   ....[14]....
        /*00f4*/ 	.word	0x00004790


	//----- nvinfo : EIATTR_VRC_CTA_INIT_COUNT
	.align		4
.L_214:
        /*00f8*/ 	.byte	0x02, 0x4a
	.zero		1
	.zero		1


	//----- nvinfo : EIATTR_EXIT_INSTR_OFFSETS
	.align		4
        /*00fc*/ 	.byte	0x04, 0x1c
        /*00fe*/ 	.short	(.L_216 - .L_215)


	//   ....[0]....
.L_215:
        /*0100*/ 	.word	0x000048b0


	//   ....[1]....
        /*0104*/ 	.word	0x00004900


	//----- nvinfo : EIATTR_MAX_THREADS
	.align		4
.L_216:
        /*0108*/ 	.byte	0x04, 0x05
        /*010a*/ 	.short	(.L_218 - .L_217)
.L_217:
        /*010c*/ 	.word	0x00000100
        /*0110*/ 	.word	0x00000001
        /*0114*/ 	.word	0x00000001


	//----- nvinfo : EIATTR_CRS_STACK_SIZE
	.align		4
.L_218:
        /*0118*/ 	.byte	0x04, 0x1e
        /*011a*/ 	.short	(.L_220 - .L_219)
.L_219:
        /*011c*/ 	.word	0x00000000


	//----- nvinfo : EIATTR_CBANK_PARAM_SIZE
	.align		4
.L_220:
        /*0120*/ 	.byte	0x03, 0x19
        /*0122*/ 	.short	0x004e


	//----- nvinfo : EIATTR_PARAM_CBANK
	.align		4
        /*0124*/ 	.byte	0x04, 0x0a
        /*0126*/ 	.short	(.L_222 - .L_221)
	.align		4
.L_221:
        /*0128*/ 	.word	index@(.nv.constant0._ZN3cub18CUB_300001_SM_10006detail6reduce18DeviceReduceKernelINS2_10policy_hubIijN4cuda3std3__44plusIiEEE10Policy1000EN6thrust24THRUST_300001_SM_1000_NS18transform_iteratorINSD_12zip_functionI13is_word_startEENSD_12zip_iteratorINS7_5tupleIJNSD_6detail15normal_iteratorINSD_10device_ptrIcEEEESO_EEEEENSD_11use_defaultESR_EEjS9_iNS7_10__identityEEEvT0_PT3_T1_NS0_13GridEvenShareISX_EET2_T4_)
        /*012c*/ 	.short	0x0380
        /*012e*/ 	.short	0x004e


	//----- nvinfo : EIATTR_SW_WAR
	.align		4
.L_222:
        /*0130*/ 	.byte	0x04, 0x36
        /*0132*/ 	.short	(.L_224 - .L_223)
.L_223:
        /*0134*/ 	.word	0x00000008
.L_224:


//--------------------- .nv.info._ZN3cub18CUB_300001_SM_10006detail6reduce28DeviceReduceSingleTileKernelINS2_10policy_hubIijN4cuda3std3__44plusIiEEE10Policy1000EN6thrust24THRUST_300001_SM_1000_NS18transform_iteratorINSD_12zip_functionI13is_word_startEENSD_12zip_iteratorINS7_5tupleIJNSD_6detail15normal_iteratorINSD_10device_ptrIcEEEESO_EEEEENSD_11use_defaultESR_EEPijS9_iiNS7_10__identityEEEvT0_T1_T2_T3_T4_T6_ --------------------------
	.section	.nv.info._ZN3cub18CUB_300001_SM_10006detail6reduce28DeviceReduceSingleTileKernelINS2_10policy_hubIijN4cuda3std3__44plusIiEEE10Policy1000EN6thrust24THRUST_300001_SM_1000_NS18transform_iteratorINSD_12zip_functionI13is_word_startEENSD_12zip_iteratorINS7_5tupleIJNSD_6detail15normal_iteratorINSD_10device_ptrIcEEEESO_EEEEENSD_11use_defaultESR_EEPijS9_iiNS7_10__identityEEEvT0_T1_T2_T3_T4_T6_,"",@"SHT_CUDA_INFO"
	.sectionflags	@""
	.align	4


	//----- nvinfo : EIATTR_CUDA_API_VERSION
	.align		4
        /*0000*/ 	.byte	0x04, 0x37
        /*0002*/ 	.short	(.L_226 - .L_225)
.L_225:
        /*0004*/ 	.word	0x00000082


	//----- nvinfo : EIATTR_KPARAM_INFO
	.align		4
.L_226:
        /*0008*/ 	.byte	0x04, 0x17
        /*000a*/ 	.short	(.L_228 - .L_227)
.L_227:
        /*000c*/ 	.word	0x00000000
        /*0010*/ 	.short	0x0005
        /*0012*/ 	.short	0x002c
        /*0014*/ 	.byte	0x00, 0xf0, 0x05, 0x00


	//----- nvinfo : EIATTR_KPARAM_INFO
	.align		4
.L_228:
        /*0018*/ 	.byte	0x04, 0x17
        /*001a*/ 	.short	(.L_230 - .L_229)
.L_229:
        /*001c*/ 	.word	0x00000000
        /*0020*/ 	.short	0x0004
        /*0022*/ 	.short	0x0028
        /*0024*/ 	.byte	0x00, 0xf0, 0x11, 0x00


	//----- nvinfo : EIATTR_KPARAM_INFO
	.align		4
.L_230:
        /*0028*/ 	.byte	0x04, 0x17
        /*002a*/ 	.short	(.L_232 - .L_231)
.L_231:
        /*002c*/ 	.word	0x00000000
        /*0030*/ 	.short	0x0003
        /*0032*/ 	.short	0x0024
        /*0034*/ 	.byte	0x00, 0xf0, 0x05, 0x00


	//----- nvinfo : EIATTR_KPARAM_INFO
	.align		4
.L_232:
        /*0038*/ 	.byte	0x04, 0x17
        /*003a*/ 	.short	(.L_234 - .L_233)
.L_233:
        /*003c*/ 	.word	0x00000000
        /*0040*/ 	.short	0x0002
        /*0042*/ 	.short	0x0020
        /*0044*/ 	.byte	0x00, 0xf0, 0x11, 0x00


	//----- nvinfo : EIATTR_KPARAM_INFO
	.align		4
.L_234:
        /*0048*/ 	.byte	0x04, 0x17
        /*004a*/ 	.short	(.L_236 - .L_235)
.L_235:
        /*004c*/ 	.word	0x00000000
        /*0050*/ 	.short	0x0001
        /*0052*/ 	.short	0x0018
        /*0054*/ 	.byte	0x00, 0xf5, 0x21, 0x00


	//----- nvinfo : EIATTR_KPARAM_INFO
	.align		4
.L_236:
        /*0058*/ 	.byte	0x04, 0x17
        /*005a*/ 	.short	(.L_238 - .L_237)
.L_237:
        /*005c*/ 	.word	0x00000000
        /*0060*/ 	.short	0x0000
        /*0062*/ 	.short	0x0000
        /*0064*/ 	.byte	0x00, 0xf0, 0x61, 0x00


	//----- nvinfo : EIATTR_SPARSE_MMA_MASK
	.align		4
.L_238:
        /*0068*/ 	.byte	0x03, 0x50
        /*006a*/ 	.short	0x0000


	//----- nvinfo : EIATTR_MAXREG_COUNT
	.align		4
        /*006c*/ 	.byte	0x03, 0x1b
        /*006e*/ 	.short	0x00ff


	//----- nvinfo : EIATTR_NUM_BARRIERS
	.align		4
        /*0070*/ 	.byte	0x02, 0x4c
        /*0072*/ 	.byte	0x01
	.zero		1


	//----- nvinfo : EIATTR_MERCURY_ISA_VERSION
	.align		4
        /*0074*/ 	.byte	0x03, 0x5f
        /*0076*/ 	.short	0x0101


	//----- nvinfo : EIATTR_COOP_GROUP_MASK_REGIDS
	.align		4
        /*0078*/ 	.byte	0x04, 0x29
        /*007a*/ 	.short	(.L_240 - .L_239)


	//   ....[0]....
.L_239:
        /*007c*/ 	.word	0xffffffff


	//   ....[1]....
        /*0080*/ 	.word	0xffffffff


	//   ....[2]....
        /*0084*/ 	.word	0xffffffff


	//   ....[3]....
        /*0088*/ 	.word	0xffffffff


	//   ....[4]....
        /*008c*/ 	.word	0xffffffff


	//   ....[5]....
        /*0090*/ 	.word	0xffffffff


	//   ....[6]....
        /*0094*/ 	.word	0xffffffff


	//   ....[7]....
        /*0098*/ 	.word	0xffffffff


	//   ....[8]....
        /*009c*/ 	.word	0xffffffff


	//   ....[9]....
        /*00a0*/ 	.word	0xffffffff


	//   ....[10]....
        /*00a4*/ 	.word	0xffffffff


	//   ....[11]....
        /*00a8*/ 	.word	0xffffffff


	//   ....[12]....
        /*00ac*/ 	.word	0xffffffff


	//   ....[13]....
        /*00b0*/ 	.word	0xffffffff


	//   ....[14]....
        /*00b4*/ 	.word	0xffffffff


	//----- nvinfo : EIATTR_COOP_GROUP_INSTR_OFFSETS
	.align		4
.L_240:
        /*00b8*/ 	.byte	0x04, 0x28
        /*00ba*/ 	.short	(.L_242 - .L_241)


	//   ....[0]....
.L_241:
        /*00bc*/ 	.word	0x000010d0


	//   ....[1]....
        /*00c0*/ 	.word	0x00001130


	//   ....[2]....
        /*00c4*/ 	.word	0x00001190


	//   ....[3]....
        /*00c8*/ 	.word	0x000011f0


	//   ....[4]....
        /*00cc*/ 	.word	0x00001250


	//   ....[5]....
        /*00d0*/ 	.word	0x000013e0


	//   ....[6]....
        /*00d4*/ 	.word	0x00001480


	//   ....[7]....
        /*00d8*/ 	.word	0x000014f0


	//   ....[8]....
        /*00dc*/ 	.word	0x00001560


	//   ....[9]....
        /*00e0*/ 	.word	0x000015a0


	//   ....[10]....
        /*00e4*/ 	.word	0x00004060


	//   ....[11]....
        /*00e8*/ 	.word	0x000040c0


	//   ....[12]....
        /*00ec*/ 	.word	0x00004120


	//   ....[13]....
        /*00f0*/ 	.word	0x00004180


	//   ....[14]....
        /*00f4*/ 	.word	0x000041e0


	//----- nvinfo : EIATTR_VRC_CTA_INIT_COUNT
	.align		4
.L_242:
        /*00f8*/ 	.byte	0x02, 0x4a
	.zero		1
	.zero		1


	//----- nvinfo : EIATTR_EXIT_INSTR_OFFSETS
	.align		4
        /*00fc*/ 	.byte	0x04, 0x1c
        /*00fe*/ 	.short	(.L_244 - .L_243)


	//   ....[0]....
.L_243:
        /*0100*/ 	.word	0x00000070


	//   ....[1]....
        /*0104*/ 	.word	0x000000b0


	//   ....[2]....
        /*0108*/ 	.word	0x00004300


	//   ....[3]....
        /*010c*/ 	.word	0x00004350


	//----- nvinfo : EIATTR_MAX_THREADS
	.align		4
.L_244:
        /*0110*/ 	.byte	0x04, 0x05
        /*0112*/ 	.short	(.L_246 - .L_245)
.L_245:
        /*0114*/ 	.word	0x00000100
        /*0118*/ 	.word	0x00000001
        /*011c*/ 	.word	0x00000001


	//----- nvinfo : EIATTR_CRS_STACK_SIZE
	.align		4
.L_246:
        /*0120*/ 	.byte	0x04, 0x1e
        /*0122*/ 	.short	(.L_248 - .L_247)
.L_247:
        /*0124*/ 	.word	0x00000000


	//----- nvinfo : EIATTR_CBANK_PARAM_SIZE
	.align		4
.L_248:
        /*0128*/ 	.byte	0x03, 0x19
        /*012a*/ 	.short	0x002d


	//----- nvinfo : EIATTR_PARAM_CBANK
	.align		4
        /*012c*/ 	.byte	0x04, 0x0a
        /*012e*/ 	.short	(.L_250 - .L_249)
	.align		4
.L_249:
        /*0130*/ 	.word	index@(.nv.constant0._ZN3cub18CUB_300001_SM_10006detail6reduce28DeviceReduceSingleTileKernelINS2_10policy_hubIijN4cuda3std3__44plusIiEEE10Policy1000EN6thrust24THRUST_300001_SM_1000_NS18transform_iteratorINSD_12zip_functionI13is_word_startEENSD_12zip_iteratorINS7_5tupleIJNSD_6detail15normal_iteratorINSD_10device_ptrIcEEEESO_EEEEENSD_11use_defaultESR_EEPijS9_iiNS7_10__identityEEEvT0_T1_T2_T3_T4_T6_)
        /*0134*/ 	.short	0x0380
        /*0136*/ 	.short	0x002d


	//----- nvinfo : EIATTR_SW_WAR
	.align		4
.L_250:
        /*0138*/ 	.byte	0x04, 0x36
        /*013a*/ 	.short	(.L_252 - .L_251)
.L_251:
        /*013c*/ 	.word	0x00000008
.L_252:


//--------------------- .nv.info._ZN3cub18CUB_300001_SM_10006detail11EmptyKernelIvEEvv --------------------------
	.section	.nv.info._ZN3cub18CUB_300001_SM_10006detail11EmptyKernelIvEEvv,"",@"SHT_CUDA_INFO"
	.sectionflags	@""
	.align	4


	//----- nvinfo : EIATTR_CUDA_API_VERSION
	.align		4
        /*0000*/ 	.byte	0x04, 0x37
        /*0002*/ 	.short	(.L_254 - .L_253)
.L_253:
        /*0004*/ 	.word	0x00000082


	//----- nvinfo : EIATTR_SPARSE_MMA_MASK
	.align		4
.L_254:
        /*0008*/ 	.byte	0x03, 0x50
        /*000a*/ 	.short	0x0000


	//----- nvinfo : EIATTR_MAXREG_COUNT
	.align		4
        /*000c*/ 	.byte	0x03, 0x1b
        /*000e*/ 	.short	0x00ff


	//----- nvinfo : EIATTR_MERCURY_ISA_VERSION
	.align		4
        /*0010*/ 	.byte	0x03, 0x5f
        /*0012*/ 	.short	0x0101


	//----- nvinfo : EIATTR_VRC_CTA_INIT_COUNT
	.align		4
        /*0014*/ 	.byte	0x02, 0x4a
	.zero		1
	.zero		1


	//----- nvinfo : EIATTR_EXIT_INSTR_OFFSETS
	.align		4
        /*0018*/ 	.byte	0x04, 0x1c
        /*001a*/ 	.short	(.L_256 - .L_255)


	//   ....[0]....
.L_255:
        /*001c*/ 	.word	0x00000010


	//----- nvinfo : EIATTR_SW_WAR
	.align		4
.L_256:
        /*0020*/ 	.byte	0x04, 0x36
        /*0022*/ 	.short	(.L_258 - .L_257)
.L_257:
        /*0024*/ 	.word	0x00000008
.L_258:


//--------------------- .nv.callgraph             --------------------------
	.section	.nv.callgraph,"",@"SHT_CUDA_CALLGRAPH"
	.align	4
	.sectionentsize	8
	.align		4
        /*0000*/ 	.word	0x00000000
	.align		4
        /*0004*/ 	.word	0xffffffff
	.align		4
        /*0008*/ 	.word	0x00000000
	.align		4
        /*000c*/ 	.word	0xfffffffe
	.align		4
        /*0010*/ 	.word	0x00000000
	.align		4
        /*0014*/ 	.word	0xfffffffd
	.align		4
        /*0018*/ 	.word	0x00000000
	.align		4
        /*001c*/ 	.word	0xfffffffc


//--------------------- .nv.constant4             --------------------------
	.section	.nv.constant4,"a",@progbits
	.align	8
	.align		8
.nv.constant4:
        /*0000*/ 	.dword	_ZN34_INTERNAL_5bf5dc97_4_k_cu_c9416a1f4cuda3std3__45__cpo5beginE
	.align		8
        /*0008*/ 	.dword	_ZN34_INTERNAL_5bf5dc97_4_k_cu_c9416a1f4cuda3std3__45__cpo3endE
	.align		8
        /*0010*/ 	.dword	_ZN34_INTERNAL_5bf5dc97_4_k_cu_c9416a1f4cuda3std3__45__cpo6cbeginE
	.align		8
        /*0018*/ 	.dword	_ZN34_INTERNAL_5bf5dc97_4_k_cu_c9416a1f4cuda3std3__45__cpo4cendE
	.align		8
        /*0020*/ 	.dword	_ZN34_INTERNAL_5bf5dc97_4_k_cu_c9416a1f4cuda3std3__45__cpo6rbeginE
	.align		8
        /*0028*/ 	.dword	_ZN34_INTERNAL_5bf5dc97_4_k_cu_c9416a1f4cuda3std3__45__cpo4rendE
	.align		8
        /*0030*/ 	.dword	_ZN34_INTERNAL_5bf5dc97_4_k_cu_c9416a1f4cuda3std3__45__cpo7crbeginE
	.align		8
        /*0038*/ 	.dword	_ZN34_INTERNAL_5bf5dc97_4_k_cu_c9416a1f4cuda3std3__45__cpo5crendE
	.align		8
        /*0040*/ 	.dword	_ZN34_INTERNAL_5bf5dc97_4_k_cu_c9416a1f4cuda3std3__436_GLOBAL__N__5bf5dc97_4_k_cu_c9416a1f6ignoreE
	.align		8
        /*0048*/ 	.dword	_ZN34_INTERNAL_5bf5dc97_4_k_cu_c9416a1f4cuda3std3__419piecewise_constructE
	.align		8
        /*0050*/ 	.dword	_ZN34_INTERNAL_5bf5dc97_4_k_cu_c9416a1f4cuda3std3__48in_placeE
	.align		8
        /*0058*/ 	.dword	_ZN34_INTERNAL_5bf5dc97_4_k_cu_c9416a1f4cuda3std3__420unreachable_sentinelE
	.align		8
        /*0060*/ 	.dword	_ZN34_INTERNAL_5bf5dc97_4_k_cu_c9416a1f4cuda3std3__47nulloptE
	.align		8
        /*0068*/ 	.dword	_ZN34_INTERNAL_5bf5dc97_4_k_cu_c9416a1f4cuda3std3__48unexpectE
	.align		8
        /*0070*/ 	.dword	_ZN34_INTERNAL_5bf5dc97_4_k_cu_c9416a1f4cuda3std6ranges3__45__cpo4swapE
	.align		8
        /*0078*/ 	.dword	_ZN34_INTERNAL_5bf5dc97_4_k_cu_c9416a1f4cuda3std6ranges3__45__cpo9iter_moveE
	.align		8
        /*0080*/ 	.dword	_ZN34_INTERNAL_5bf5dc97_4_k_cu_c9416a1f4cuda3std6ranges3__45__cpo5beginE
	.align		8
        /*0088*/ 	.dword	_ZN34_INTERNAL_5bf5dc97_4_k_cu_c9416a1f4cuda3std6ranges3__45__cpo3endE
	.align		8
        /*0090*/ 	.dword	_ZN34_INTERNAL_5bf5dc97_4_k_cu_c9416a1f4cuda3std6ranges3__45__cpo6cbeginE
	.align		8
        /*0098*/ 	.dword	_ZN34_INTERNAL_5bf5dc97_4_k_cu_c9416a1f4cuda3std6ranges3__45__cpo4cendE
	.align		8
        /*00a0*/ 	.dword	_ZN34_INTERNAL_5bf5dc97_4_k_cu_c9416a1f4cuda3std6ranges3__45__cpo7advanceE
	.align		8
        /*00a8*/ 	.dword	_ZN34_INTERNAL_5bf5dc97_4_k_cu_c9416a1f4cuda3std6ranges3__45__cpo9iter_swapE
	.align		8
        /*00b0*/ 	.dword	_ZN34_INTERNAL_5bf5dc97_4_k_cu_c9416a1f4cuda3std6ranges3__45__cpo4nextE
	.align		8
        /*00b8*/ 	.dword	_ZN34_INTERNAL_5bf5dc97_4_k_cu_c9416a1f4cuda3std6ranges3__45__cpo4prevE
	.align		8
        /*00c0*/ 	.dword	_ZN34_INTERNAL_5bf5dc97_4_k_cu_c9416a1f4cuda3std6ranges3__45__cpo4dataE
	.align		8
        /*00c8*/ 	.dword	_ZN34_INTERNAL_5bf5dc97_4_k_cu_c9416a1f4cuda3std6ranges3__45__cpo5cdataE
	.align		8
        /*00d0*/ 	.dword	_ZN34_INTERNAL_5bf5dc97_4_k_cu_c9416a1f4cuda3std6ranges3__45__cpo4sizeE
	.align		8
        /*00d8*/ 	.dword	_ZN34_INTERNAL_5bf5dc97_4_k_cu_c9416a1f4cuda3std6ranges3__45__cpo5ssizeE
	.align		8
        /*00e0*/ 	.dword	_ZN34_INTERNAL_5bf5dc97_4_k_cu_c9416a1f4cuda3std6ranges3__45__cpo8distanceE
	.align		8
        /*00e8*/ 	.dword	_ZN34_INTERNAL_5bf5dc97_4_k_cu_c9416a1f6thrust24THRUST_300001_SM_1000_NS8cuda_cub3parE
	.align		8
        /*00f0*/ 	.dword	_ZN34_INTERNAL_5bf5dc97_4_k_cu_c9416a1f6thrust24THRUST_300001_SM_1000_NS8cuda_cub10par_nosyncE
	.align		8
        /*00f8*/ 	.dword	_ZN34_INTERNAL_5bf5dc97_4_k_cu_c9416a1f6thrust24THRUST_300001_SM_1000_NS6system6detail10sequential3seqE
	.align		8
        /*0100*/ 	.dword	_ZN34_INTERNAL_5bf5dc97_4_k_cu_c9416a1f6thrust24THRUST_300001_SM_1000_NS12placeholders2_1E
	.align		8
        /*0108*/ 	.dword	_ZN34_INTERNAL_5bf5dc97_4_k_cu_c9416a1f6thrust24THRUST_300001_SM_1000_NS12placeholders2_2E
	.align		8
        /*0110*/ 	.dword	_ZN34_INTERNAL_5bf5dc97_4_k_cu_c9416a1f6thrust24THRUST_300001_SM_1000_NS12placeholders2_3E
	.align		8
        /*0118*/ 	.dword	_ZN34_INTERNAL_5bf5dc97_4_k_cu_c9416a1f6thrust24THRUST_300001_SM_1000_NS12placeholders2_4E
	.align		8
        /*0120*/ 	.dword	_ZN34_INTERNAL_5bf5dc97_4_k_cu_c9416a1f6thrust24THRUST_300001_SM_1000_NS12placeholders2_5E
	.align		8
        /*0128*/ 	.dword	_ZN34_INTERNAL_5bf5dc97_4_k_cu_c9416a1f6thrust24THRUST_300001_SM_1000_NS12placeholders2_6E
	.align		8
        /*0130*/ 	.dword	_ZN34_INTERNAL_5bf5dc97_4_k_cu_c9416a1f6thrust24THRUST_300001_SM_1000_NS12placeholders2_7E
	.align		8
        /*0138*/ 	.dword	_ZN34_INTERNAL_5bf5dc97_4_k_cu_c9416a1f6thrust24THRUST_300001_SM_1000_NS12placeholders2_8E
	.align		8
        /*0140*/ 	.dword	_ZN34_INTERNAL_5bf5dc97_4_k_cu_c9416a1f6thrust24THRUST_300001_SM_1000_NS12placeholders2_9E
	.align		8
        /*0148*/ 	.dword	_ZN34_INTERNAL_5bf5dc97_4_k_cu_c9416a1f6thrust24THRUST_300001_SM_1000_NS12placeholders3_10E
	.align		8
        /*0150*/ 	.dword	_ZN34_INTERNAL_5bf5dc97_4_k_cu_c9416a1f6thrust24THRUST_300001_SM_1000_NS3seqE


//--------------------- .text._ZN3cub18CUB_300001_SM_10006detail6reduce28DeviceReduceSingleTileKernelINS2_10policy_hubIiyN4cuda3std3__44plusIiEEE10Policy1000EPiSC_iS9_iiNS7_10__identityEEEvT0_T1_T2_T3_T4_T6_ --------------------------
	.section	.text._ZN3cub18CUB_300001_SM_10006detail6reduce28DeviceReduceSingleTileKernelINS2_10policy_hubIiyN4cuda3std3__44plusIiEEE10Policy1000EPiSC_iS9_iiNS7_10__identityEEEvT0_T1_T2_T3_T4_T6_,"ax",@progbits
	.align	128
        .global         _ZN3cub18CUB_300001_SM_10006detail6reduce28DeviceReduceSingleTileKernelINS2_10policy_hubIiyN4cuda3std3__44plusIiEEE10Policy1000EPiSC_iS9_iiNS7_10__identityEEEvT0_T1_T2_T3_T4_T6_
        .type           _ZN3cub18CUB_300001_SM_10006detail6reduce28DeviceReduceSingleTileKernelINS2_10policy_hubIiyN4cuda3std3__44plusIiEEE10Policy1000EPiSC_iS9_iiNS7_10__identityEEEvT0_T1_T2_T3_T4_T6_,@function
        .size           _ZN3cub18CUB_300001_SM_10006detail6reduce28DeviceReduceSingleTileKernelINS2_10policy_hubIiyN4cuda3std3__44plusIiEEE10Policy1000EPiSC_iS9_iiNS7_10__identityEEEvT0_T1_T2_T3_T4_T6_,(.L_x_252 - _ZN3cub18CUB_300001_SM_10006detail6reduce28DeviceReduceSingleTileKernelINS2_10policy_hubIiyN4cuda3std3__44plusIiEEE10Policy1000EPiSC_iS9_iiNS7_10__identityEEEvT0_T1_T2_T3_T4_T6_)
        .other          _ZN3cub18CUB_300001_SM_10006detail6reduce28DeviceReduceSingleTileKernelINS2_10policy_hubIiyN4cuda3std3__44plusIiEEE10Policy1000EPiSC_iS9_iiNS7_10__identityEEEvT0_T1_T2_T3_T4_T6_,@"STO_CUDA_ENTRY STV_DEFAULT"
_ZN3cub18CUB_300001_SM_10006detail6reduce28DeviceReduceSingleTileKernelINS2_10policy_hubIiyN4cuda3std3__44plusIiEEE10Policy1000EPiSC_iS9_iiNS7_10__identityEEEvT0_T1_T2_T3_T4_T6_:
.text._ZN3cub18CUB_300001_SM_10006detail6reduce28DeviceReduceSingleTileKernelINS2_10policy_hubIiyN4cuda3std3__44plusIiEEE10Policy1000EPiSC_iS9_iiNS7_10__identityEEEvT0_T1_T2_T3_T4_T6_:
[----:B------:R-:W-:Y:S01]  /*0000*/  LDC R1, c[0x0][0x37c] ;  /* 0x0000df00ff017b82 */ /* 0x000fe20000000800 */
[----:B------:R-:W0:Y:S01]  /*0010*/  LDCU UR4, c[0x0][0x390] ;  /* 0x00007200ff0477ac */ /* 0x000e220008000800 */
[----:B------:R-:W1:Y:S01]  /*0020*/  LDCU.64 UR6, c[0x0][0x358] ;  /* 0x00006b00ff0677ac */ /* 0x000e620008000a00 */
[----:B0-----:R-:W-:-:S05]  /*0030*/  IMAD.U32 R20, RZ, RZ, UR4 ;  /* 0x00000004ff147e24 */ /* 0x001fca000f8e00ff */
[----:B------:R-:W-:-:S13]  /*0040*/  ISETP.NE.AND P0, PT, R20, RZ, PT ;  /* 0x000000ff1400720c */ /* 0x000fda0003f05270 */
[----:B-1----:R-:W-:Y:S05]  /*0050*/  @P0 BRA `(.L_x_0) ;  /* 0x00000000001c0947 */ /* 0x002fea0003800000 */
[----:B------:R-:W0:Y:S02]  /*0060*/  S2R R0, SR_TID.X ;  /* 0x0000000000007919 */ /* 0x000e240000002100 */
[----:B0-----:R-:W-:-:S13]  /*0070*/  ISETP.NE.AND P0, PT, R0, RZ, PT ;  /* 0x000000ff0000720c */ /* 0x001fda0003f05270 */
[----:B------:R-:W-:Y:S05]  /*0080*/  @P0 EXIT ;  /* 0x000000000000094d */ /* 0x000fea0003800000 */
[----:B------:R-:W0:Y:S08]  /*0090*/  LDC R5, c[0x0][0x398] ;  /* 0x0000e600ff057b82 */ /* 0x000e300000000800 */
[----:B------:R-:W0:Y:S02]  /*00a0*/  LDC.64 R2, c[0x0][0x388] ;  /* 0x0000e200ff027b82 */ /* 0x000e240000000a00 */
[----:B0-----:R-:W-:Y:S01]  /*00b0*/  STG.E desc[UR6][R2.64], R5 ;  /* 0x0000000502007986 */ /* 0x001fe2000c101906 */
[----:B------:R-:W-:Y:S05]  /*00c0*/  EXIT ;  /* 0x000000000000794d */ /* 0x000fea0003800000 */
.L_x_0:
[----:B------:R-:W0:Y:S01]  /*00d0*/  LDCU UR4, c[0x0][0x380] ;  /* 0x00007000ff0477ac */ /* 0x000e220008000800 */
[----:B------:R-:W-:Y:S01]  /*00e0*/  BSSY.RECONVERGENT B0, `(.L_x_1) ;  /* 0x0000385000007945 */ /* 0x000fe20003800200 */
[----:B0-----:R-:W-:-:S09]  /*00f0*/  ULOP3.LUT UP0, URZ, UR4, 0xf, URZ, 0xc0, !UPT ;  /* 0x0000000f04ff7892 */ /* 0x001fd2000f80c0ff */
[----:B------:R-:W-:Y:S05]  /*0100*/  BRA.U UP0, `(.L_x_2) ;  /* 0x0000001900d87547 */ /* 0x000fea000b800000 */
[----:B------:R-:W-:-:S13]  /*0110*/  ISETP.GT.AND P0, PT, R20, 0xfff, PT ;  /* 0x00000fff1400780c */ /* 0x000fda0003f04270 */
[----:B------:R-:W-:Y:S05]  /*0120*/  @P0 BRA `(.L_x_3) ;  /* 0x0000000c008c0947 */ /* 0x000fea0003800000 */
[----:B------:R-:W0:Y:S01]  /*0130*/  S2R R9, SR_TID.X ;  /* 0x0000000000097919 */ /* 0x000e220000002100 */
[----:B------:R-:W-:Y:S01]  /*0140*/  BSSY.RECONVERGENT B1, `(.L_x_4) ;  /* 0x0000009000017945 */ /* 0x000fe20003800200 */
[----:B------:R-:W-:Y:S01]  /*0150*/  IMAD.MOV.U32 R0, RZ, RZ, RZ ;  /* 0x000000ffff007224 */ /* 0x000fe200078e00ff */
[----:B0-----:R-:W-:Y:S01]  /*0160*/  ISETP.GE.AND P0, PT, R9, R20, PT ;  /* 0x000000140900720c */ /* 0x001fe20003f06270 */
[----:B------:R-:W-:-:S12]  /*0170*/  IMAD.MOV.U32 R11, RZ, RZ, R9 ;  /* 0x000000ffff0b7224 */ /* 0x000fd800078e0009 */
[----:B------:R-:W-:Y:S05]  /*0180*/  @P0 BRA `(.L_x_5) ;  /* 0x0000000000100947 */ /* 0x000fea0003800000 */
[----:B------:R-:W0:Y:S02]  /*0190*/  LDC.64 R2, c[0x0][0x380] ;  /* 0x0000e000ff027b82 */ /* 0x000e240000000a00 */
[----:B0-----:R-:W-:-:S05]  /*01a0*/  IMAD.WIDE.U32 R2, R9, 0x4, R2 ;  /* 0x0000000409027825 */ /* 0x001fca00078e0002 */
[----:B------:R0:W5:Y:S01]  /*01b0*/  LDG.E.CONSTANT R0, desc[UR6][R2.64] ;  /* 0x0000000602007981 */ /* 0x000162000c1e9900 */
[----:B------:R-:W-:-:S07]  /*01c0*/  VIADD R11, R9, 0x100 ;  /* 0x00000100090b7836 */ /* 0x000fce0000000000 */
.L_x_5:
[----:B------:R-:W-:Y:S05]  /*01d0*/  BSYNC.RECONVERGENT B1 ;  /* 0x0000000000017941 */ /* 0x000fea0003800200 */
.L_x_4:
[----:B------:R-:W-:Y:S01]  /*01e0*/  ISETP.GE.AND P0, PT, R11, R20, PT ;  /* 0x000000140b00720c */ /* 0x000fe20003f06270 */
[----:B------:R-:W-:-:S12]  /*01f0*/  BSSY.RECONVERGENT B1, `(.L_x_6) ;  /* 0x0000066000017945 */ /* 0x000fd80003800200 */
[----:B------:R-:W-:Y:S05]  /*0200*/  @P0 BRA `(.L_x_7) ;  /* 0x0000000400900947 */ /* 0x000fea0003800000 */
[----:B0-----:R-:W-:Y:S01]  /*0210*/  LOP3.LUT R3, RZ, R11, RZ, 0x33, !PT ;  /* 0x0000000bff037212 */ /* 0x001fe200078e33ff */
[----:B------:R-:W-:Y:S04]  /*0220*/  BSSY.RECONVERGENT B2, `(.L_x_8) ;  /* 0x0000015000027945 */ /* 0x000fe80003800200 */
[----:B------:R-:W-:-:S05]  /*0230*/  IMAD.IADD R4, R3, 0x1, R20 ;  /* 0x0000000103047824 */ /* 0x000fca00078e0214 */
[C---:B------:R-:W-:Y:S02]  /*0240*/  LOP3.LUT R2, R4.reuse, 0x300, RZ, 0xc0, !PT ;  /* 0x0000030004027812 */ /* 0x040fe400078ec0ff */
[----:B------:R-:W-:Y:S02]  /*0250*/  ISETP.GE.U32.AND P1, PT, R4, 0x300, PT ;  /* 0x000003000400780c */ /* 0x000fe40003f26070 */
[----:B------:R-:W-:-:S13]  /*0260*/  ISETP.NE.AND P0, PT, R2, 0x300, PT ;  /* 0x000003000200780c */ /* 0x000fda0003f05270 */
[----:B------:R-:W-:Y:S05]  /*0270*/  @!P0 BRA `(.L_x_9) ;  /* 0x00000000003c8947 */ /* 0x000fea0003800000 */
[----:B------:R-:W0:Y:S01]  /*0280*/  LDC.64 R2, c[0x0][0x380] ;  /* 0x0000e000ff027b82 */ /* 0x000e220000000a00 */
[----:B------:R-:W-:-:S04]  /*0290*/  LEA.HI R4, R4, 0x1, RZ, 0x18 ;  /* 0x0000000104047811 */ /* 0x000fc800078fc0ff */
[----:B------:R-:W-:-:S05]  /*02a0*/  LOP3.LUT R4, R4, 0x3, RZ, 0xc0, !PT ;  /* 0x0000000304047812 */ /* 0x000fca00078ec0ff */
[----:B------:R-:W-:Y:S02]  /*02b0*/  IMAD.MOV R4, RZ, RZ, -R4 ;  /* 0x000000ffff047224 */ /* 0x000fe400078e0a04 */
[----:B0-----:R-:W-:-:S04]  /*02c0*/  IMAD.WIDE.U32 R2, R11, 0x4, R2 ;  /* 0x000000040b027825 */ /* 0x001fc800078e0002 */
[----:B------:R-:W-:-:S07]  /*02d0*/  IMAD.MOV.U32 R5, RZ, RZ, R3 ;  /* 0x000000ffff057224 */ /* 0x000fce00078e0003 */
.L_x_10:
[----:B------:R-:W-:-:S06]  /*02e0*/  IMAD.MOV.U32 R3, RZ, RZ, R5 ;  /* 0x000000ffff037224 */ /* 0x000fcc00078e0005 */
[----:B------:R0:W2:Y:S01]  /*02f0*/  LDG.E.CONSTANT R3, desc[UR6][R2.64] ;  /* 0x0000000602037981 */ /* 0x0000a2000c1e9900 */
[----:B------:R-:W-:Y:S02]  /*0300*/  VIADD R4, R4, 0x1 ;  /* 0x0000000104047836 */ /* 0x000fe40000000000 */
[----:B------:R-:W-:-:S03]  /*0310*/  VIADD R11, R11, 0x100 ;  /* 0x000001000b0b7836 */ /* 0x000fc60000000000 */
[----:B------:R-:W-:Y:S02]  /*0320*/  ISETP.NE.AND P0, PT, R4, RZ, PT ;  /* 0x000000ff0400720c */ /* 0x000fe40003f05270 */
[----:B0-----:R-:W-:-:S05]  /*0330*/  IADD3 R2, P2, PT, R2, 0x400, RZ ;  /* 0x0000040002027810 */ /* 0x001fca0007f5e0ff */
[----:B------:R-:W-:Y:S02]  /*0340*/  IMAD.X R5, RZ, RZ, R5, P2 ;  /* 0x000000ffff057224 */ /* 0x000fe400010e0605 */
[----:B--2--5:R-:W-:-:S04]  /*0350*/  IMAD.IADD R0, R3, 0x1, R0 ;  /* 0x0000000103007824 */ /* 0x024fc800078e0200 */
[----:B------:R-:W-:Y:S05]  /*0360*/  @P0 BRA `(.L_x_10) ;  /* 0xfffffffc00dc0947 */ /* 0x000fea000383ffff */
.L_x_9:
[----:B------:R-:W-:Y:S05]  /*0370*/  BSYNC.RECONVERGENT B2 ;  /* 0x0000000000027941 */ /* 0x000fea0003800200 */
.L_x_8:
[----:B------:R-:W-:Y:S05]  /*0380*/  @!P1 BRA `(.L_x_7) ;  /* 0x0000000400309947 */ /* 0x000fea0003800000 */
[----:B------:R-:W-:Y:S01]  /*0390*/  IMAD.IADD R2, R20, 0x1, -R11 ;  /* 0x0000000114027824 */ /* 0x000fe200078e0a0b */
[----:B------:R-:W-:Y:S01]  /*03a0*/  BSSY.RECONVERGENT B2, `(.L_x_11) ;  /* 0x0000029000027945 */ /* 0x000fe20003800200 */
[----:B------:R-:W-:-:S03]  /*03b0*/  PLOP3.LUT P0, PT, PT, PT, PT, 0x80, 0x8 ;  /* 0x000000000008781c */ /* 0x000fc60003f0f070 */
[----:B------:R-:W-:-:S13]  /*03c0*/  ISETP.GT.AND P1, PT, R2, 0xc00, PT ;  /* 0x00000c000200780c */ /* 0x000fda0003f24270 */
[----:B------:R-:W-:Y:S05]  /*03d0*/  @!P1 BRA `(.L_x_12) ;  /* 0x0000000000949947 */ /* 0x000fea0003800000 */
[----:B------:R-:W-:Y:S01]  /*03e0*/  PLOP3.LUT P0, PT, PT, PT, PT, 0x8, 0x80 ;  /* 0x000000000080781c */ /* 0x000fe20003f0e170 */
[----:B------:R-:W-:-:S12]  /*03f0*/  VIADD R8, R20, 0xfffff400 ;  /* 0xfffff40014087836 */ /* 0x000fd80000000000 */
.L_x_13:
[----:B------:R-:W0:Y:S01]  /*0400*/  LDC.64 R4, c[0x0][0x380] ;  /* 0x0000e000ff047b82 */ /* 0x000e220000000a00 */
[C---:B------:R-:W-:Y:S02]  /*0410*/  VIADD R7, R11.reuse, 0x400 ;  /* 0x000004000b077836 */ /* 0x040fe40000000000 */
[C---:B------:R-:W-:Y:S02]  /*0420*/  VIADD R3, R11.reuse, 0x800 ;  /* 0x000008000b037836 */ /* 0x040fe40000000000 */
[----:B0-----:R-:W-:-:S05]  /*0430*/  IMAD.WIDE R22, R11, 0x4, R4 ;  /* 0x000000040b167825 */ /* 0x001fca00078e0204 */
[----:B------:R-:W2:Y:S01]  /*0440*/  LDG.E.CONSTANT R13, desc[UR6][R22.64] ;  /* 0x00000006160d7981 */ /* 0x000ea2000c1e9900 */
[----:B------:R-:W-:-:S03]  /*0450*/  IMAD.WIDE R6, R7, 0x4, R4 ;  /* 0x0000000407067825 */ /* 0x000fc600078e0204 */
[----:B------:R-:W2:Y:S04]  /*0460*/  LDG.E.CONSTANT R10, desc[UR6][R22.64+0x400] ;  /* 0x00040006160a7981 */ /* 0x000ea8000c1e9900 */
[----:B------:R-:W3:Y:S04]  /*0470*/  LDG.E.CONSTANT R12, desc[UR6][R22.64+0x800] ;  /* 0x00080006160c7981 */ /* 0x000ee8000c1e9900 */
[----:B------:R-:W3:Y:S01]  /*0480*/  LDG.E.CONSTANT R19, desc[UR6][R22.64+0xc00] ;  /* 0x000c000616137981 */ /* 0x000ee2000c1e9900 */
[----:B------:R-:W-:-:S03]  /*0490*/  IMAD.WIDE R2, R3, 0x4, R4 ;  /* 0x0000000403027825 */ /* 0x000fc600078e0204 */
[----:B------:R-:W4:Y:S04]  /*04a0*/  LDG.E.CONSTANT R16, desc[UR6][R6.64] ;  /* 0x0000000606107981 */ /* 0x000f28000c1e9900 */
[----:B------:R-:W4:Y:S01]  /*04b0*/  LDG.E.CONSTANT R15, desc[UR6][R6.64+0x400] ;  /* 0x00040006060f7981 */ /* 0x000f22000c1e9900 */
[----:B------:R-:W-:-:S03]  /*04c0*/  VIADD R25, R11, 0xc00 ;  /* 0x00000c000b197836 */ /* 0x000fc60000000000 */
[----:B------:R-:W4:Y:S04]  /*04d0*/  LDG.E.CONSTANT R14, desc[UR6][R6.64+0x800] ;  /* 0x00080006060e7981 */ /* 0x000f28000c1e9900 */
[----:B------:R-:W4:Y:S01]  /*04e0*/  LDG.E.CONSTANT R21, desc[UR6][R6.64+0xc00] ;  /* 0x000c000606157981 */ /* 0x000f22000c1e9900 */
[----:B------:R-:W-:-:S03]  /*04f0*/  IMAD.WIDE R4, R25, 0x4, R4 ;  /* 0x0000000419047825 */ /* 0x000fc600078e0204 */
[----:B------:R-:W4:Y:S04]  /*0500*/  LDG.E.CONSTANT R18, desc[UR6][R2.64] ;  /* 0x0000000602127981 */ /* 0x000f28000c1e9900 */
[----:B------:R-:W4:Y:S04]  /*0510*/  LDG.E.CONSTANT R17, desc[UR6][R2.64+0x400] ;  /* 0x0004000602117981 */ /* 0x000f28000c1e9900 */
[----:B------:R-:W4:Y:S04]  /*0520*/  LDG.E.CONSTANT R23, desc[UR6][R2.64+0x800] ;  /* 0x0008000602177981 */ /* 0x000f28000c1e9900 */
[----:B------:R-:W4:Y:S04]  /*0530*/  LDG.E.CONSTANT R24, desc[UR6][R2.64+0xc00] ;  /* 0x000c000602187981 */ /* 0x000f28000c1e9900 */
[----:B------:R-:W4:Y:S04]  /*0540*/  LDG.E.CONSTANT R25, desc[UR6][R4.64] ;  /* 0x0000000604197981 */ /* 0x000f28000c1e9900 */
[----:B------:R-:W4:Y:S04]  /*0550*/  LDG.E.CONSTANT R26, desc[UR6][R4.64+0x400] ;  /* 0x00040006041a7981 */ /* 0x000f28000c1e9900 */
[----:B------:R-:W4:Y:S04]  /*0560*/  LDG.E.CONSTANT R22, desc[UR6][R4.64+0x800] ;  /* 0x0008000604167981 */ /* 0x000f28000c1e9900 */
[----:B------:R-:W4:Y:S01]  /*0570*/  LDG.E.CONSTANT R27, desc[UR6][R4.64+0xc00] ;  /* 0x000c0006041b7981 */ /* 0x000f22000c1e9900 */
[----:B------:R-:W-:-:S05]  /*0580*/  VIADD R11, R11, 0x1000 ;  /* 0x000010000b0b7836 */ /* 0x000fca0000000000 */
[----:B------:R-:W-:Y:S02]  /*0590*/  ISETP.GE.AND P1, PT, R11, R8, PT ;  /* 0x000000080b00720c */ /* 0x000fe40003f26270 */
[----:B--2--5:R-:W-:-:S04]  /*05a0*/  IADD3 R10, PT, PT, R10, R13, R0 ;  /* 0x0000000d0a0a7210 */ /* 0x024fc80007ffe000 */
[----:B---3--:R-:W-:-:S04]  /*05b0*/  IADD3 R10, PT, PT, R19, R12, R10 ;  /* 0x0000000c130a7210 */ /* 0x008fc80007ffe00a */
[----:B----4-:R-:W-:-:S04]  /*05c0*/  IADD3 R10, PT, PT, R15, R16, R10 ;  /* 0x000000100f0a7210 */ /* 0x010fc80007ffe00a */
[----:B------:R-:W-:-:S04]  /*05d0*/  IADD3 R10, PT, PT, R21, R14, R10 ;  /* 0x0000000e150a7210 */ /* 0x000fc80007ffe00a */
[----:B------:R-:W-:-:S04]  /*05e0*/  IADD3 R10, PT, PT, R17, R18, R10 ;  /* 0x00000012110a7210 */ /* 0x000fc80007ffe00a */
[----:B------:R-:W-:-:S04]  /*05f0*/  IADD3 R10, PT, PT, R24, R23, R10 ;  /* 0x00000017180a7210 */ /* 0x000fc80007ffe00a */
[----:B------:R-:W-:-:S04]  /*0600*/  IADD3 R25, PT, PT, R26, R25, R10 ;  /* 0x000000191a197210 */ /* 0x000fc80007ffe00a */
[----:B------:R-:W-:Y:S01]  /*0610*/  IADD3 R0, PT, PT, R27, R22, R25 ;  /* 0x000000161b007210 */ /* 0x000fe20007ffe019 */
[----:B------:R-:W-:Y:S06]  /*0620*/  @!P1 BRA `(.L_x_13) ;  /* 0xfffffffc00749947 */ /* 0x000fec000383ffff */
.L_x_12:
[----:B------:R-:W-:Y:S05]  /*0630*/  BSYNC.RECONVERGENT B2 ;  /* 0x0000000000027941 */ /* 0x000fea0003800200 */
.L_x_11:
[----:B------:R-:W-:Y:S01]  /*0640*/  IMAD.IADD R2, R20, 0x1, -R11 ;  /* 0x0000000114027824 */ /* 0x000fe200078e0a0b */
[----:B------:R-:W-:Y:S04]  /*0650*/  BSSY.RECONVERGENT B2, `(.L_x_14) ;  /* 0x0000015000027945 */ /* 0x000fe80003800200 */
[----:B------:R-:W-:-:S13]  /*0660*/  ISETP.GT.AND P1, PT, R2, 0x400, PT ;  /* 0x000004000200780c */ /* 0x000fda0003f24270 */
[----:B------:R-:W-:Y:S05]  /*0670*/  @!P1 BRA `(.L_x_15) ;  /* 0x0000000000489947 */ /* 0x000fea0003800000 */
[----:B------:R-:W0:Y:S01]  /*0680*/  LDC.64 R4, c[0x0][0x380] ;  /* 0x0000e000ff047b82 */ /* 0x000e220000000a00 */
[C---:B------:R-:W-:Y:S02]  /*0690*/  VIADD R13, R11.reuse, 0x400 ;  /* 0x000004000b0d7836 */ /* 0x040fe40000000000 */
[----:B0-----:R-:W-:-:S05]  /*06a0*/  IMAD.WIDE R2, R11, 0x4, R4 ;  /* 0x000000040b027825 */ /* 0x001fca00078e0204 */
[----:B------:R-:W2:Y:S01]  /*06b0*/  LDG.E.CONSTANT R7, desc[UR6][R2.64] ;  /* 0x0000000602077981 */ /* 0x000ea2000c1e9900 */
[----:B------:R-:W-:-:S03]  /*06c0*/  IMAD.WIDE R4, R13, 0x4, R4 ;  /* 0x000000040d047825 */ /* 0x000fc600078e0204 */
[----:B------:R-:W2:Y:S04]  /*06d0*/  LDG.E.CONSTANT R6, desc[UR6][R2.64+0x400] ;  /* 0x0004000602067981 */ /* 0x000ea8000c1e9900 */
[----:B------:R-:W3:Y:S04]  /*06e0*/  LDG.E.CONSTANT R13, desc[UR6][R2.64+0x800] ;  /* 0x00080006020d7981 */ /* 0x000ee8000c1e9900 */
[----:B------:R-:W3:Y:S04]  /*06f0*/  LDG.E.CONSTANT R8, desc[UR6][R2.64+0xc00] ;  /* 0x000c000602087981 */ /* 0x000ee8000c1e9900 */
[----:B------:R-:W4:Y:S04]  /*0700*/  LDG.E.CONSTANT R15, desc[UR6][R4.64] ;  /* 0x00000006040f7981 */ /* 0x000f28000c1e9900 */
[----:B------:R-:W4:Y:S04]  /*0710*/  LDG.E.CONSTANT R10, desc[UR6][R4.64+0x400] ;  /* 0x00040006040a7981 */ /* 0x000f28000c1e9900 */
[----:B------:R-:W4:Y:S04]  /*0720*/  LDG.E.CONSTANT R17, desc[UR6][R4.64+0x800] ;  /* 0x0008000604117981 */ /* 0x000f28000c1e9900 */
[----:B------:R-:W4:Y:S01]  /*0730*/  LDG.E.CONSTANT R12, desc[UR6][R4.64+0xc00] ;  /* 0x000c0006040c7981 */ /* 0x000f22000c1e9900 */
[----:B------:R-:W-:Y:S01]  /*0740*/  PLOP3.LUT P0, PT, PT, PT, PT, 0x8, 0x80 ;  /* 0x000000000080781c */ /* 0x000fe20003f0e170 */
[----:B------:R-:W-:Y:S01]  /*0750*/  VIADD R11, R11, 0x800 ;  /* 0x000008000b0b7836 */ /* 0x000fe20000000000 */
[----:B--2--5:R-:W-:-:S04]  /*0760*/  IADD3 R6, PT, PT, R6, R7, R0 ;  /* 0x0000000706067210 */ /* 0x024fc80007ffe000 */
[----:B---3--:R-:W-:-:S04]  /*0770*/  IADD3 R6, PT, PT, R8, R13, R6 ;  /* 0x0000000d08067210 */ /* 0x008fc80007ffe006 */
[----:B----4-:R-:W-:-:S04]  /*0780*/  IADD3 R6, PT, PT, R10, R15, R6 ;  /* 0x0000000f0a067210 */ /* 0x010fc80007ffe006 */
[----:B------:R-:W-:-:S07]  /*0790*/  IADD3 R0, PT, PT, R12, R17, R6 ;  /* 0x000000110c007210 */ /* 0x000fce0007ffe006 */
.L_x_15:
[----:B------:R-:W-:Y:S05]  /*07a0*/  BSYNC.RECONVERGENT B2 ;  /* 0x0000000000027941 */ /* 0x000fea0003800200 */
.L_x_14:
[----:B------:R-:W-:-:S13]  /*07b0*/  ISETP.LT.OR P0, PT, R11, R20, P0 ;  /* 0x000000140b00720c */ /* 0x000fda0000701670 */
[----:B------:R-:W-:Y:S05]  /*07c0*/  @!P0 BRA `(.L_x_7) ;  /* 0x0000000000208947 */ /* 0x000fea0003800000 */
[----:B------:R-:W0:Y:S02]  /*07d0*/  LDC.64 R2, c[0x0][0x380] ;  /* 0x0000e000ff027b82 */ /* 0x000e240000000a00 */
[----:B0-----:R-:W-:-:S05]  /*07e0*/  IMAD.WIDE R2, R11, 0x4, R2 ;  /* 0x000000040b027825 */ /* 0x001fca00078e0202 */
[----:B------:R-:W2:Y:S04]  /*07f0*/  LDG.E.CONSTANT R5, desc[UR6][R2.64] ;  /* 0x0000000602057981 */ /* 0x000ea8000c1e9900 */
[----:B------:R-:W2:Y:S04]  /*0800*/  LDG.E.CONSTANT R4, desc[UR6][R2.64+0x400] ;  /* 0x0004000602047981 */ /* 0x000ea8000c1e9900 */
[----:B------:R-:W3:Y:S04]  /*0810*/  LDG.E.CONSTANT R7, desc[UR6][R2.64+0x800] ;  /* 0x0008000602077981 */ /* 0x000ee8000c1e9900 */
[----:B------:R-:W3:Y:S01]  /*0820*/  LDG.E.CONSTANT R6, desc[UR6][R2.64+0xc00] ;  /* 0x000c000602067981 */ /* 0x000ee2000c1e9900 */
[----:B--2--5:R-:W-:-:S04]  /*0830*/  IADD3 R0, PT, PT, R4, R5, R0 ;  /* 0x0000000504007210 */ /* 0x024fc80007ffe000 */
[----:B---3--:R-:W-:-:S07]  /*0840*/  IADD3 R0, PT, PT, R6, R7, R0 ;  /* 0x0000000706007210 */ /* 0x008fce0007ffe000 */
.L_x_7:
[----:B------:R-:W-:Y:S05]  /*0850*/  BSYNC.RECONVERGENT B1 ;  /* 0x0000000000017941 */ /* 0x000fea0003800200 */
.L_x_6:
[----:B------:R-:W-:-:S13]  /*0860*/  ISETP.GE.AND P0, PT, R20, 0x100, PT ;  /* 0x000001001400780c */ /* 0x000fda0003f06270 */
[----:B------:R-:W-:Y:S05]  /*0870*/  @!P0 BRA `(.L_x_16) ;  /* 0x0000000000ac8947 */ /* 0x000fea0003800000 */
[----:B------:R-:W1:Y:S01]  /*0880*/  S2R R6, SR_LANEID ;  /* 0x0000000000067919 */ /* 0x000e620000000000 */
[----:B0----5:R-:W0:Y:S01]  /*0890*/  SHFL.DOWN PT, R2, R0, 0x1, 0x1f ;  /* 0x08201f0000027f89 */ /* 0x021e2200000e0000 */
[C---:B-1----:R-:W-:Y:S02]  /*08a0*/  ISETP.GT.AND P0, PT, R6.reuse, 0x1e, PT ;  /* 0x0000001e0600780c */ /* 0x042fe40003f04270 */
[----:B------:R-:W-:Y:S02]  /*08b0*/  ISETP.NE.AND P1, PT, R6, RZ, PT ;  /* 0x000000ff0600720c */ /* 0x000fe40003f25270 */
[----:B0-----:R-:W-:Y:S02]  /*08c0*/  SEL R3, R2, RZ, !P0 ;  /* 0x000000ff02037207 */ /* 0x001fe40004000000 */
[----:B------:R-:W-:-:S03]  /*08d0*/  ISETP.GT.AND P0, PT, R6, 0x1d, PT ;  /* 0x0000001d0600780c */ /* 0x000fc60003f04270 */
[----:B------:R-:W-:-:S05]  /*08e0*/  IMAD.IADD R3, R3, 0x1, R0 ;  /* 0x0000000103037824 */ /* 0x000fca00078e0200 */
[----:B------:R-:W0:Y:S01]  /*08f0*/  SHFL.DOWN PT, R2, R3, 0x2, 0x1f ;  /* 0x08401f0003027f89 */ /* 0x000e2200000e0000 */
[----:B------:R-:W1:Y:S01]  /*0900*/  @!P1 S2R R7, SR_CgaCtaId ;  /* 0x0000000000079919 */ /* 0x000e620000008800 */
[----:B0-----:R-:W-:Y:S02]  /*0910*/  SEL R2, R2, RZ, !P0 ;  /* 0x000000ff02027207 */ /* 0x001fe40004000000 */
[----:B------:R-:W-:-:S03]  /*0920*/  ISETP.GT.AND P0, PT, R6, 0x1b, PT ;  /* 0x0000001b0600780c */ /* 0x000fc60003f04270 */
[----:B------:R-:W-:-:S05]  /*0930*/  IMAD.IADD R2, R3, 0x1, R2 ;  /* 0x0000000103027824 */ /* 0x000fca00078e0202 */
[----:B------:R-:W0:Y:S02]  /*0940*/  SHFL.DOWN PT, R4, R2, 0x4, 0x1f ;  /* 0x08801f0002047f89 */ /* 0x000e2400000e0000 */
[----:B0-----:R-:W-:Y:S02]  /*0950*/  SEL R5, R4, RZ, !P0 ;  /* 0x000000ff04057207 */ /* 0x001fe40004000000 */
[----:B------:R-:W-:Y:S02]  /*0960*/  ISETP.GT.AND P0, PT, R6, 0x17, PT ;  /* 0x000000170600780c */ /* 0x000fe40003f04270 */
[----:B------:R-:W-:Y:S01]  /*0970*/  @!P1 MOV R4, 0x400 ;  /* 0x0000040000049802 */ /* 0x000fe20000000f00 */
[----:B------:R-:W-:Y:S01]  /*0980*/  IMAD.IADD R5, R2, 0x1, R5 ;  /* 0x0000000102057824 */ /* 0x000fe200078e0205 */
[----:B------:R-:W-:Y:S02]  /*0990*/  @!P1 SHF.R.U32.HI R2, RZ, 0x3, R9 ;  /* 0x00000003ff029819 */ /* 0x000fe40000011609 */
[----:B-1----:R-:W-:-:S02]  /*09a0*/  @!P1 LEA R7, R7, R4, 0x18 ;  /* 0x0000000407079211 */ /* 0x002fc400078ec0ff */
[----:B------:R-:W0:Y:S01]  /*09b0*/  SHFL.DOWN PT, R0, R5, 0x8, 0x1f ;  /* 0x09001f0005007f89 */ /* 0x000e2200000e0000 */
[----:B------:R-:W-:-:S05]  /*09c0*/  @!P1 LOP3.LUT R2, R2, 0x7c, RZ, 0xc0, !PT ;  /* 0x0000007c02029812 */ /* 0x000fca00078ec0ff */
[----:B------:R-:W-:Y:S01]  /*09d0*/  @!P1 IMAD.IADD R2, R2, 0x1, R7 ;  /* 0x0000000102029824 */ /* 0x000fe200078e0207 */
[----:B0-----:R-:W-:Y:S02]  /*09e0*/  SEL R0, R0, RZ, !P0 ;  /* 0x000000ff00007207 */ /* 0x001fe40004000000 */
[----:B------:R-:W-:-:S03]  /*09f0*/  ISETP.GT.AND P0, PT, R6, 0xf, PT ;  /* 0x0000000f0600780c */ /* 0x000fc60003f04270 */
[----:B------:R-:W-:-:S05]  /*0a00*/  IMAD.IADD R0, R5, 0x1, R0 ;  /* 0x0000000105007824 */ /* 0x000fca00078e0200 */
[----:B------:R-:W0:Y:S02]  /*0a10*/  SHFL.DOWN PT, R3, R0, 0x10, 0x1f ;  /* 0x0a001f0000037f89 */ /* 0x000e2400000e0000 */
[----:B0-----:R-:W-:Y:S02]  /*0a20*/  SEL R3, R3, RZ, !P0 ;  /* 0x000000ff03037207 */ /* 0x001fe40004000000 */
[----:B------:R-:W-:-:S03]  /*0a30*/  ISETP.NE.AND P0, PT, R9, RZ, PT ;  /* 0x000000ff0900720c */ /* 0x000fc60003f05270 */
[----:B------:R-:W-:-:S05]  /*0a40*/  IMAD.IADD R3, R0, 0x1, R3 ;  /* 0x0000000100037824 */ /* 0x000fca00078e0203 */
[----:B------:R0:W-:Y:S01]  /*0a50*/  @!P1 STS [R2+0x8], R3 ;  /* 0x0000080302009388 */ /* 0x0001e20000000800 */
[----:B------:R-:W-:Y:S06]  /*0a60*/  BAR.SYNC.DEFER_BLOCKING 0x0 ;  /* 0x0000000000007b1d */ /* 0x000fec0000010000 */
[----:B------:R-:W-:Y:S05]  /*0a70*/  @P0 BRA `(.L_x_17) ;  /* 0x0000002c00ac0947 */ /* 0x000fea0003800000 */
[----:B------:R-:W1:Y:S01]  /*0a80*/  S2UR UR5, SR_CgaCtaId ;  /* 0x00000000000579c3 */ /* 0x000e620000008800 */
[----:B------:R-:W-:Y:S02]  /*0a90*/  UMOV UR4, 0x400 ;  /* 0x0000040000047882 */ /* 0x000fe40000000000 */
[----:B-1----:R-:W-:-:S09]  /*0aa0*/  ULEA UR4, UR5, UR4, 0x18 ;  /* 0x0000000405047291 */ /* 0x002fd2000f8ec0ff */
[----:B------:R-:W-:Y:S04]  /*0ab0*/  LDS R0, [UR4+0xc] ;  /* 0x00000c04ff007984 */ /* 0x000fe80008000800 */
[----:B------:R-:W1:Y:S04]  /*0ac0*/  LDS.128 R4, [UR4+0x10] ;  /* 0x00001004ff047984 */ /* 0x000e680008000c00 */
[----:B------:R-:W2:Y:S01]  /*0ad0*/  LDS.64 R8, [UR4+0x20] ;  /* 0x00002004ff087984 */ /* 0x000ea20008000a00 */
[----:B-1----:R-:W-:-:S04]  /*0ae0*/  IADD3 R0, PT, PT, R4, R0, R3 ;  /* 0x0000000004007210 */ /* 0x002fc80007ffe003 */
[----:B------:R-:W-:-:S04]  /*0af0*/  IADD3 R0, PT, PT, R6, R0, R5 ;  /* 0x0000000006007210 */ /* 0x000fc80007ffe005 */
[----:B--2---:R-:W-:-:S05]  /*0b00*/  IADD3 R0, PT, PT, R8, R0, R7 ;  /* 0x0000000008007210 */ /* 0x004fca0007ffe007 */
[----:B0-----:R-:W-:Y:S01]  /*0b10*/  IMAD.IADD R3, R0, 0x1, R9 ;  /* 0x0000000100037824 */ /* 0x001fe200078e0209 */
[----:B------:R-:W-:Y:S06]  /*0b20*/  BRA `(.L_x_17) ;  /* 0x0000002c00807947 */ /* 0x000fec0003800000 */
.L_x_16:
[----:B0-----:R-:W-:Y:S01]  /*0b30*/  LOP3.LUT R2, R9, 0x3e0, RZ, 0xc0, !PT ;  /* 0x000003e009027812 */ /* 0x001fe200078ec0ff */
[----:B------:R-:W0:Y:S03]  /*0b40*/  S2R R8, SR_LANEID ;  /* 0x0000000000087919 */ /* 0x000e260000000000 */
[----:B------:R-:W-:Y:S01]  /*0b50*/  LOP3.LUT R5, RZ, R2, RZ, 0x33, !PT ;  /* 0x00000002ff057212 */ /* 0x000fe200078e33ff */
[----:B------:R-:W-:-:S04]  /*0b60*/  VIADD R3, R2, 0x20 ;  /* 0x0000002002037836 */ /* 0x000fc80000000000 */
[----:B------:R-:W-:Y:S01]  /*0b70*/  IMAD.IADD R5, R5, 0x1, R20 ;  /* 0x0000000105057824 */ /* 0x000fe200078e0214 */
[----:B------:R-:W-:-:S04]  /*0b80*/  ISETP.GT.AND P0, PT, R3, R20, PT ;  /* 0x000000140300720c */ /* 0x000fc80003f04270 */
[----:B------:R-:W-:-:S05]  /*0b90*/  SEL R5, R5, 0x1f, P0 ;  /* 0x0000001f05057807 */ /* 0x000fca0000000000 */
[----:B-----5:R-:W1:Y:S01]  /*0ba0*/  SHFL.DOWN PT, R2, R0, 0x1, R5 ;  /* 0x0820000000027989 */ /* 0x020e6200000e0005 */
[CC--:B0-----:R-:W-:Y:S01]  /*0bb0*/  ISETP.GE.AND P0, PT, R8.reuse, R5.reuse, PT ;  /* 0x000000050800720c */ /* 0x0c1fe20003f06270 */
[C---:B------:R-:W-:Y:S01]  /*0bc0*/  VIADD R4, R8.reuse, 0x2 ;  /* 0x0000000208047836 */ /* 0x040fe20000000000 */
[C---:B------:R-:W-:Y:S01]  /*0bd0*/  ISETP.NE.AND P1, PT, R8.reuse, RZ, PT ;  /* 0x000000ff0800720c */ /* 0x040fe20003f25270 */
[----:B------:R-:W-:Y:S01]  /*0be0*/  VIADD R6, R8, 0x4 ;  /* 0x0000000408067836 */ /* 0x000fe20000000000 */
[----:B-1----:R-:W-:Y:S02]  /*0bf0*/  SEL R3, R2, RZ, !P0 ;  /* 0x000000ff02037207 */ /* 0x002fe40004000000 */
[----:B------:R-:W-:-:S03]  /*0c00*/  ISETP.GT.AND P0, PT, R4, R5, PT ;  /* 0x000000050400720c */ /* 0x000fc60003f04270 */
[----:B------:R-:W-:-:S06]  /*0c10*/  IMAD.IADD R2, R3, 0x1, R0 ;  /* 0x0000000103027824 */ /* 0x000fcc00078e0200 */
[----:B------:R-:W0:Y:S01]  /*0c20*/  @!P1 S2R R10, SR_CgaCtaId ;  /* 0x00000000000a9919 */ /* 0x000e220000008800 */
[----:B------:R-:W-:Y:S01]  /*0c30*/  @!P1 MOV R7, 0x400 ;  /* 0x0000040000079802 */ /* 0x000fe20000000f00 */
[----:B------:R-:W1:Y:S02]  /*0c40*/  SHFL.DOWN PT, R3, R2, 0x2, R5 ;  /* 0x0840000002037989 */ /* 0x000e6400000e0005 */
[----:B-1----:R-:W-:Y:S02]  /*0c50*/  SEL R3, R3, RZ, !P0 ;  /* 0x000000ff03037207 */ /* 0x002fe40004000000 */
[----:B------:R-:W-:Y:S02]  /*0c60*/  ISETP.GT.AND P0, PT, R6, R5, PT ;  /* 0x000000050600720c */ /* 0x000fe40003f04270 */
[----:B------:R-:W-:Y:S01]  /*0c70*/  @!P1 SHF.R.U32.HI R6, RZ, 0x3, R9 ;  /* 0x00000003ff069819 */ /* 0x000fe20000011609 */
[----:B------:R-:W-:Y:S01]  /*0c80*/  IMAD.IADD R4, R2, 0x1, R3 ;  /* 0x0000000102047824 */ /* 0x000fe200078e0203 */
[----:B0-----:R-:W-:Y:S01]  /*0c90*/  @!P1 LEA R7, R10, R7, 0x18 ;  /* 0x000000070a079211 */ /* 0x001fe200078ec0ff */
[----:B------:R-:W-:Y:S01]  /*0ca0*/  VIADD R2, R8, 0x8 ;  /* 0x0000000808027836 */ /* 0x000fe20000000000 */
[----:B------:R-:W-:-:S02]  /*0cb0*/  @!P1 LOP3.LUT R6, R6, 0x7c, RZ, 0xc0, !PT ;  /* 0x0000007c06069812 */ /* 0x000fc400078ec0ff */
[----:B------:R-:W0:Y:S03]  /*0cc0*/  SHFL.DOWN PT, R3, R4, 0x4, R5 ;  /* 0x0880000004037989 */ /* 0x000e2600000e0005 */
[----:B------:R-:W-:Y:S01]  /*0cd0*/  @!P1 IMAD.IADD R6, R6, 0x1, R7 ;  /* 0x0000000106069824 */ /* 0x000fe200078e0207 */
[----:B0-----:R-:W-:Y:S02]  /*0ce0*/  SEL R3, R3, RZ, !P0 ;  /* 0x000000ff03037207 */ /* 0x001fe40004000000 */
[----:B------:R-:W-:-:S03]  /*0cf0*/  ISETP.GT.AND P0, PT, R2, R5, PT ;  /* 0x000000050200720c */ /* 0x000fc60003f04270 */
[----:B------:R-:W-:Y:S02]  /*0d00*/  IMAD.IADD R0, R4, 0x1, R3 ;  /* 0x0000000104007824 */ /* 0x000fe400078e0203 */
[----:B------:R-:W-:-:S03]  /*0d10*/  VIADD R4, R8, 0x10 ;  /* 0x0000001008047836 */ /* 0x000fc60000000000 */
[----:B------:R-:W0:Y:S02]  /*0d20*/  SHFL.DOWN PT, R3, R0, 0x8, R5 ;  /* 0x0900000000037989 */ /* 0x000e2400000e0005 */
[----:B0-----:R-:W-:Y:S02]  /*0d30*/  SEL R3, R3, RZ, !P0 ;  /* 0x000000ff03037207 */ /* 0x001fe40004000000 */
[----:B------:R-:W-:-:S03]  /*0d40*/  ISETP.GT.AND P0, PT, R4, R5, PT ;  /* 0x000000050400720c */ /* 0x000fc60003f04270 */
[----:B------:R-:W-:-:S05]  /*0d50*/  IMAD.IADD R2, R0, 0x1, R3 ;  /* 0x0000000100027824 */ /* 0x000fca00078e0203 */
[----:B------:R-:W0:Y:S02]  /*0d60*/  SHFL.DOWN PT, R3, R2, 0x10, R5 ;  /* 0x0a00000002037989 */ /* 0x000e2400000e0005 */
[----:B0-----:R-:W-:Y:S02]  /*0d70*/  SEL R3, R3, RZ, !P0 ;  /* 0x000000ff03037207 */ /* 0x001fe40004000000 */
[----:B------:R-:W-:-:S03]  /*0d80*/  ISETP.NE.AND P0, PT, R9, RZ, PT ;  /* 0x000000ff0900720c */ /* 0x000fc60003f05270 */
[----:B------:R-:W-:-:S05]  /*0d90*/  IMAD.IADD R3, R2, 0x1, R3 ;  /* 0x0000000102037824 */ /* 0x000fca00078e0203 */
[----:B------:R4:W-:Y:S01]  /*0da0*/  @!P1 STS [R6+0x8], R3 ;  /* 0x0000080306009388 */ /* 0x0009e20000000800 */
[----:B------:R-:W-:Y:S06]  /*0db0*/  BAR.SYNC.DEFER_BLOCKING 0x0 ;  /* 0x0000000000007b1d */ /* 0x000fec0000010000 */
[----:B------:R-:W-:Y:S05]  /*0dc0*/  @P0 BRA `(.L_x_17) ;  /* 0x0000002800d80947 */ /* 0x000fea0003800000 */
[----:B------:R-:W0:Y:S01]  /*0dd0*/  S2UR UR5, SR_CgaCtaId ;  /* 0x00000000000579c3 */ /* 0x000e220000008800 */
[----:B------:R-:W-:Y:S01]  /*0de0*/  UMOV UR4, 0x400 ;  /* 0x0000040000047882 */ /* 0x000fe20000000000 */
[C---:B------:R-:W-:Y:S02]  /*0df0*/  ISETP.GT.AND P2, PT, R20.reuse, 0x40, PT ;  /* 0x000000401400780c */ /* 0x040fe40003f44270 */
[C---:B------:R-:W-:Y:S02]  /*0e00*/  ISETP.GT.AND P1, PT, R20.reuse, 0x20, PT ;  /* 0x000000201400780c */ /* 0x040fe40003f24270 */
[----:B------:R-:W-:Y:S01]  /*0e10*/  ISETP.GT.AND P3, PT, R20, 0x80, PT ;  /* 0x000000801400780c */ /* 0x000fe20003f64270 */
[----:B0-----:R-:W-:-:S09]  /*0e20*/  ULEA UR4, UR5, UR4, 0x18 ;  /* 0x0000000405047291 */ /* 0x001fd2000f8ec0ff */
[----:B----4-:R-:W0:Y:S04]  /*0e30*/  LDS.128 R4, [UR4+0x10] ;  /* 0x00001004ff047984 */ /* 0x010e280008000c00 */
[----:B------:R-:W1:Y:S04]  /*0e40*/  LDS R0, [UR4+0xc] ;  /* 0x00000c04ff007984 */ /* 0x000e680008000800 */
[----:B------:R-:W2:Y:S01]  /*0e50*/  LDS.64 R8, [UR4+0x20] ;  /* 0x00002004ff087984 */ /* 0x000ea20008000a00 */
[----:B0-----:R-:W-:Y:S02]  /*0e60*/  SEL R4, R4, RZ, P2 ;  /* 0x000000ff04047207 */ /* 0x001fe40001000000 */
[----:B------:R-:W-:-:S02]  /*0e70*/  ISETP.GT.AND P2, PT, R20, 0x60, PT ;  /* 0x000000601400780c */ /* 0x000fc40003f44270 */
[----:B-1----:R-:W-:Y:S02]  /*0e80*/  SEL R0, R0, RZ, P1 ;  /* 0x000000ff00007207 */ /* 0x002fe40000800000 */
[----:B------:R-:W-:Y:S02]  /*0e90*/  SEL R5, R5, RZ, P2 ;  /* 0x000000ff05057207 */ /* 0x000fe40001000000 */
[----:B------:R-:W-:Y:S02]  /*0ea0*/  IADD3 R0, PT, PT, R4, R0, R3 ;  /* 0x0000000004007210 */ /* 0x000fe40007ffe003 */
[----:B------:R-:W-:Y:S02]  /*0eb0*/  ISETP.GT.AND P1, PT, R20, 0xa0, PT ;  /* 0x000000a01400780c */ /* 0x000fe40003f24270 */
[----:B------:R-:W-:Y:S02]  /*0ec0*/  SEL R6, R6, RZ, P3 ;  /* 0x000000ff06067207 */ /* 0x000fe40001800000 */
[----:B------:R-:W-:-:S02]  /*0ed0*/  ISETP.GT.AND P2, PT, R20, 0xc0, PT ;  /* 0x000000c01400780c */ /* 0x000fc40003f44270 */
[----:B------:R-:W-:Y:S02]  /*0ee0*/  ISETP.GT.AND P3, PT, R20, 0xe0, PT ;  /* 0x000000e01400780c */ /* 0x000fe40003f64270 */
[----:B------:R-:W-:Y:S02]  /*0ef0*/  SEL R7, R7, RZ, P1 ;  /* 0x000000ff07077207 */ /* 0x000fe40000800000 */
[----:B------:R-:W-:Y:S02]  /*0f00*/  IADD3 R0, PT, PT, R6, R0, R5 ;  /* 0x0000000006007210 */ /* 0x000fe40007ffe005 */
[----:B--2---:R-:W-:Y:S02]  /*0f10*/  SEL R8, R8, RZ, P2 ;  /* 0x000000ff08087207 */ /* 0x004fe40001000000 */
[----:B------:R-:W-:Y:S02]  /*0f20*/  SEL R9, R9, RZ, P3 ;  /* 0x000000ff09097207 */ /* 0x000fe40001800000 */
[----:B------:R-:W-:-:S05]  /*0f30*/  IADD3 R0, PT, PT, R8, R0, R7 ;  /* 0x0000000008007210 */ /* 0x000fca0007ffe007 */
[----:B------:R-:W-:Y:S01]  /*0f40*/  IMAD.IADD R3, R0, 0x1, R9 ;  /* 0x0000000100037824 */ /* 0x000fe200078e0209 */
[----:B------:R-:W-:Y:S06]  /*0f50*/  BRA `(.L_x_17) ;  /* 0x0000002800747947 */ /* 0x000fec0003800000 */
.L_x_3:
[----:B------:R-:W0:Y:S01]  /*0f60*/  S2R R0, SR_TID.X ;  /* 0x0000000000007919 */ /* 0x000e220000002100 */
[----:B------:R-:W1:Y:S01]  /*0f70*/  LDC.64 R2, c[0x0][0x380] ;  /* 0x0000e000ff027b82 */ /* 0x000e620000000a00 */
[----:B0-----:R-:W-:-:S04]  /*0f80*/  IMAD.SHL.U32 R5, R0, 0x4, RZ ;  /* 0x0000000400057824 */ /* 0x001fc800078e00ff */
[----:B-1----:R-:W-:-:S05]  /*0f90*/  IMAD.WIDE.U32 R2, R5, 0x4, R2 ;  /* 0x0000000405027825 */ /* 0x002fca00078e0002 */
[----:B------:R-:W2:Y:S04]  /*0fa0*/  LDG.E.128.CONSTANT R4, desc[UR6][R2.64] ;  /* 0x0000000602047981 */ /* 0x000ea8000c1e9d00 */
[----:B------:R-:W3:Y:S04]  /*0fb0*/  LDG.E.128.CONSTANT R8, desc[UR6][R2.64+0x1000] ;  /* 0x0010000602087981 */ /* 0x000ee8000c1e9d00 */
[----:B------:R-:W4:Y:S04]  /*0fc0*/  LDG.E.128.CONSTANT R12, desc[UR6][R2.64+0x2000] ;  /* 0x00200006020c7981 */ /* 0x000f28000c1e9d00 */
[----:B------:R-:W5:Y:S01]  /*0fd0*/  LDG.E.128.CONSTANT R16, desc[UR6][R2.64+0x3000] ;  /* 0x0030000602107981 */ /* 0x000f62000c1e9d00 */
[----:B------:R-:W-:Y:S01]  /*0fe0*/  ISETP.GE.U32.AND P0, PT, R20, 0x2000, PT ;  /* 0x000020001400780c */ /* 0x000fe20003f06070 */
[----:B------:R-:W-:Y:S01]  /*0ff0*/  IMAD.MOV.U32 R23, RZ, RZ, 0x1000 ;  /* 0x00001000ff177424 */ /* 0x000fe200078e00ff */
[----:B--2---:R-:W-:-:S04]  /*1000*/  IADD3 R5, PT, PT, R6, R5, R4 ;  /* 0x0000000506057210 */ /* 0x004fc80007ffe004 */
[----:B---3--:R-:W-:-:S04]  /*1010*/  IADD3 R5, PT, PT, R8, R7, R5 ;  /* 0x0000000708057210 */ /* 0x008fc80007ffe005 */
[----:B------:R-:W-:-:S04]  /*1020*/  IADD3 R5, PT, PT, R10, R9, R5 ;  /* 0x000000090a057210 */ /* 0x000fc80007ffe005 */
[----:B----4-:R-:W-:-:S04]  /*1030*/  IADD3 R5, PT, PT, R12, R11, R5 ;  /* 0x0000000b0c057210 */ /* 0x010fc80007ffe005 */
[----:B------:R-:W-:-:S04]  /*1040*/  IADD3 R5, PT, PT, R14, R13, R5 ;  /* 0x0000000d0e057210 */ /* 0x000fc80007ffe005 */
[----:B-----5:R-:W-:-:S04]  /*1050*/  IADD3 R5, PT, PT, R16, R15, R5 ;  /* 0x0000000f10057210 */ /* 0x020fc80007ffe005 */
[----:B------:R-:W-:-:S05]  /*1060*/  IADD3 R5, PT, PT, R18, R17, R5 ;  /* 0x0000001112057210 */ /* 0x000fca0007ffe005 */
[----:B------:R-:W-:Y:S01]  /*1070*/  IMAD.IADD R21, R19, 0x1, R5 ;  /* 0x0000000113157824 */ /* 0x000fe200078e0205 */
[----:B------:R-:W-:Y:S06]  /*1080*/  @!P0 BRA `(.L_x_18) ;  /* 0x00000000005c8947 */ /* 0x000fec0003800000 */
[----:B------:R-:W0:Y:S01]  /*1090*/  LDC R24, c[0x0][0x390] ;  /* 0x0000e400ff187b82 */ /* 0x000e220000000800 */
[----:B------:R-:W-:Y:S02]  /*10a0*/  VIADD R22, R20, 0xfffff000 ;  /* 0xfffff00014167836 */ /* 0x000fe40000000000 */
[----:B------:R-:W-:-:S07]  /*10b0*/  IMAD.MOV.U32 R23, RZ, RZ, 0x1000 ;  /* 0x00001000ff177424 */ /* 0x000fce00078e00ff */
.L_x_20:
[----:B------:R-:W-:-:S05]  /*10c0*/  IMAD.WIDE R26, R23, 0x4, R2 ;  /* 0x00000004171a7825 */ /* 0x000fca00078e0202 */
[----:B------:R-:W2:Y:S04]  /*10d0*/  LDG.E.128.CONSTANT R12, desc[UR6][R26.64] ;  /* 0x000000061a0c7981 */ /* 0x000ea8000c1e9d00 */
[----:B------:R-:W3:Y:S04]  /*10e0*/  LDG.E.128.CONSTANT R16, desc[UR6][R26.64+0x1000] ;  /* 0x001000061a107981 */ /* 0x000ee8000c1e9d00 */
[----:B------:R-:W4:Y:S04]  /*10f0*/  LDG.E.128.CONSTANT R4, desc[UR6][R26.64+0x2000] ;  /* 0x002000061a047981 */ /* 0x000f28000c1e9d00 */
[----:B------:R-:W5:Y:S01]  /*1100*/  LDG.E.128.CONSTANT R8, desc[UR6][R26.64+0x3000] ;  /* 0x003000061a087981 */ /* 0x000f62000c1e9d00 */
[----:B0-----:R-:W-:Y:S01]  /*1110*/  IMAD.MOV.U32 R20, RZ, RZ, R24 ;  /* 0x000000ffff147224 */ /* 0x001fe200078e0018 */
[----:B--2---:R-:W-:-:S04]  /*1120*/  IADD3 R13, PT, PT, R13, R12, R21 ;  /* 0x0000000c0d0d7210 */ /* 0x004fc80007ffe015 */
[----:B------:R-:W-:-:S04]  /*1130*/  IADD3 R13, PT, PT, R15, R14, R13 ;  /* 0x0000000e0f0d7210 */ /* 0x000fc80007ffe00d */
[----:B---3--:R-:W-:-:S04]  /*1140*/  IADD3 R13, PT, PT, R17, R16, R13 ;  /* 0x00000010110d7210 */ /* 0x008fc80007ffe00d */
[----:B------:R-:W-:-:S04]  /*1150*/  IADD3 R13, PT, PT, R19, R18, R13 ;  /* 0x00000012130d7210 */ /* 0x000fc80007ffe00d */
[----:B----4-:R-:W-:Y:S01]  /*1160*/  IADD3 R13, PT, PT, R5, R4, R13 ;  /* 0x00000004050d7210 */ /* 0x010fe20007ffe00d */
[----:B------:R-:W-:-:S03]  /*1170*/  IMAD.IADD R4, R20, 0x1, -R23 ;  /* 0x0000000114047824 */ /* 0x000fc600078e0a17 */
[----:B------:R-:W-:Y:S02]  /*1180*/  IADD3 R13, PT, PT, R7, R6, R13 ;  /* 0x00000006070d7210 */ /* 0x000fe40007ffe00d */
[----:B------:R-:W-:Y:S02]  /*1190*/  ISETP.GE.AND P0, PT, R4, 0x1000, PT ;  /* 0x000010000400780c */ /* 0x000fe40003f06270 */
[----:B-----5:R-:W-:-:S04]  /*11a0*/  IADD3 R13, PT, PT, R9, R8, R13 ;  /* 0x00000008090d7210 */ /* 0x020fc80007ffe00d */
[----:B------:R-:W-:-:S07]  /*11b0*/  IADD3 R21, PT, PT, R11, R10, R13 ;  /* 0x0000000a0b157210 */ /* 0x000fce0007ffe00d */
[----:B------:R-:W-:Y:S05]  /*11c0*/  @!P0 BRA `(.L_x_19) ;  /* 0x0000000400fc8947 */ /* 0x000fea0003800000 */
[----:B------:R-:W-:-:S05]  /*11d0*/  VIADD R23, R23, 0x1000 ;  /* 0x0000100017177836 */ /* 0x000fca0000000000 */
[----:B------:R-:W-:-:S13]  /*11e0*/  ISETP.GT.AND P0, PT, R23, R22, PT ;  /* 0x000000161700720c */ /* 0x000fda0003f04270 */
[----:B------:R-:W-:Y:S05]  /*11f0*/  @!P0 BRA `(.L_x_20) ;  /* 0xfffffffc00b08947 */ /* 0x000fea000383ffff */
.L_x_18:
[----:B------:R-:W-:-:S13]  /*1200*/  ISETP.GE.AND P0, PT, R23, R20, PT ;  /* 0x000000141700720c */ /* 0x000fda0003f06270 */
[----:B------:R-:W-:Y:S05]  /*1210*/  @P0 BRA `(.L_x_19) ;  /* 0x0000000400e80947 */ /* 0x000fea0003800000 */
[----:B------:R-:W-:Y:S01]  /*1220*/  IMAD.IADD R9, R20, 0x1, -R23 ;  /* 0x0000000114097824 */ /* 0x000fe200078e0a17 */
[----:B------:R-:W-:Y:S04]  /*1230*/  BSSY.RECONVERGENT B1, `(.L_x_19) ;  /* 0x0000078000017945 */ /* 0x000fe80003800200 */
[----:B------:R-:W-:-:S13]  /*1240*/  ISETP.GE.AND P0, PT, R0, R9, PT ;  /* 0x000000090000720c */ /* 0x000fda0003f06270 */
[----:B------:R-:W-:Y:S05]  /*1250*/  @P0 BRA `(.L_x_21) ;  /* 0x0000000400d40947 */ /* 0x000fea0003800000 */
[----:B------:R-:W-:Y:S01]  /*1260*/  LOP3.LUT R2, RZ, R0, RZ, 0x33, !PT ;  /* 0x00000000ff027212 */ /* 0x000fe200078e33ff */
[----:B------:R-:W-:Y:S01]  /*1270*/  BSSY.RECONVERGENT B2, `(.L_x_22) ;  /* 0x0000015000027945 */ /* 0x000fe20003800200 */
[----:B------:R-:W-:Y:S02]  /*1280*/  IMAD.MOV.U32 R8, RZ, RZ, R0 ;  /* 0x000000ffff087224 */ /* 0x000fe400078e0000 */
[----:B------:R-:W-:-:S04]  /*1290*/  IADD3 R2, PT, PT, -R23, R20, R2 ;  /* 0x0000001417027210 */ /* 0x000fc80007ffe102 */
[C---:B------:R-:W-:Y:S02]  /*12a0*/  LOP3.LUT R3, R2.reuse, 0x300, RZ, 0xc0, !PT ;  /* 0x0000030002037812 */ /* 0x040fe400078ec0ff */
[----:B------:R-:W-:Y:S02]  /*12b0*/  ISETP.GE.U32.AND P1, PT, R2, 0x300, PT ;  /* 0x000003000200780c */ /* 0x000fe40003f26070 */
[----:B------:R-:W-:-:S13]  /*12c0*/  ISETP.NE.AND P0, PT, R3, 0x300, PT ;  /* 0x000003000300780c */ /* 0x000fda0003f05270 */
[----:B------:R-:W-:Y:S05]  /*12d0*/  @!P0 BRA `(.L_x_23) ;  /* 0x0000000000388947 */ /* 0x000fea0003800000 */
[----:B------:R-:W0:Y:S01]  /*12e0*/  LDC.64 R4, c[0x0][0x380] ;  /* 0x0000e000ff047b82 */ /* 0x000e220000000a00 */
[----:B------:R-:W-:Y:S01]  /*12f0*/  LEA.HI R2, R2, 0x1, RZ, 0x18 ;  /* 0x0000000102027811 */ /* 0x000fe200078fc0ff */
[----:B------:R-:W-:Y:S02]  /*1300*/  IMAD.IADD R7, R0, 0x1, R23 ;  /* 0x0000000100077824 */ /* 0x000fe400078e0217 */
[----:B------:R-:W-:Y:S01]  /*1310*/  IMAD.MOV.U32 R8, RZ, RZ, R0 ;  /* 0x000000ffff087224 */ /* 0x000fe200078e0000 */
[----:B------:R-:W-:-:S05]  /*1320*/  LOP3.LUT R2, R2, 0x3, RZ, 0xc0, !PT ;  /* 0x0000000302027812 */ /* 0x000fca00078ec0ff */
[----:B------:R-:W-:-:S07]  /*1330*/  IMAD.MOV R6, RZ, RZ, -R2 ;  /* 0x000000ffff067224 */ /* 0x000fce00078e0a02 */
.L_x_24:
[----:B0-----:R-:W-:-:S06]  /*1340*/  IMAD.WIDE.U32 R2, R7, 0x4, R4 ;  /* 0x0000000407027825 */ /* 0x001fcc00078e0004 */
[----:B------:R-:W2:Y:S01]  /*1350*/  LDG.E.CONSTANT R2, desc[UR6][R2.64] ;  /* 0x0000000602027981 */ /* 0x000ea2000c1e9900 */
[----:B------:R-:W-:Y:S02]  /*1360*/  VIADD R6, R6, 0x1 ;  /* 0x0000000106067836 */ /* 0x000fe40000000000 */
[----:B------:R-:W-:Y:S02]  /*1370*/  VIADD R8, R8, 0x100 ;  /* 0x0000010008087836 */ /* 0x000fe40000000000 */
[----:B------:R-:W-:Y:S01]  /*1380*/  VIADD R7, R7, 0x100 ;  /* 0x0000010007077836 */ /* 0x000fe20000000000 */
[----:B------:R-:W-:Y:S01]  /*1390*/  ISETP.NE.AND P0, PT, R6, RZ, PT ;  /* 0x000000ff0600720c */ /* 0x000fe20003f05270 */
[----:B--2---:R-:W-:-:S12]  /*13a0*/  IMAD.IADD R21, R2, 0x1, R21 ;  /* 0x0000000102157824 */ /* 0x004fd800078e0215 */
[----:B------:R-:W-:Y:S05]  /*13b0*/  @P0 BRA `(.L_x_24) ;  /* 0xfffffffc00e00947 */ /* 0x000fea000383ffff */
.L_x_23:
[----:B------:R-:W-:Y:S05]  /*13c0*/  BSYNC.RECONVERGENT B2 ;  /* 0x0000000000027941 */ /* 0x000fea0003800200 */
.L_x_22:
[----:B------:R-:W-:Y:S05]  /*13d0*/  @!P1 BRA `(.L_x_21) ;  /* 0x0000000400749947 */ /* 0x000fea0003800000 */
[----:B------:R-:W0:Y:S01]  /*13e0*/  LDCU.64 UR4, c[0x0][0x380] ;  /* 0x00007000ff0477ac */ /* 0x000e220008000a00 */
[----:B------:R-:W-:Y:S01]  /*13f0*/  IMAD.IADD R5, R9, 0x1, -R8 ;  /* 0x0000000109057824 */ /* 0x000fe200078e0a08 */
[C---:B------:R-:W-:Y:S01]  /*1400*/  IADD3 R3, P0, PT, R8.reuse, R23, RZ ;  /* 0x0000001708037210 */ /* 0x040fe20007f1e0ff */
[----:B------:R-:W-:Y:S01]  /*1410*/  BSSY.RECONVERGENT B2, `(.L_x_25) ;  /* 0x0000033000027945 */ /* 0x000fe20003800200 */
[----:B------:R-:W-:Y:S02]  /*1420*/  IMAD.IADD R23, R8, 0x1, R23 ;  /* 0x0000000108177824 */ /* 0x000fe400078e0217 */
[----:B------:R-:W-:Y:S01]  /*1430*/  ISETP.GT.AND P1, PT, R5, 0xc00, PT ;  /* 0x00000c000500780c */ /* 0x000fe20003f24270 */
[----:B------:R-:W-:Y:S01]  /*1440*/  IMAD.X R4, RZ, RZ, RZ, P0 ;  /* 0x000000ffff047224 */ /* 0x000fe200000e06ff */
[----:B0-----:R-:W-:-:S04]  /*1450*/  LEA R2, P0, R3, UR4, 0x2 ;  /* 0x0000000403027c11 */ /* 0x001fc8000f8010ff */
[----:B------:R-:W-:Y:S02]  /*1460*/  LEA.HI.X R3, R3, UR5, R4, 0x2, P0 ;  /* 0x0000000503037c11 */ /* 0x000fe400080f1404 */
[----:B------:R-:W-:-:S05]  /*1470*/  IADD3 R2, P0, PT, R2, 0x800, RZ ;  /* 0x0000080002027810 */ /* 0x000fca0007f1e0ff */
[----:B------:R-:W-:Y:S01]  /*1480*/  IMAD.X R3, RZ, RZ, R3, P0 ;  /* 0x000000ffff037224 */ /* 0x000fe200000e0603 */
[----:B------:R-:W-:Y:S01]  /*1490*/  PLOP3.LUT P0, PT, PT, PT, PT, 0x80, 0x8 ;  /* 0x000000000008781c */ /* 0x000fe20003f0f070 */
[----:B------:R-:W-:-:S12]  /*14a0*/  @!P1 BRA `(.L_x_26) ;  /* 0x0000000000a49947 */ /* 0x000fd80003800000 */
[----:B------:R-:W-:Y:S01]  /*14b0*/  PLOP3.LUT P0, PT, PT, PT, PT, 0x8, 0x80 ;  /* 0x000000000080781c */ /* 0x000fe20003f0e170 */
[----:B------:R-:W-:-:S12]  /*14c0*/  VIADD R11, R9, 0xfffff400 ;  /* 0xfffff400090b7836 */ /* 0x000fd80000000000 */
.L_x_27:
[----:B------:R-:W0:Y:S01]  /*14d0*/  LDC.64 R4, c[0x0][0x380] ;  /* 0x0000e000ff047b82 */ /* 0x000e220000000a00 */
[C---:B------:R-:W-:Y:S01]  /*14e0*/  VIADD R27, R23.reuse, 0x400 ;  /* 0x00000400171b7836 */ /* 0x040fe20000000000 */
[----:B------:R-:W2:Y:S01]  /*14f0*/  LDG.E.CONSTANT R12, desc[UR6][R2.64+-0x400] ;  /* 0xfffc0006020c7981 */ /* 0x000ea2000c1e9900 */
[----:B------:R-:W-:-:S03]  /*1500*/  VIADD R7, R23, 0x800 ;  /* 0x0000080017077836 */ /* 0x000fc60000000000 */
[----:B------:R-:W3:Y:S04]  /*1510*/  LDG.E.CONSTANT R18, desc[UR6][R2.64] ;  /* 0x0000000602127981 */ /* 0x000ee8000c1e9900 */
[----:B------:R-:W3:Y:S04]  /*1520*/  LDG.E.CONSTANT R17, desc[UR6][R2.64+0x400] ;  /* 0x0004000602117981 */ /* 0x000ee8000c1e9900 */
[----:B------:R-:W4:Y:S01]  /*1530*/  LDG.E.CONSTANT R15, desc[UR6][R2.64+0xc00] ;  /* 0x000c0006020f7981 */ /* 0x000f22000c1e9900 */
[----:B------:R-:W-:-:S03]  /*1540*/  VIADD R29, R23, 0xc00 ;  /* 0x00000c00171d7836 */ /* 0x000fc60000000000 */
[----:B------:R-:W5:Y:S04]  /*1550*/  LDG.E.CONSTANT R14, desc[UR6][R2.64+0x1000] ;  /* 0x00100006020e7981 */ /* 0x000f68000c1e9900 */
[----:B------:R-:W5:Y:S01]  /*1560*/  LDG.E.CONSTANT R13, desc[UR6][R2.64+0x1400] ;  /* 0x00140006020d7981 */ /* 0x000f62000c1e9900 */
[----:B0-----:R-:W-:-:S03]  /*1570*/  IMAD.WIDE.U32 R24, R23, 0x4, R4 ;  /* 0x0000000417187825 */ /* 0x001fc600078e0004 */
[----:B------:R-:W5:Y:S04]  /*1580*/  LDG.E.CONSTANT R19, desc[UR6][R2.64+0x1c00] ;  /* 0x001c000602137981 */ /* 0x000f68000c1e9900 */
[----:B------:R-:W2:Y:S01]  /*1590*/  LDG.E.CONSTANT R10, desc[UR6][R24.64] ;  /* 0x00000006180a7981 */ /* 0x000ea2000c1e9900 */
[----:B------:R-:W-:-:S03]  /*15a0*/  IMAD.WIDE.U32 R26, R27, 0x4, R4 ;  /* 0x000000041b1a7825 */ /* 0x000fc600078e0004 */
[----:B------:R-:W5:Y:S01]  /*15b0*/  LDG.E.CONSTANT R20, desc[UR6][R2.64+0x2400] ;  /* 0x0024000602147981 */ /* 0x000f62000c1e9900 */
[----:B------:R-:W-:-:S03]  /*15c0*/  IMAD.WIDE.U32 R6, R7, 0x4, R4 ;  /* 0x0000000407067825 */ /* 0x000fc600078e0004 */
[----:B------:R-:W4:Y:S01]  /*15d0*/  LDG.E.CONSTANT R16, desc[UR6][R26.64] ;  /* 0x000000061a107981 */ /* 0x000f22000c1e9900 */
[----:B------:R-:W-:-:S03]  /*15e0*/  IMAD.WIDE.U32 R4, R29, 0x4, R4 ;  /* 0x000000041d047825 */ /* 0x000fc600078e0004 */
[----:B------:R-:W5:Y:S04]  /*15f0*/  LDG.E.CONSTANT R6, desc[UR6][R6.64] ;  /* 0x0000000606067981 */ /* 0x000f68000c1e9900 */
[----:B------:R-:W5:Y:S04]  /*1600*/  LDG.E.CONSTANT R25, desc[UR6][R2.64+0x2000] ;  /* 0x0020000602197981 */ /* 0x000f68000c1e9900 */
[----:B------:R0:W5:Y:S04]  /*1610*/  LDG.E.CONSTANT R5, desc[UR6][R4.64] ;  /* 0x0000000604057981 */ /* 0x000168000c1e9900 */
[----:B------:R-:W5:Y:S04]  /*1620*/  LDG.E.CONSTANT R24, desc[UR6][R2.64+0x2c00] ;  /* 0x002c000602187981 */ /* 0x000f68000c1e9900 */
[----:B------:R-:W5:Y:S04]  /*1630*/  LDG.E.CONSTANT R27, desc[UR6][R2.64+0x3000] ;  /* 0x00300006021b7981 */ /* 0x000f68000c1e9900 */
[----:B------:R1:W5:Y:S01]  /*1640*/  LDG.E.CONSTANT R22, desc[UR6][R2.64+0x3400] ;  /* 0x0034000602167981 */ /* 0x000362000c1e9900 */
[----:B------:R-:W-:-:S05]  /*1650*/  VIADD R8, R8, 0x1000 ;  /* 0x0000100008087836 */ /* 0x000fca0000000000 */
[----:B------:R-:W-:Y:S02]  /*1660*/  ISETP.GE.AND P1, PT, R8, R11, PT ;  /* 0x0000000b0800720c */ /* 0x000fe40003f26270 */
[----:B0-----:R-:W-:Y:S01]  /*1670*/  IADD3 R4, P2, PT, R2, 0x4000, RZ ;  /* 0x0000400002047810 */ /* 0x001fe20007f5e0ff */
[----:B------:R-:W-:-:S04]  /*1680*/  VIADD R23, R23, 0x1000 ;  /* 0x0000100017177836 */ /* 0x000fc80000000000 */
[----:B-1----:R-:W-:Y:S02]  /*1690*/  IMAD.X R3, RZ, RZ, R3, P2 ;  /* 0x000000ffff037224 */ /* 0x002fe400010e0603 */
[----:B------:R-:W-:Y:S01]  /*16a0*/  IMAD.MOV.U32 R2, RZ, RZ, R4 ;  /* 0x000000ffff027224 */ /* 0x000fe200078e0004 */
[----:B--2---:R-:W-:-:S04]  /*16b0*/  IADD3 R10, PT, PT, R12, R10, R21 ;  /* 0x0000000a0c0a7210 */ /* 0x004fc80007ffe015 */
[----:B---3--:R-:W-:-:S04]  /*16c0*/  IADD3 R10, PT, PT, R17, R18, R10 ;  /* 0x00000012110a7210 */ /* 0x008fc80007ffe00a */
[----:B----4-:R-:W-:-:S04]  /*16d0*/  IADD3 R10, PT, PT, R15, R16, R10 ;  /* 0x000000100f0a7210 */ /* 0x010fc80007ffe00a */
[----:B-----5:R-:W-:-:S04]  /*16e0*/  IADD3 R10, PT, PT, R13, R14, R10 ;  /* 0x0000000e0d0a7210 */ /* 0x020fc80007ffe00a */
[----:B------:R-:W-:-:S04]  /*16f0*/  IADD3 R6, PT, PT, R19, R6, R10 ;  /* 0x0000000613067210 */ /* 0x000fc80007ffe00a */
[----:B------:R-:W-:-:S04]  /*1700*/  IADD3 R6, PT, PT, R20, R25, R6 ;  /* 0x0000001914067210 */ /* 0x000fc80007ffe006 */
[----:B------:R-:W-:-:S04]  /*1710*/  IADD3 R5, PT, PT, R24, R5, R6 ;  /* 0x0000000518057210 */ /* 0x000fc80007ffe006 */
[----:B------:R-:W-:Y:S01]  /*1720*/  IADD3 R21, PT, PT, R22, R27, R5 ;  /* 0x0000001b16157210 */ /* 0x000fe20007ffe005 */
[----:B------:R-:W-:Y:S06]  /*1730*/  @!P1 BRA `(.L_x_27) ;  /* 0xfffffffc00649947 */ /* 0x000fec000383ffff */
.L_x_26:
[----:B------:R-:W-:Y:S05]  /*1740*/  BSYNC.RECONVERGENT B2 ;  /* 0x0000000000027941 */ /* 0x000fea0003800200 */
.L_x_25:
[----:B------:R-:W-:Y:S01]  /*1750*/  IMAD.IADD R4, R9, 0x1, -R8 ;  /* 0x0000000109047824 */ /* 0x000fe200078e0a08 */
[----:B------:R-:W-:Y:S04]  /*1760*/  BSSY.RECONVERGENT B2, `(.L_x_28) ;  /* 0x000001a000027945 */ /* 0x000fe80003800200 */
[----:B------:R-:W-:-:S13]  /*1770*/  ISETP.GT.AND P1, PT, R4, 0x400, PT ;  /* 0x000004000400780c */ /* 0x000fda0003f24270 */
[----:B------:R-:W-:Y:S05]  /*1780*/  @!P1 BRA `(.L_x_29) ;  /* 0x00000000005c9947 */ /* 0x000fea0003800000 */
[----:B------:R-:W0:Y:S01]  /*1790*/  LDC.64 R6, c[0x0][0x380] ;  /* 0x0000e000ff067b82 */ /* 0x000e220000000a00 */
[C---:B------:R-:W-:Y:S01]  /*17a0*/  VIADD R11, R23.reuse, 0x400 ;  /* 0x00000400170b7836 */ /* 0x040fe20000000000 */
[----:B------:R-:W2:Y:S04]  /*17b0*/  LDG.E.CONSTANT R10, desc[UR6][R2.64+-0x400] ;  /* 0xfffc0006020a7981 */ /* 0x000ea8000c1e9900 */
[----:B------:R-:W3:Y:S04]  /*17c0*/  LDG.E.CONSTANT R12, desc[UR6][R2.64+0x400] ;  /* 0x00040006020c7981 */ /* 0x000ee8000c1e9900 */
[----:B------:R-:W4:Y:S04]  /*17d0*/  LDG.E.CONSTANT R13, desc[UR6][R2.64+0xc00] ;  /* 0x000c0006020d7981 */ /* 0x000f28000c1e9900 */
[----:B------:R-:W5:Y:S04]  /*17e0*/  LDG.E.CONSTANT R15, desc[UR6][R2.64+0x1000] ;  /* 0x00100006020f7981 */ /* 0x000f68000c1e9900 */
[----:B------:R1:W5:Y:S01]  /*17f0*/  LDG.E.CONSTANT R14, desc[UR6][R2.64+0x1400] ;  /* 0x00140006020e7981 */ /* 0x000362000c1e9900 */
[----:B0-----:R-:W-:-:S04]  /*1800*/  IMAD.WIDE.U32 R4, R23, 0x4, R6 ;  /* 0x0000000417047825 */ /* 0x001fc800078e0006 */
[----:B------:R-:W-:Y:S02]  /*1810*/  IMAD.WIDE.U32 R6, R11, 0x4, R6 ;  /* 0x000000040b067825 */ /* 0x000fe400078e0006 */
[----:B------:R-:W2:Y:S04]  /*1820*/  LDG.E.CONSTANT R4, desc[UR6][R4.64] ;  /* 0x0000000604047981 */ /* 0x000ea8000c1e9900 */
[----:B------:R-:W3:Y:S04]  /*1830*/  LDG.E.CONSTANT R11, desc[UR6][R2.64] ;  /* 0x00000006020b7981 */ /* 0x000ee8000c1e9900 */
[----:B------:R-:W4:Y:S01]  /*1840*/  LDG.E.CONSTANT R7, desc[UR6][R6.64] ;  /* 0x0000000606077981 */ /* 0x000f22000c1e9900 */
[----:B------:R-:W-:Y:S01]  /*1850*/  PLOP3.LUT P0, PT, PT, PT, PT, 0x8, 0x80 ;  /* 0x000000000080781c */ /* 0x000fe20003f0e170 */
[----:B------:R-:W-:-:S02]  /*1860*/  VIADD R8, R8, 0x800 ;  /* 0x0000080008087836 */ /* 0x000fc40000000000 */
[----:B------:R-:W-:Y:S01]  /*1870*/  VIADD R23, R23, 0x800 ;  /* 0x0000080017177836 */ /* 0x000fe20000000000 */
[----:B--2---:R-:W-:Y:S02]  /*1880*/  IADD3 R10, PT, PT, R10, R4, R21 ;  /* 0x000000040a0a7210 */ /* 0x004fe40007ffe015 */
[----:B------:R-:W-:Y:S02]  /*1890*/  IADD3 R4, P1, PT, R2, 0x2000, RZ ;  /* 0x0000200002047810 */ /* 0x000fe40007f3e0ff */
[----:B---3--:R-:W-:-:S03]  /*18a0*/  IADD3 R10, PT, PT, R12, R11, R10 ;  /* 0x0000000b0c0a7210 */ /* 0x008fc60007ffe00a */
[----:B------:R-:W-:Y:S01]  /*18b0*/  IMAD.X R5, RZ, RZ, R3, P1 ;  /* 0x000000ffff057224 */ /* 0x000fe200008e0603 */
[----:B----4-:R-:W-:Y:S01]  /*18c0*/  IADD3 R10, PT, PT, R13, R7, R10 ;  /* 0x000000070d0a7210 */ /* 0x010fe20007ffe00a */
[----:B-1----:R-:W-:Y:S02]  /*18d0*/  IMAD.MOV.U32 R2, RZ, RZ, R4 ;  /* 0x000000ffff027224 */ /* 0x002fe400078e0004 */
[----:B------:R-:W-:Y:S01]  /*18e0*/  IMAD.MOV.U32 R3, RZ, RZ, R5 ;  /* 0x000000ffff037224 */ /* 0x000fe200078e0005 */
[----:B-----5:R-:W-:-:S07]  /*18f0*/  IADD3 R21, PT, PT, R14, R15, R10 ;  /* 0x0000000f0e157210 */ /* 0x020fce0007ffe00a */
.L_x_29:
[----:B------:R-:W-:Y:S05]  /*1900*/  BSYNC.RECONVERGENT B2 ;  /* 0x0000000000027941 */ /* 0x000fea0003800200 */
.L_x_28:
[----:B------:R-:W-:-:S13]  /*1910*/  ISETP.LT.OR P0, PT, R8, R9, P0 ;  /* 0x000000090800720c */ /* 0x000fda0000701670 */
[----:B------:R-:W-:Y:S05]  /*1920*/  @!P0 BRA `(.L_x_21) ;  /* 0x0000000000208947 */ /* 0x000fea0003800000 */
[----:B------:R-:W0:Y:S01]  /*1930*/  LDC.64 R4, c[0x0][0x380] ;  /* 0x0000e000ff047b82 */ /* 0x000e220000000a00 */
[----:B------:R-:W2:Y:S04]  /*1940*/  LDG.E.CONSTANT R6, desc[UR6][R2.64+-0x400] ;  /* 0xfffc000602067981 */ /* 0x000ea8000c1e9900 */
[----:B------:R-:W3:Y:S04]  /*1950*/  LDG.E.CONSTANT R7, desc[UR6][R2.64] ;  /* 0x0000000602077981 */ /* 0x000ee8000c1e9900 */
[----:B------:R-:W3:Y:S01]  /*1960*/  LDG.E.CONSTANT R8, desc[UR6][R2.64+0x400] ;  /* 0x0004000602087981 */ /* 0x000ee2000c1e9900 */
[----:B0-----:R-:W-:-:S06]  /*1970*/  IMAD.WIDE.U32 R4, R23, 0x4, R4 ;  /* 0x0000000417047825 */ /* 0x001fcc00078e0004 */
[----:B------:R-:W2:Y:S02]  /*1980*/  LDG.E.CONSTANT R4, desc[UR6][R4.64] ;  /* 0x0000000604047981 */ /* 0x000ea4000c1e9900 */
[----:B--2---:R-:W-:-:S04]  /*1990*/  IADD3 R6, PT, PT, R6, R4, R21 ;  /* 0x0000000406067210 */ /* 0x004fc80007ffe015 */
[----:B---3--:R-:W-:-:S07]  /*19a0*/  IADD3 R21, PT, PT, R8, R7, R6 ;  /* 0x0000000708157210 */ /* 0x008fce0007ffe006 */
.L_x_21:
[----:B------:R-:W-:Y:S05]  /*19b0*/  BSYNC.RECONVERGENT B1 ;  /* 0x0000000000017941 */ /* 0x000fea0003800200 */
.L_x_19:
[----:B------:R-:W0:Y:S01]  /*19c0*/  S2R R8, SR_LANEID ;  /* 0x0000000000087919 */ /* 0x000e220000000000 */
[----:B------:R-:W1:Y:S01]  /*19d0*/  SHFL.DOWN PT, R2, R21, 0x1, 0x1f ;  /* 0x08201f0015027f89 */ /* 0x000e6200000e0000 */
[C---:B0-----:R-:W-:Y:S02]  /*19e0*/  ISETP.GT.AND P0, PT, R8.reuse, 0x1e, PT ;  /* 0x0000001e0800780c */ /* 0x041fe40003f04270 */
[----:B------:R-:W-:Y:S02]  /*19f0*/  ISETP.NE.AND P1, PT, R8, RZ, PT ;  /* 0x000000ff0800720c */ /* 0x000fe40003f25270 */
[----:B-1----:R-:W-:Y:S02]  /*1a00*/  SEL R2, R2, RZ, !P0 ;  /* 0x000000ff02027207 */ /* 0x002fe40004000000 */
[----:B------:R-:W-:-:S03]  /*1a10*/  ISETP.GT.AND P0, PT, R8, 0x1d, PT ;  /* 0x0000001d0800780c */ /* 0x000fc60003f04270 */
[----:B------:R-:W-:-:S05]  /*1a20*/  IMAD.IADD R2, R2, 0x1, R21 ;  /* 0x0000000102027824 */ /* 0x000fca00078e0215 */
[----:B------:R-:W0:Y:S01]  /*1a30*/  SHFL.DOWN PT, R3, R2, 0x2, 0x1f ;  /* 0x08401f0002037f89 */ /* 0x000e2200000e0000 */
[----:B------:R-:W-:Y:S01]  /*1a40*/  @!P1 MOV R6, 0x400 ;  /* 0x0000040000069802 */ /* 0x000fe20000000f00 */
[----:B------:R-:W1:Y:S01]  /*1a50*/  @!P1 S2R R7, SR_CgaCtaId ;  /* 0x0000000000079919 */ /* 0x000e620000008800 */
[----:B0-----:R-:W-:Y:S02]  /*1a60*/  SEL R3, R3, RZ, !P0 ;  /* 0x000000ff03037207 */ /* 0x001fe40004000000 */
[----:B------:R-:W-:-:S03]  /*1a70*/  ISETP.GT.AND P0, PT, R8, 0x1b, PT ;  /* 0x0000001b0800780c */ /* 0x000fc60003f04270 */
[----:B------:R-:W-:-:S05]  /*1a80*/  IMAD.IADD R3, R2, 0x1, R3 ;  /* 0x0000000102037824 */ /* 0x000fca00078e0203 */
[----:B------:R-:W0:Y:S01]  /*1a90*/  SHFL.DOWN PT, R4, R3, 0x4, 0x1f ;  /* 0x08801f0003047f89 */ /* 0x000e2200000e0000 */
[----:B-1----:R-:W-:Y:S02]  /*1aa0*/  @!P1 LEA R6, R7, R6, 0x18 ;  /* 0x0000000607069211 */ /* 0x002fe400078ec0ff */
[----:B0-----:R-:W-:Y:S02]  /*1ab0*/  SEL R4, R4, RZ, !P0 ;  /* 0x000000ff04047207 */ /* 0x001fe40004000000 */
[----:B------:R-:W-:-:S03]  /*1ac0*/  ISETP.GT.AND P0, PT, R8, 0x17, PT ;  /* 0x000000170800780c */ /* 0x000fc60003f04270 */
[----:B------:R-:W-:Y:S01]  /*1ad0*/  IMAD.IADD R4, R3, 0x1, R4 ;  /* 0x0000000103047824 */ /* 0x000fe200078e0204 */
[----:B------:R-:W-:-:S04]  /*1ae0*/  @!P1 SHF.R.U32.HI R3, RZ, 0x3, R0 ;  /* 0x00000003ff039819 */ /* 0x000fc80000011600 */
        /* <DEDUP_REMOVED lines=13> */
[----:B------:R-:W0:Y:S01]  /*1bc0*/  S2UR UR5, SR_CgaCtaId ;  /* 0x00000000000579c3 */ /* 0x000e220000008800 */
[----:B------:R-:W-:Y:S02]  /*1bd0*/  UMOV UR4, 0x400 ;  /* 0x0000040000047882 */ /* 0x000fe40000000000 */
[----:B0-----:R-:W-:-:S09]  /*1be0*/  ULEA UR4, UR5, UR4, 0x18 ;  /* 0x0000000405047291 */ /* 0x001fd2000f8ec0ff */
[----:B------:R-:W-:Y:S04]  /*1bf0*/  LDS R0, [UR4+0xc] ;  /* 0x00000c04ff007984 */ /* 0x000fe80008000800 */
[----:B---3--:R-:W0:Y:S04]  /*1c00*/  LDS.128 R4, [UR4+0x10] ;  /* 0x00001004ff047984 */ /* 0x008e280008000c00 */
[----:B------:R-:W1:Y:S01]  /*1c10*/  LDS.64 R8, [UR4+0x20] ;  /* 0x00002004ff087984 */ /* 0x000e620008000a00 */
[----:B0-----:R-:W-:-:S04]  /*1c20*/  IADD3 R0, PT, PT, R4, R0, R3 ;  /* 0x0000000004007210 */ /* 0x001fc80007ffe003 */
[----:B------:R-:W-:-:S04]  /*1c30*/  IADD3 R0, PT, PT, R6, R0, R5 ;  /* 0x0000000006007210 */ /* 0x000fc80007ffe005 */
[----:B-1----:R-:W-:-:S05]  /*1c40*/  IADD3 R0, PT, PT, R8, R0, R7 ;  /* 0x0000000008007210 */ /* 0x002fca0007ffe007 */
[----:B------:R-:W-:Y:S01]  /*1c50*/  IMAD.IADD R3, R0, 0x1, R9 ;  /* 0x0000000100037824 */ /* 0x000fe200078e0209 */
[----:B------:R-:W-:Y:S06]  /*1c60*/  BRA `(.L_x_17) ;  /* 0x0000001c00307947 */ /* 0x000fec0003800000 */
.L_x_2:
        /* <DEDUP_REMOVED lines=12> */
.L_x_32:
[----:B------:R-:W-:Y:S05]  /*1d30*/  BSYNC.RECONVERGENT B1 ;  /* 0x0000000000017941 */ /* 0x000fea0003800200 */
.L_x_31:
        /* <DEDUP_REMOVED lines=16> */
.L_x_37:
        /* <DEDUP_REMOVED lines=9> */
.L_x_36:
[----:B------:R-:W-:Y:S05]  /*1ed0*/  BSYNC.RECONVERGENT B2 ;  /* 0x0000000000027941 */ /* 0x000fea0003800200 */
.L_x_35:
        /* <DEDUP_REMOVED lines=8> */
.L_x_40:
        /* <DEDUP_REMOVED lines=35> */
.L_x_39:
[----:B------:R-:W-:Y:S05]  /*2190*/  BSYNC.RECONVERGENT B2 ;  /* 0x0000000000027941 */ /* 0x000fea0003800200 */
.L_x_38:
        /* <DEDUP_REMOVED lines=22> */
.L_x_42:
[----:B------:R-:W-:Y:S05]  /*2300*/  BSYNC.RECONVERGENT B2 ;  /* 0x0000000000027941 */ /* 0x000fea0003800200 */
.L_x_41:
        /* <DEDUP_REMOVED lines=10> */
.L_x_34:
[----:B------:R-:W-:Y:S05]  /*23b0*/  BSYNC.RECONVERGENT B1 ;  /* 0x0000000000017941 */ /* 0x000fea0003800200 */
.L_x_33:
        /* <DEDUP_REMOVED lines=38> */
[----:B------:R-:W0:Y:S04]  /*2620*/  LDS.128 R4, [UR4+0x10] ;  /* 0x00001004ff047984 */ /* 0x000e280008000c00 */
[----:B------:R-:W1:Y:S01]  /*2630*/  LDS.64 R8, [UR4+0x20] ;  /* 0x00002004ff087984 */ /* 0x000e620008000a00 */
[----:B0-----:R-:W-:-:S04]  /*2640*/  IADD3 R0, PT, PT, R4, R0, R3 ;  /* 0x0000000004007210 */ /* 0x001fc80007ffe003 */
[----:B------:R-:W-:-:S04]  /*2650*/  IADD3 R0, PT, PT, R6, R0, R5 ;  /* 0x0000000006007210 */ /* 0x000fc80007ffe005 */
[----:B-1----:R-:W-:-:S05]  /*2660*/  IADD3 R0, PT, PT, R8, R0, R7 ;  /* 0x0000000008007210 */ /* 0x002fca0007ffe007 */
[----:B--2---:R-:W-:Y:S01]  /*2670*/  IMAD.IADD R3, R0, 0x1, R9 ;  /* 0x0000000100037824 */ /* 0x004fe200078e0209 */
[----:B------:R-:W-:Y:S06]  /*2680*/  BRA `(.L_x_17) ;  /* 0x0000001000a87947 */ /* 0x000fec0003800000 */
.L_x_43:
        /* <DEDUP_REMOVED lines=16> */
[----:B------:R-:W1:Y:S02]  /*2790*/  SHFL.DOWN PT, R2, R3, 0x2, R7 ;  /* 0x0840000003027989 */ /* 0x000e6400000e0007 */
[----:B-1----:R-:W-:Y:S02]  /*27a0*/  SEL R2, R2, RZ, !P0 ;  /* 0x000000ff02027207 */ /* 0x002fe40004000000 */
[----:B------:R-:W-:-:S03]  /*27b0*/  ISETP.GT.AND P0, PT, R8, R7, PT ;  /* 0x000000070800720c */ /* 0x000fc60003f04270 */
[----:B------:R-:W-:Y:S01]  /*27c0*/  IMAD.IADD R2, R3, 0x1, R2 ;  /* 0x0000000103027824 */ /* 0x000fe200078e0202 */
[----:B------:R-:W-:-:S04]  /*27d0*/  @!P1 SHF.R.U32.HI R3, RZ, 0x3, R9 ;  /* 0x00000003ff039819 */ /* 0x000fc80000011609 */
[----:B------:R-:W1:Y:S02]  /*27e0*/  SHFL.DOWN PT, R4, R2, 0x4, R7 ;  /* 0x0880000002047989 */ /* 0x000e6400000e0007 */
[----:B-1----:R-:W-:Y:S01]  /*27f0*/  SEL R5, R4, RZ, !P0 ;  /* 0x000000ff04057207 */ /* 0x002fe20004000000 */
[C---:B------:R-:W-:Y:S02]  /*2800*/  VIADD R4, R6.reuse, 0x8 ;  /* 0x0000000806047836 */ /* 0x040fe40000000000 */
[----:B------:R-:W-:Y:S02]  /*2810*/  VIADD R6, R6, 0x10 ;  /* 0x0000001006067836 */ /* 0x000fe40000000000 */
[----:B------:R-:W-:Y:S01]  /*2820*/  IMAD.IADD R5, R2, 0x1, R5 ;  /* 0x0000000102057824 */ /* 0x000fe200078e0205 */
[----:B------:R-:W-:Y:S02]  /*2830*/  ISETP.GT.AND P0, PT, R4, R7, PT ;  /* 0x000000070400720c */ /* 0x000fe40003f04270 */
[----:B------:R-:W-:-:S02]  /*2840*/  @!P1 MOV R4, 0x400 ;  /* 0x0000040000049802 */ /* 0x000fc40000000f00 */
[----:B------:R-:W1:Y:S02]  /*2850*/  SHFL.DOWN PT, R0, R5, 0x8, R7 ;  /* 0x0900000005007989 */ /* 0x000e6400000e0007 */
[----:B0-----:R-:W-:Y:S02]  /*2860*/  @!P1 LEA R11, R11, R4, 0x18 ;  /* 0x000000040b0b9211 */ /* 0x001fe400078ec0ff */
[----:B------:R-:W-:-:S05]  /*2870*/  @!P1 LOP3.LUT R4, R3, 0x7c, RZ, 0xc0, !PT ;  /* 0x0000007c03049812 */ /* 0x000fca00078ec0ff */
[----:B------:R-:W-:Y:S01]  /*2880*/  @!P1 IMAD.IADD R4, R4, 0x1, R11 ;  /* 0x0000000104049824 */ /* 0x000fe200078e020b */
[----:B-1----:R-:W-:Y:S02]  /*2890*/  SEL R0, R0, RZ, !P0 ;  /* 0x000000ff00007207 */ /* 0x002fe40004000000 */
        /* <DEDUP_REMOVED lines=15> */
[----:B-1----:R-:W0:Y:S04]  /*2990*/  LDS.128 R4, [UR4+0x10] ;  /* 0x00001004ff047984 */ /* 0x002e280008000c00 */
        /* <DEDUP_REMOVED lines=18> */
.L_x_30:
[----:B------:R-:W0:Y:S01]  /*2ac0*/  S2R R0, SR_TID.X ;  /* 0x0000000000007919 */ /* 0x000e220000002100 */
[----:B------:R-:W0:Y:S02]  /*2ad0*/  LDC.64 R2, c[0x0][0x380] ;  /* 0x0000e000ff027b82 */ /* 0x000e240000000a00 */
[----:B0-----:R-:W-:-:S05]  /*2ae0*/  IMAD.WIDE.U32 R2, R0, 0x4, R2 ;  /* 0x0000000400027825 */ /* 0x001fca00078e0002 */
[----:B------:R-:W2:Y:S04]  /*2af0*/  LDG.E.CONSTANT R19, desc[UR6][R2.64] ;  /* 0x0000000602137981 */ /* 0x000ea8000c1e9900 */
[----:B------:R-:W2:Y:S04]  /*2b00*/  LDG.E.CONSTANT R4, desc[UR6][R2.64+0x400] ;  /* 0x0004000602047981 */ /* 0x000ea8000c1e9900 */
[----:B------:R-:W2:Y:S04]  /*2b10*/  LDG.E.CONSTANT R5, desc[UR6][R2.64+0x800] ;  /* 0x0008000602057981 */ /* 0x000ea8000c1e9900 */
[----:B------:R-:W3:Y:S04]  /*2b20*/  LDG.E.CONSTANT R6, desc[UR6][R2.64+0xc00] ;  /* 0x000c000602067981 */ /* 0x000ee8000c1e9900 */
[----:B------:R-:W3:Y:S04]  /*2b30*/  LDG.E.CONSTANT R7, desc[UR6][R2.64+0x1000] ;  /* 0x0010000602077981 */ /* 0x000ee8000c1e9900 */
[----:B------:R-:W4:Y:S04]  /*2b40*/  LDG.E.CONSTANT R8, desc[UR6][R2.64+0x1400] ;  /* 0x0014000602087981 */ /* 0x000f28000c1e9900 */
[----:B------:R-:W4:Y:S04]  /*2b50*/  LDG.E.CONSTANT R9, desc[UR6][R2.64+0x1800] ;  /* 0x0018000602097981 */ /* 0x000f28000c1e9900 */
[----:B------:R-:W5:Y:S04]  /*2b60*/  LDG.E.CONSTANT R10, desc[UR6][R2.64+0x1c00] ;  /* 0x001c0006020a7981 */ /* 0x000f68000c1e9900 */
[----:B------:R-:W5:Y:S04]  /*2b70*/  LDG.E.CONSTANT R11, desc[UR6][R2.64+0x2000] ;  /* 0x00200006020b7981 */ /* 0x000f68000c1e9900 */
[----:B------:R-:W5:Y:S04]  /*2b80*/  LDG.E.CONSTANT R12, desc[UR6][R2.64+0x2400] ;  /* 0x00240006020c7981 */ /* 0x000f68000c1e9900 */
[----:B------:R-:W5:Y:S04]  /*2b90*/  LDG.E.CONSTANT R13, desc[UR6][R2.64+0x2800] ;  /* 0x00280006020d7981 */ /* 0x000f68000c1e9900 */
[----:B------:R-:W5:Y:S04]  /*2ba0*/  LDG.E.CONSTANT R14, desc[UR6][R2.64+0x2c00] ;  /* 0x002c0006020e7981 */ /* 0x000f68000c1e9900 */
[----:B------:R-:W5:Y:S04]  /*2bb0*/  LDG.E.CONSTANT R15, desc[UR6][R2.64+0x3000] ;  /* 0x00300006020f7981 */ /* 0x000f68000c1e9900 */
[----:B------:R-:W5:Y:S04]  /*2bc0*/  LDG.E.CONSTANT R16, desc[UR6][R2.64+0x3400] ;  /* 0x0034000602107981 */ /* 0x000f68000c1e9900 */
[----:B------:R-:W5:Y:S04]  /*2bd0*/  LDG.E.CONSTANT R17, desc[UR6][R2.64+0x3800] ;  /* 0x0038000602117981 */ /* 0x000f68000c1e9900 */
[----:B------:R-:W5:Y:S01]  /*2be0*/  LDG.E.CONSTANT R18, desc[UR6][R2.64+0x3c00] ;  /* 0x003c000602127981 */ /* 0x000f62000c1e9900 */
[----:B------:R-:W-:-:S02]  /*2bf0*/  ISETP.GE.U32.AND P0, PT, R20, 0x2000, PT ;  /* 0x000020001400780c */ /* 0x000fc40003f06070 */
[----:B--2---:R-:W-:-:S04]  /*2c00*/  IADD3 R4, PT, PT, R5, R4, R19 ;  /* 0x0000000405047210 */ /* 0x004fc80007ffe013 */
[----:B---3--:R-:W-:-:S04]  /*2c10*/  IADD3 R4, PT, PT, R7, R6, R4 ;  /* 0x0000000607047210 */ /* 0x008fc80007ffe004 */
[----:B----4-:R-:W-:-:S04]  /*2c20*/  IADD3 R4, PT, PT, R9, R8, R4 ;  /* 0x0000000809047210 */ /* 0x010fc80007ffe004 */
[----:B-----5:R-:W-:Y:S01]  /*2c30*/  IADD3 R4, PT, PT, R11, R10, R4 ;  /* 0x0000000a0b047210 */ /* 0x020fe20007ffe004 */
[----:B------:R-:W-:-:S03]  /*2c40*/  IMAD.MOV.U32 R11, RZ, RZ, 0x1000 ;  /* 0x00001000ff0b7424 */ /* 0x000fc600078e00ff */
[----:B------:R-:W-:-:S04]  /*2c50*/  IADD3 R4, PT, PT, R13, R12, R4 ;  /* 0x0000000c0d047210 */ /* 0x000fc80007ffe004 */
[----:B------:R-:W-:-:S04]  /*2c60*/  IADD3 R4, PT, PT, R15, R14, R4 ;  /* 0x0000000e0f047210 */ /* 0x000fc80007ffe004 */
[----:B------:R-:W-:-:S05]  /*2c70*/  IADD3 R17, PT, PT, R17, R16, R4 ;  /* 0x0000001011117210 */ /* 0x000fca0007ffe004 */
[----:B------:R-:W-:Y:S01]  /*2c80*/  IMAD.IADD R8, R18, 0x1, R17 ;  /* 0x0000000112087824 */ /* 0x000fe200078e0211 */
[----:B------:R-:W-:Y:S06]  /*2c90*/  @!P0 BRA `(.L_x_44) ;  /* 0x00000000008c8947 */ /* 0x000fec0003800000 */
[----:B------:R-:W0:Y:S01]  /*2ca0*/  LDC R7, c[0x0][0x390] ;  /* 0x0000e400ff077b82 */ /* 0x000e220000000800 */
[----:B------:R-:W-:Y:S02]  /*2cb0*/  VIADD R6, R20, 0xfffff000 ;  /* 0xfffff00014067836 */ /* 0x000fe40000000000 */
[----:B------:R-:W-:-:S07]  /*2cc0*/  IMAD.MOV.U32 R11, RZ, RZ, 0x1000 ;  /* 0x00001000ff0b7424 */ /* 0x000fce00078e00ff */
.L_x_46:
[----:B------:R-:W-:-:S05]  /*2cd0*/  IMAD.WIDE R4, R11, 0x4, R2 ;  /* 0x000000040b047825 */ /* 0x000fca00078e0202 */
        /* <DEDUP_REMOVED lines=16> */
[----:B--2---:R-:W-:-:S04]  /*2de0*/  IADD3 R18, PT, PT, R18, R19, R8 ;  /* 0x0000001312127210 */ /* 0x004fc80007ffe008 */
[----:B---3--:R-:W-:Y:S01]  /*2df0*/  IADD3 R18, PT, PT, R21, R20, R18 ;  /* 0x0000001415127210 */ /* 0x008fe20007ffe012 */
[----:B0-----:R-:W-:-:S04]  /*2e00*/  IMAD.MOV.U32 R20, RZ, RZ, R7 ;  /* 0x000000ffff147224 */ /* 0x001fc800078e0007 */
[----:B------:R-:W-:Y:S01]  /*2e10*/  IMAD.IADD R8, R20, 0x1, -R11 ;  /* 0x0000000114087824 */ /* 0x000fe200078e0a0b */
[----:B----4-:R-:W-:-:S04]  /*2e20*/  IADD3 R18, PT, PT, R23, R22, R18 ;  /* 0x0000001617127210 */ /* 0x010fc80007ffe012 */
[----:B------:R-:W-:Y:S02]  /*2e30*/  ISETP.GE.AND P0, PT, R8, 0x1000, PT ;  /* 0x000010000800780c */ /* 0x000fe40003f06270 */
[----:B-----5:R-:W-:-:S04]  /*2e40*/  IADD3 R18, PT, PT, R25, R24, R18 ;  /* 0x0000001819127210 */ /* 0x020fc80007ffe012 */
[----:B------:R-:W-:-:S04]  /*2e50*/  IADD3 R14, PT, PT, R14, R17, R18 ;  /* 0x000000110e0e7210 */ /* 0x000fc80007ffe012 */
[----:B------:R-:W-:-:S04]  /*2e60*/  IADD3 R12, PT, PT, R15, R12, R14 ;  /* 0x0000000c0f0c7210 */ /* 0x000fc80007ffe00e */
[----:B------:R-:W-:-:S04]  /*2e70*/  IADD3 R10, PT, PT, R10, R13, R12 ;  /* 0x0000000d0a0a7210 */ /* 0x000fc80007ffe00c */
[----:B------:R-:W-:Y:S01]  /*2e80*/  IADD3 R8, PT, PT, R16, R9, R10 ;  /* 0x0000000910087210 */ /* 0x000fe20007ffe00a */
[----:B------:R-:W-:Y:S06]  /*2e90*/  @!P0 BRA `(.L_x_45) ;  /* 0x0000000400fc8947 */ /* 0x000fec0003800000 */
[----:B------:R-:W-:-:S05]  /*2ea0*/  VIADD R11, R11, 0x1000 ;  /* 0x000010000b0b7836 */ /* 0x000fca0000000000 */
[----:B------:R-:W-:-:S13]  /*2eb0*/  ISETP.GT.AND P0, PT, R11, R6, PT ;  /* 0x000000060b00720c */ /* 0x000fda0003f04270 */
[----:B------:R-:W-:Y:S05]  /*2ec0*/  @!P0 BRA `(.L_x_46) ;  /* 0xfffffffc00808947 */ /* 0x000fea000383ffff */
.L_x_44:
        /* <DEDUP_REMOVED lines=20> */
.L_x_50:
        /* <DEDUP_REMOVED lines=8> */
.L_x_49:
[----:B------:R-:W-:Y:S05]  /*3090*/  BSYNC.RECONVERGENT B2 ;  /* 0x0000000000027941 */ /* 0x000fea0003800200 */
.L_x_48:
        /* <DEDUP_REMOVED lines=16> */
.L_x_53:
        /* <DEDUP_REMOVED lines=20> */
[----:B------:R-:W5:Y:S04]  /*32e0*/  LDG.E.CONSTANT R22, desc[UR6][R2.64+0x2400] ;  /* 0x0024000602167981 */ /* 0x000f68000c1e9900 */
[----:B------:R0:W5:Y:S04]  /*32f0*/  LDG.E.CONSTANT R5, desc[UR6][R4.64] ;  /* 0x0000000604057981 */ /* 0x000168000c1e9900 */
        /* <DEDUP_REMOVED lines=17> */
.L_x_52:
[----:B------:R-:W-:Y:S05]  /*3410*/  BSYNC.RECONVERGENT B2 ;  /* 0x0000000000027941 */ /* 0x000fea0003800200 */
.L_x_51:
        /* <DEDUP_REMOVED lines=10> */
[----:B------:R-:W5:Y:S01]  /*34c0*/  LDG.E.CONSTANT R16, desc[UR6][R2.64+0x1400] ;  /* 0x0014000602107981 */ /* 0x000f62000c1e9900 */
[----:B0-----:R-:W-:-:S04]  /*34d0*/  IMAD.WIDE.U32 R4, R11, 0x4, R6 ;  /* 0x000000040b047825 */ /* 0x001fc800078e0006 */
[----:B------:R-:W-:Y:S02]  /*34e0*/  IMAD.WIDE.U32 R6, R13, 0x4, R6 ;  /* 0x000000040d067825 */ /* 0x000fe400078e0006 */
[----:B------:R0:W2:Y:S04]  /*34f0*/  LDG.E.CONSTANT R5, desc[UR6][R4.64] ;  /* 0x0000000604057981 */ /* 0x0000a8000c1e9900 */
[----:B------:R1:W3:Y:S04]  /*3500*/  LDG.E.CONSTANT R13, desc[UR6][R2.64] ;  /* 0x00000006020d7981 */ /* 0x0002e8000c1e9900 */
[----:B------:R-:W4:Y:S01]  /*3510*/  LDG.E.CONSTANT R7, desc[UR6][R6.64] ;  /* 0x0000000606077981 */ /* 0x000f22000c1e9900 */
[----:B0-----:R-:W-:Y:S01]  /*3520*/  IADD3 R4, P1, PT, R2, 0x2000, RZ ;  /* 0x0000200002047810 */ /* 0x001fe20007f3e0ff */
[----:B------:R-:W-:Y:S01]  /*3530*/  VIADD R10, R10, 0x800 ;  /* 0x000008000a0a7836 */ /* 0x000fe20000000000 */
[----:B------:R-:W-:Y:S01]  /*3540*/  PLOP3.LUT P0, PT, PT, PT, PT, 0x8, 0x80 ;  /* 0x000000000080781c */ /* 0x000fe20003f0e170 */
[----:B------:R-:W-:-:S02]  /*3550*/  VIADD R11, R11, 0x800 ;  /* 0x000008000b0b7836 */ /* 0x000fc40000000000 */
[----:B-1----:R-:W-:Y:S01]  /*3560*/  IMAD.MOV.U32 R2, RZ, RZ, R4 ;  /* 0x000000ffff027224 */ /* 0x002fe200078e0004 */
[----:B--2---:R-:W-:-:S04]  /*3570*/  IADD3 R12, PT, PT, R12, R5, R8 ;  /* 0x000000050c0c7210 */ /* 0x004fc80007ffe008 */
[----:B---3--:R-:W-:Y:S01]  /*3580*/  IADD3 R12, PT, PT, R14, R13, R12 ;  /* 0x0000000d0e0c7210 */ /* 0x008fe20007ffe00c */
[----:B------:R-:W-:-:S03]  /*3590*/  IMAD.X R5, RZ, RZ, R3, P1 ;  /* 0x000000ffff057224 */ /* 0x000fc600008e0603 */
[----:B----4-:R-:W-:Y:S01]  /*35a0*/  IADD3 R12, PT, PT, R15, R7, R12 ;  /* 0x000000070f0c7210 */ /* 0x010fe20007ffe00c */
[----:B------:R-:W-:-:S03]  /*35b0*/  IMAD.MOV.U32 R3, RZ, RZ, R5 ;  /* 0x000000ffff037224 */ /* 0x000fc600078e0005 */
[----:B-----5:R-:W-:-:S07]  /*35c0*/  IADD3 R8, PT, PT, R16, R17, R12 ;  /* 0x0000001110087210 */ /* 0x020fce0007ffe00c */
.L_x_55:
[----:B------:R-:W-:Y:S05]  /*35d0*/  BSYNC.RECONVERGENT B2 ;  /* 0x0000000000027941 */ /* 0x000fea0003800200 */
.L_x_54:
        /* <DEDUP_REMOVED lines=10> */
.L_x_47:
[----:B------:R-:W-:Y:S05]  /*3680*/  BSYNC.RECONVERGENT B1 ;  /* 0x0000000000017941 */ /* 0x000fea0003800200 */
.L_x_45:
[----:B------:R-:W0:Y:S01]  /*3690*/  S2R R9, SR_LANEID ;  /* 0x0000000000097919 */ /* 0x000e220000000000 */
[----:B------:R-:W1:Y:S01]  /*36a0*/  SHFL.DOWN PT, R2, R8, 0x1, 0x1f ;  /* 0x08201f0008027f89 */ /* 0x000e6200000e0000 */
[C---:B0-----:R-:W-:Y:S02]  /*36b0*/  ISETP.GT.AND P0, PT, R9.reuse, 0x1e, PT ;  /* 0x0000001e0900780c */ /* 0x041fe40003f04270 */
[C---:B------:R-:W-:Y:S02]  /*36c0*/  ISETP.NE.AND P1, PT, R9.reuse, RZ, PT ;  /* 0x000000ff0900720c */ /* 0x040fe40003f25270 */
        /* <DEDUP_REMOVED lines=37> */
[----:B0-----:R-:W-:-:S07]  /*3920*/  IMAD.IADD R3, R0, 0x1, R9 ;  /* 0x0000000100037824 */ /* 0x001fce00078e0209 */
.L_x_17:
[----:B------:R-:W-:Y:S05]  /*3930*/  BSYNC.RECONVERGENT B0 ;  /* 0x0000000000007941 */ /* 0x000fea0003800200 */
.L_x_1:
[----:B------:R-:W-:Y:S05]  /*3940*/  @P0 EXIT ;  /* 0x000000000000094d */ /* 0x000fea0003800000 */
[----:B-1----:R-:W1:Y:S01]  /*3950*/  LDC.64 R4, c[0x0][0x388] ;  /* 0x0000e200ff047b82 */ /* 0x002e620000000a00 */
[----:B------:R-:W0:Y:S02]  /*3960*/  LDCU UR4, c[0x0][0x398] ;  /* 0x00007300ff0477ac */ /* 0x000e240008000800 */
[----:B0-234-:R-:W-:-:S05]  /*3970*/  VIADD R3, R3, UR4 ;  /* 0x0000000403037c36 */ /* 0x01dfca0008000000 */
[----:B-1----:R-:W-:Y:S01]  /*3980*/  STG.E desc[UR6][R4.64], R3 ;  /* 0x0000000304007986 */ /* 0x002fe2000c101906 */
[----:B------:R-:W-:Y:S05]  /*3990*/  EXIT ;  /* 0x000000000000794d */ /* 0x000fea0003800000 */
.L_x_56:
[----:B------:R-:W-:-:S00]  /*39a0*/  BRA `(.L_x_56) ;  /* 0xfffffffc00fc7947 */ /* 0x000fc0000383ffff */
[----:B------:R-:W-:-:S00]  /*39b0*/  NOP ;  /* 0x0000000000007918 */ /* 0x000fc00000000000 */
        /* <DEDUP_REMOVED lines=12> */
.L_x_252:


//--------------------- .text._ZN3cub18CUB_300001_SM_10006detail6reduce18DeviceReduceKernelINS2_10policy_hubIiyN4cuda3std3__44plusIiEEE10Policy1000EN6thrust24THRUST_300001_SM_1000_NS18transform_iteratorINSD_12zip_functionI13is_word_startEENSD_12zip_iteratorINS7_5tupleIJNSD_6detail15normal_iteratorINSD_10device_ptrIcEEEESO_EEEEENSD_11use_defaultESR_EEyS9_iNS7_10__identityEEEvT0_PT3_T1_NS0_13GridEvenShareISX_EET2_T4_ --------------------------
	.section	.text._ZN3cub18CUB_300001_SM_10006detail6reduce18DeviceReduceKernelINS2_10policy_hubIiyN4cuda3std3__44plusIiEEE10Policy1000EN6thrust24THRUST_300001_SM_1000_NS18transform_iteratorINSD_12zip_functionI13is_word_startEENSD_12zip_iteratorINS7_5tupleIJNSD_6detail15normal_iteratorINSD_10device_ptrIcEEEESO_EEEEENSD_11use_defaultESR_EEyS9_iNS7_10__identityEEEvT0_PT3_T1_NS0_13GridEvenShareISX_EET2_T4_,"ax",@progbits
	.align	128
        .global         _ZN3cub18CUB_300001_SM_10006detail6reduce18DeviceReduceKernelINS2_10policy_hubIiyN4cuda3std3__44plusIiEEE10Policy1000EN6thrust24THRUST_300001_SM_1000_NS18transform_iteratorINSD_12zip_functionI13is_word_startEENSD_12zip_iteratorINS7_5tupleIJNSD_6detail15normal_iteratorINSD_10device_ptrIcEEEESO_EEEEENSD_11use_defaultESR_EEyS9_iNS7_10__identityEEEvT0_PT3_T1_NS0_13GridEvenShareISX_EET2_T4_
        .type           _ZN3cub18CUB_300001_SM_10006detail6reduce18DeviceReduceKernelINS2_10policy_hubIiyN4cuda3std3__44plusIiEEE10Policy1000EN6thrust24THRUST_300001_SM_1000_NS18transform_iteratorINSD_12zip_functionI13is_word_startEENSD_12zip_iteratorINS7_5tupleIJNSD_6detail15normal_iteratorINSD_10device_ptrIcEEEESO_EEEEENSD_11use_defaultESR_EEyS9_iNS7_10__identityEEEvT0_PT3_T1_NS0_13GridEvenShareISX_EET2_T4_,@function
        .size           _ZN3cub18CUB_300001_SM_10006detail6reduce18DeviceReduceKernelINS2_10policy_hubIiyN4cuda3std3__44plusIiEEE10Policy1000EN6thrust24THRUST_300001_SM_1000_NS18transform_iteratorINSD_12zip_functionI13is_word_startEENSD_12zip_iteratorINS7_5tupleIJNSD_6detail15normal_iteratorINSD_10device_ptrIcEEEESO_EEEEENSD_11use_defaultESR_EEyS9_iNS7_10__identityEEEvT0_PT3_T1_NS0_13GridEvenShareISX_EET2_T4_,(.L_x_253 - _ZN3cub18CUB_300001_SM_10006detail6reduce18DeviceReduceKernelINS2_10policy_hubIiyN4cuda3std3__44plusIiEEE10Policy1000EN6thrust24THRUST_300001_SM_1000_NS18transform_iteratorINSD_12zip_functionI13is_word_startEENSD_12zip_iteratorINS7_5tupleIJNSD_6detail15normal_iteratorINSD_10device_ptrIcEEEESO_EEEEENSD_11use_defaultESR_EEyS9_iNS7_10__identityEEEvT0_PT3_T1_NS0_13GridEvenShareISX_EET2_T4_)
        .other          _ZN3cub18CUB_300001_SM_10006detail6reduce18DeviceReduceKernelINS2_10policy_hubIiyN4cuda3std3__44plusIiEEE10Policy1000EN6thrust24THRUST_300001_SM_1000_NS18transform_iteratorINSD_12zip_functionI13is_word_startEENSD_12zip_iteratorINS7_5tupleIJNSD_6detail15normal_iteratorINSD_10device_ptrIcEEEESO_EEEEENSD_11use_defaultESR_EEyS9_iNS7_10__identityEEEvT0_PT3_T1_NS0_13GridEvenShareISX_EET2_T4_,@"STO_CUDA_ENTRY STV_DEFAULT"
_ZN3cub18CUB_300001_SM_10006detail6reduce18DeviceReduceKernelINS2_10policy_hubIiyN4cuda3std3__44plusIiEEE10Policy1000EN6thrust24THRUST_300001_SM_1000_NS18transform_iteratorINSD_12zip_functionI13is_word_startEENSD_12zip_iteratorINS7_5tupleIJNSD_6detail15normal_iteratorINSD_10device_ptrIcEEEESO_EEEEENSD_11use_defaultESR_EEyS9_iNS7_10__identityEEEvT0_PT3_T1_NS0_13GridEvenShareISX_EET2_T4_:
.text._ZN3cub18CUB_300001_SM_10006detail6reduce18DeviceReduceKernelINS2_10policy_hubIiyN4cuda3std3__44plusIiEEE10Policy1000EN6thrust24THRUST_300001_SM_1000_NS18transform_iteratorINSD_12zip_functionI13is_word_startEENSD_12zip_iteratorINS7_5tupleIJNSD_6detail15normal_iteratorINSD_10device_ptrIcEEEESO_EEEEENSD_11use_defaultESR_EEyS9_iNS7_10__identityEEEvT0_PT3_T1_NS0_13GridEvenShareISX_EET2_T4_:
[----:B------:R-:W-:Y:S01]  /*0000*/  LDC R1, c[0x0][0x37c] ;  /* 0x0000df00ff017b82 */ /* 0x000fe20000000800 */
[----:B------:R-:W0:Y:S01]  /*0010*/  S2R R0, SR_CTAID.X ;  /* 0x0000000000007919 */ /* 0x000e220000002500 */
[----:B------:R-:W1:Y:S01]  /*0020*/  LDCU.64 UR4, c[0x0][0x3c8] ;  /* 0x00007900ff0477ac */ /* 0x000e620008000a00 */
[----:B------:R-:W-:Y:S01]  /*0030*/  BSSY.RECONVERGENT B0, `(.L_x_57) ;  /* 0x0000415000007945 */ /* 0x000fe20003800200 */
[----:B------:R-:W2:Y:S01]  /*0040*/  LDCU.64 UR6, c[0x0][0x358] ;  /* 0x00006b00ff0677ac */ /* 0x000ea20008000a00 */
[----:B-1----:R-:W-:Y:S02]  /*0050*/  IMAD.U32 R2, RZ, RZ, UR4 ;  /* 0x00000004ff027e24 */ /* 0x002fe4000f8e00ff */
[----:B------:R-:W-:Y:S02]  /*0060*/  IMAD.U32 R3, RZ, RZ, UR5 ;  /* 0x00000005ff037e24 */ /* 0x000fe4000f8e00ff */
[----:B0-----:R-:W-:-:S05]  /*0070*/  IMAD.SHL.U32 R5, R0, 0x1000, RZ ;  /* 0x0000100000057824 */ /* 0x001fca00078e00ff */
[----:B------:R-:W-:-:S04]  /*0080*/  IADD3 R23, P1, PT, -R5, R2, RZ ;  /* 0x0000000205177210 */ /* 0x000fc80007f3e1ff */
[----:B------:R-:W-:Y:S02]  /*0090*/  ISETP.GT.U32.AND P0, PT, R23, 0xfff, PT ;  /* 0x00000fff1700780c */ /* 0x000fe40003f04070 */
[----:B------:R-:W-:-:S04]  /*00a0*/  IADD3.X R22, PT, PT, R3, -0x1, RZ, P1, !PT ;  /* 0xffffffff03167810 */ /* 0x000fc80000ffe4ff */
[----:B------:R-:W-:-:S13]  /*00b0*/  ISETP.GT.U32.AND.EX P0, PT, R22, RZ, PT, P0 ;  /* 0x000000ff1600720c */ /* 0x000fda0003f04100 */
[----:B--2---:R-:W-:Y:S05]  /*00c0*/  @P0 BRA `(.L_x_58) ;  /* 0x0000001400c80947 */ /* 0x004fea0003800000 */
[----:B------:R-:W0:Y:S01]  /*00d0*/  S2R R8, SR_TID.X ;  /* 0x0000000000087919 */ /* 0x000e220000002100 */
[----:B------:R-:W-:Y:S01]  /*00e0*/  IMAD.IADD R4, R2, 0x1, -R5 ;  /* 0x0000000102047824 */ /* 0x000fe200078e0a05 */
[----:B------:R-:W-:Y:S01]  /*00f0*/  BSSY.RECONVERGENT B1, `(.L_x_59) ;  /* 0x000001a000017945 */ /* 0x000fe20003800200 */
[----:B------:R-:W-:-:S03]  /*0100*/  IMAD.MOV.U32 R9, RZ, RZ, RZ ;  /* 0x000000ffff097224 */ /* 0x000fc600078e00ff */
[----:B0-----:R-:W-:Y:S01]  /*0110*/  ISETP.GE.AND P0, PT, R8, R4, PT ;  /* 0x000000040800720c */ /* 0x001fe20003f06270 */
[----:B------:R-:W-:-:S12]  /*0120*/  IMAD.MOV.U32 R10, RZ, RZ, R8 ;  /* 0x000000ffff0a7224 */ /* 0x000fd800078e0008 */
[----:B------:R-:W-:Y:S05]  /*0130*/  @P0 BRA `(.L_x_60) ;  /* 0x0000000000540947 */ /* 0x000fea0003800000 */
[----:B------:R-:W0:Y:S01]  /*0140*/  LDCU.64 UR4, c[0x0][0x388] ;  /* 0x00007100ff0477ac */ /* 0x000e220008000a00 */
[----:B------:R-:W-:-:S05]  /*0150*/  IMAD.IADD R3, R5, 0x1, R8 ;  /* 0x0000000105037824 */ /* 0x000fca00078e0208 */
[----:B0-----:R-:W-:-:S05]  /*0160*/  IADD3 R6, P0, PT, R3, UR4, RZ ;  /* 0x0000000403067c10 */ /* 0x001fca000ff1e0ff */
[----:B------:R-:W-:-:S05]  /*0170*/  IMAD.X R7, RZ, RZ, UR5, P0 ;  /* 0x00000005ff077e24 */ /* 0x000fca00080e06ff */
[----:B------:R-:W2:Y:S01]  /*0180*/  LDG.E.U8 R6, desc[UR6][R6.64] ;  /* 0x0000000606067981 */ /* 0x000ea2000c1e1100 */
[----:B------:R-:W-:Y:S01]  /*0190*/  BSSY.RECONVERGENT B2, `(.L_x_61) ;  /* 0x000000e000027945 */ /* 0x000fe20003800200 */
[----:B--2---:R-:W-:-:S05]  /*01a0*/  VIADD R9, R6, 0xffffff85 ;  /* 0xffffff8506097836 */ /* 0x004fca0000000000 */
[----:B------:R-:W-:-:S04]  /*01b0*/  LOP3.LUT R9, R9, 0xff, RZ, 0xc0, !PT ;  /* 0x000000ff09097812 */ /* 0x000fc800078ec0ff */
[----:B------:R-:W-:Y:S01]  /*01c0*/  ISETP.GE.U32.AND P0, PT, R9, 0xc6, PT ;  /* 0x000000c60900780c */ /* 0x000fe20003f06070 */
[----:B------:R-:W-:-:S12]  /*01d0*/  IMAD.MOV.U32 R9, RZ, RZ, RZ ;  /* 0x000000ffff097224 */ /* 0x000fd800078e00ff */
[----:B------:R-:W-:Y:S05]  /*01e0*/  @!P0 BRA `(.L_x_62) ;  /* 0x0000000000208947 */ /* 0x000fea0003800000 */
[----:B------:R-:W0:Y:S02]  /*01f0*/  LDCU.64 UR4, c[0x0][0x380] ;  /* 0x00007000ff0477ac */ /* 0x000e240008000a00 */
[----:B0-----:R-:W-:-:S05]  /*0200*/  IADD3 R6, P0, PT, R3, UR4, RZ ;  /* 0x0000000403067c10 */ /* 0x001fca000ff1e0ff */
[----:B------:R-:W-:-:S05]  /*0210*/  IMAD.X R7, RZ, RZ, UR5, P0 ;  /* 0x00000005ff077e24 */ /* 0x000fca00080e06ff */
[----:B------:R-:W2:Y:S02]  /*0220*/  LDG.E.U8 R6, desc[UR6][R6.64] ;  /* 0x0000000606067981 */ /* 0x000ea4000c1e1100 */
[----:B--2---:R-:W-:-:S05]  /*0230*/  VIADD R3, R6, 0xffffff85 ;  /* 0xffffff8506037836 */ /* 0x004fca0000000000 */
[----:B------:R-:W-:-:S04]  /*0240*/  LOP3.LUT R3, R3, 0xff, RZ, 0xc0, !PT ;  /* 0x000000ff03037812 */ /* 0x000fc800078ec0ff */
[----:B------:R-:W-:-:S04]  /*0250*/  ISETP.GE.U32.AND P0, PT, R3, 0xc6, PT ;  /* 0x000000c60300780c */ /* 0x000fc80003f06070 */
[----:B------:R-:W-:-:S09]  /*0260*/  SEL R9, RZ, 0x1, P0 ;  /* 0x00000001ff097807 */ /* 0x000fd20000000000 */
.L_x_62:
[----:B------:R-:W-:Y:S05]  /*0270*/  BSYNC.RECONVERGENT B2 ;  /* 0x0000000000027941 */ /* 0x000fea0003800200 */
.L_x_61:
[----:B------:R-:W-:-:S07]  /*0280*/  VIADD R10, R8, 0x100 ;  /* 0x00000100080a7836 */ /* 0x000fce0000000000 */
.L_x_60:
[----:B------:R-:W-:Y:S05]  /*0290*/  BSYNC.RECONVERGENT B1 ;  /* 0x0000000000017941 */ /* 0x000fea0003800200 */
.L_x_59:
[----:B------:R-:W-:Y:S01]  /*02a0*/  ISETP.GE.AND P0, PT, R10, R4, PT ;  /* 0x000000040a00720c */ /* 0x000fe20003f06270 */
[----:B------:R-:W-:-:S12]  /*02b0*/  BSSY.RECONVERGENT B1, `(.L_x_63) ;  /* 0x00000e3000017945 */ /* 0x000fd80003800200 */
[----:B------:R-:W-:Y:S05]  /*02c0*/  @P0 BRA `(.L_x_64) ;  /* 0x0000000c00840947 */ /* 0x000fea0003800000 */
[----:B------:R-:W-:Y:S01]  /*02d0*/  LOP3.LUT R3, RZ, R10, RZ, 0x33, !PT ;  /* 0x0000000aff037212 */ /* 0x000fe200078e33ff */
[----:B------:R-:W-:Y:S04]  /*02e0*/  BSSY.RECONVERGENT B2, `(.L_x_65) ;  /* 0x000006e000027945 */ /* 0x000fe80003800200 */
[----:B------:R-:W-:-:S04]  /*02f0*/  IMAD.IADD R12, R3, 0x1, R2 ;  /* 0x00000001030c7824 */ /* 0x000fc800078e0202 */
[----:B------:R-:W-:-:S05]  /*0300*/  IMAD.IADD R2, R12, 0x1, -R5 ;  /* 0x000000010c027824 */ /* 0x000fca00078e0a05 */
[C---:B------:R-:W-:Y:S02]  /*0310*/  ISETP.GE.U32.AND P1, PT, R2.reuse, 0x700, PT ;  /* 0x000007000200780c */ /* 0x040fe40003f26070 */
[----:B------:R-:W-:-:S04]  /*0320*/  LEA.HI R11, R2, 0x1, RZ, 0x18 ;  /* 0x00000001020b7811 */ /* 0x000fc800078fc0ff */
[----:B------:R-:W-:-:S04]  /*0330*/  LOP3.LUT R19, R11, 0x7, RZ, 0xc0, !PT ;  /* 0x000000070b137812 */ /* 0x000fc800078ec0ff */
[----:B------:R-:W-:-:S03]  /*0340*/  ISETP.NE.AND P0, PT, R19, RZ, PT ;  /* 0x000000ff1300720c */ /* 0x000fc60003f05270 */
[----:B------:R-:W-:Y:S10]  /*0350*/  @!P1 BRA `(.L_x_66) ;  /* 0x0000000400989947 */ /* 0x000ff40003800000 */
[----:B------:R-:W0:Y:S01]  /*0360*/  LDCU.128 UR8, c[0x0][0x380] ;  /* 0x00007000ff0877ac */ /* 0x000e220008000c00 */
[----:B------:R-:W-:Y:S02]  /*0370*/  IADD3 R2, P1, P2, R5, 0x400, R10 ;  /* 0x0000040005027810 */ /* 0x000fe40007a3e00a */
[----:B------:R-:W-:Y:S02]  /*0380*/  LOP3.LUT R13, R11, 0x1fffff8, RZ, 0xc0, !PT ;  /* 0x01fffff80b0d7812 */ /* 0x000fe400078ec0ff */
[----:B------:R-:W-:-:S03]  /*0390*/  IADD3.X R17, PT, PT, RZ, RZ, RZ, P1, P2 ;  /* 0x000000ffff117210 */ /* 0x000fc60000fe44ff */
[----:B------:R-:W-:Y:S01]  /*03a0*/  IMAD.MOV R13, RZ, RZ, -R13 ;  /* 0x000000ffff0d7224 */ /* 0x000fe200078e0a0d */
[C---:B0-----:R-:W-:Y:S02]  /*03b0*/  IADD3 R6, P3, PT, R2.reuse, UR10, RZ ;  /* 0x0000000a02067c10 */ /* 0x041fe4000ff7e0ff */
[----:B------:R-:W-:Y:S02]  /*03c0*/  IADD3 R2, P4, PT, R2, UR8, RZ ;  /* 0x0000000802027c10 */ /* 0x000fe4000ff9e0ff */
[C---:B------:R-:W-:Y:S02]  /*03d0*/  IADD3.X R7, PT, PT, R17.reuse, UR11, RZ, P3, !PT ;  /* 0x0000000b11077c10 */ /* 0x040fe40009ffe4ff */
[----:B------:R-:W-:-:S09]  /*03e0*/  IADD3.X R17, PT, PT, R17, UR9, RZ, P4, !PT ;  /* 0x0000000911117c10 */ /* 0x000fd2000a7fe4ff */
.L_x_67:
[----:B------:R-:W2:Y:S04]  /*03f0*/  LDG.E.U8 R3, desc[UR6][R6.64+-0x400] ;  /* 0xfffc000606037981 */ /* 0x000ea8000c1e1100 */
[----:B------:R-:W3:Y:S04]  /*0400*/  LDG.E.U8 R14, desc[UR6][R6.64+-0x300] ;  /* 0xfffd0006060e7981 */ /* 0x000ee8000c1e1100 */
[----:B------:R-:W4:Y:S04]  /*0410*/  LDG.E.U8 R15, desc[UR6][R6.64+-0x200] ;  /* 0xfffe0006060f7981 */ /* 0x000f28000c1e1100 */
[----:B------:R-:W5:Y:S04]  /*0420*/  LDG.E.U8 R20, desc[UR6][R6.64+-0x100] ;  /* 0xffff000606147981 */ /* 0x000f68000c1e1100 */
[----:B------:R-:W5:Y:S04]  /*0430*/  LDG.E.U8 R21, desc[UR6][R6.64] ;  /* 0x0000000606157981 */ /* 0x000f68000c1e1100 */
[----:B------:R-:W5:Y:S01]  /*0440*/  LDG.E.U8 R22, desc[UR6][R6.64+0x100] ;  /* 0x0001000606167981 */ /* 0x000f62000c1e1100 */
[----:B--2---:R-:W-:-:S02]  /*0450*/  VIADD R3, R3, 0xffffff85 ;  /* 0xffffff8503037836 */ /* 0x004fc40000000000 */
[----:B---3--:R-:W-:-:S03]  /*0460*/  VIADD R14, R14, 0xffffff85 ;  /* 0xffffff850e0e7836 */ /* 0x008fc60000000000 */
[----:B------:R-:W-:Y:S01]  /*0470*/  LOP3.LUT R3, R3, 0xff, RZ, 0xc0, !PT ;  /* 0x000000ff03037812 */ /* 0x000fe200078ec0ff */
[----:B----4-:R-:W-:Y:S01]  /*0480*/  VIADD R15, R15, 0xffffff85 ;  /* 0xffffff850f0f7836 */ /* 0x010fe20000000000 */
[----:B------:R-:W-:Y:S02]  /*0490*/  LOP3.LUT R14, R14, 0xff, RZ, 0xc0, !PT ;  /* 0x000000ff0e0e7812 */ /* 0x000fe400078ec0ff */
[----:B------:R-:W-:Y:S01]  /*04a0*/  ISETP.GE.U32.AND P2, PT, R3, 0xc6, PT ;  /* 0x000000c60300780c */ /* 0x000fe20003f46070 */
[----:B------:R-:W-:Y:S01]  /*04b0*/  IMAD.MOV.U32 R3, RZ, RZ, R17 ;  /* 0x000000ffff037224 */ /* 0x000fe200078e0011 */
[----:B------:R-:W-:Y:S02]  /*04c0*/  ISETP.GE.U32.AND P5, PT, R14, 0xc6, PT ;  /* 0x000000c60e00780c */ /* 0x000fe40003fa6070 */
[----:B------:R-:W-:Y:S01]  /*04d0*/  LOP3.LUT R15, R15, 0xff, RZ, 0xc0, !PT ;  /* 0x000000ff0f0f7812 */ /* 0x000fe200078ec0ff */
[----:B------:R-:W2:Y:S03]  /*04e0*/  LDG.E.U8 R14, desc[UR6][R6.64+0x300] ;  /* 0x00030006060e7981 */ /* 0x000ea6000c1e1100 */
[----:B------:R-:W-:-:S02]  /*04f0*/  ISETP.GE.U32.AND P4, PT, R15, 0xc6, PT ;  /* 0x000000c60f00780c */ /* 0x000fc40003f86070 */
[----:B------:R-:W3:Y:S04]  /*0500*/  LDG.E.U8 R15, desc[UR6][R6.64+0x200] ;  /* 0x00020006060f7981 */ /* 0x000ee8000c1e1100 */
[----:B------:R-:W4:Y:S04]  /*0510*/  @P2 LDG.E.U8 R16, desc[UR6][R2.64+-0x400] ;  /* 0xfffc000602102981 */ /* 0x000f28000c1e1100 */
[----:B------:R-:W2:Y:S04]  /*0520*/  @P5 LDG.E.U8 R18, desc[UR6][R2.64+-0x300] ;  /* 0xfffd000602125981 */ /* 0x000ea8000c1e1100 */
[----:B------:R-:W3:Y:S01]  /*0530*/  @P4 LDG.E.U8 R17, desc[UR6][R2.64+-0x200] ;  /* 0xfffe000602114981 */ /* 0x000ee2000c1e1100 */
[----:B-----5:R-:W-:-:S02]  /*0540*/  VIADD R20, R20, 0xffffff85 ;  /* 0xffffff8514147836 */ /* 0x020fc40000000000 */
[----:B------:R-:W-:-:S03]  /*0550*/  VIADD R21, R21, 0xffffff85 ;  /* 0xffffff8515157836 */ /* 0x000fc60000000000 */
[----:B------:R-:W-:Y:S01]  /*0560*/  LOP3.LUT R20, R20, 0xff, RZ, 0xc0, !PT ;  /* 0x000000ff14147812 */ /* 0x000fe200078ec0ff */
[----:B------:R-:W-:Y:S01]  /*0570*/  VIADD R22, R22, 0xffffff85 ;  /* 0xffffff8516167836 */ /* 0x000fe20000000000 */
[----:B------:R-:W-:Y:S02]  /*0580*/  LOP3.LUT R21, R21, 0xff, RZ, 0xc0, !PT ;  /* 0x000000ff15157812 */ /* 0x000fe400078ec0ff */
[----:B------:R-:W-:Y:S02]  /*0590*/  ISETP.GE.U32.AND P1, PT, R20, 0xc6, PT ;  /* 0x000000c61400780c */ /* 0x000fe40003f26070 */
[----:B------:R-:W-:-:S11]  /*05a0*/  LOP3.LUT R22, R22, 0xff, RZ, 0xc0, !PT ;  /* 0x000000ff16167812 */ /* 0x000fd600078ec0ff */
[----:B------:R-:W5:Y:S01]  /*05b0*/  @P1 LDG.E.U8 R20, desc[UR6][R2.64+-0x100] ;  /* 0xffff000602141981 */ /* 0x000f62000c1e1100 */
[----:B----4-:R-:W-:Y:S02]  /*05c0*/  @P2 VIADD R16, R16, 0xffffff85 ;  /* 0xffffff8510102836 */ /* 0x010fe40000000000 */
[----:B--2---:R-:W-:-:S03]  /*05d0*/  @P5 VIADD R18, R18, 0xffffff85 ;  /* 0xffffff8512125836 */ /* 0x004fc60000000000 */
[----:B------:R-:W-:Y:S02]  /*05e0*/  @P2 LOP3.LUT R16, R16, 0xff, RZ, 0xc0, !PT ;  /* 0x000000ff10102812 */ /* 0x000fe400078ec0ff */
[----:B------:R-:W-:Y:S02]  /*05f0*/  @P5 LOP3.LUT R18, R18, 0xff, RZ, 0xc0, !PT ;  /* 0x000000ff12125812 */ /* 0x000fe400078ec0ff */
[----:B------:R-:W-:Y:S01]  /*0600*/  @P2 ISETP.GE.U32.AND P3, PT, R16, 0xc6, PT ;  /* 0x000000c61000280c */ /* 0x000fe20003f66070 */
[----:B------:R-:W-:Y:S01]  /*0610*/  IMAD.MOV.U32 R16, RZ, RZ, RZ ;  /* 0x000000ffff107224 */ /* 0x000fe200078e00ff */
[----:B------:R-:W-:Y:S01]  /*0620*/  @P5 ISETP.GE.U32.AND P6, PT, R18, 0xc6, PT ;  /* 0x000000c61200580c */ /* 0x000fe20003fc6070 */
[----:B---3--:R-:W-:Y:S01]  /*0630*/  @P4 VIADD R18, R17, 0xffffff85 ;  /* 0xffffff8511124836 */ /* 0x008fe20000000000 */
[----:B------:R-:W-:Y:S01]  /*0640*/  @P2 SEL R16, RZ, 0x1, P3 ;  /* 0x00000001ff102807 */ /* 0x000fe20001800000 */
[----:B------:R-:W-:Y:S01]  /*0650*/  VIADD R15, R15, 0xffffff85 ;  /* 0xffffff850f0f7836 */ /* 0x000fe20000000000 */
[----:B------:R-:W-:Y:S01]  /*0660*/  ISETP.GE.U32.AND P2, PT, R21, 0xc6, PT ;  /* 0x000000c61500780c */ /* 0x000fe20003f46070 */
[----:B------:R-:W-:Y:S01]  /*0670*/  VIADD R21, R14, 0xffffff85 ;  /* 0xffffff850e157836 */ /* 0x000fe20000000000 */
[----:B------:R-:W-:Y:S01]  /*0680*/  @P4 LOP3.LUT R18, R18, 0xff, RZ, 0xc0, !PT ;  /* 0x000000ff12124812 */ /* 0x000fe200078ec0ff */
[----:B------:R-:W-:Y:S01]  /*0690*/  IMAD.MOV.U32 R17, RZ, RZ, RZ ;  /* 0x000000ffff117224 */ /* 0x000fe200078e00ff */
[----:B------:R-:W-:-:S02]  /*06a0*/  ISETP.GE.U32.AND P3, PT, R22, 0xc6, PT ;  /* 0x000000c61600780c */ /* 0x000fc40003f66070 */
[----:B------:R-:W-:Y:S02]  /*06b0*/  @P5 SEL R17, RZ, 0x1, P6 ;  /* 0x00000001ff115807 */ /* 0x000fe40003000000 */
[----:B------:R-:W-:Y:S02]  /*06c0*/  LOP3.LUT R14, R15, 0xff, RZ, 0xc0, !PT ;  /* 0x000000ff0f0e7812 */ /* 0x000fe400078ec0ff */
[----:B------:R-:W-:Y:S02]  /*06d0*/  @P4 ISETP.GE.U32.AND P6, PT, R18, 0xc6, PT ;  /* 0x000000c61200480c */ /* 0x000fe40003fc6070 */
[----:B------:R-:W-:Y:S01]  /*06e0*/  LOP3.LUT R21, R21, 0xff, RZ, 0xc0, !PT ;  /* 0x000000ff15157812 */ /* 0x000fe200078ec0ff */
[----:B------:R-:W-:Y:S01]  /*06f0*/  IMAD.MOV.U32 R15, RZ, RZ, RZ ;  /* 0x000000ffff0f7224 */ /* 0x000fe200078e00ff */
[----:B------:R-:W-:Y:S02]  /*0700*/  ISETP.GE.U32.AND P5, PT, R14, 0xc6, PT ;  /* 0x000000c60e00780c */ /* 0x000fe40003fa6070 */
[----:B------:R-:W-:Y:S01]  /*0710*/  @P4 SEL R15, RZ, 0x1, P6 ;  /* 0x00000001ff0f4807 */ /* 0x000fe20003000000 */
[----:B------:R-:W2:Y:S01]  /*0720*/  @P3 LDG.E.U8 R22, desc[UR6][R2.64+0x100] ;  /* 0x0001000602163981 */ /* 0x000ea2000c1e1100 */
[----:B------:R-:W-:-:S03]  /*0730*/  ISETP.GE.U32.AND P4, PT, R21, 0xc6, PT ;  /* 0x000000c61500780c */ /* 0x000fc60003f86070 */
[----:B------:R-:W3:Y:S06]  /*0740*/  @P2 LDG.E.U8 R21, desc[UR6][R2.64] ;  /* 0x0000000602152981 */ /* 0x000eec000c1e1100 */
[----:B------:R-:W4:Y:S04]  /*0750*/  @P5 LDG.E.U8 R18, desc[UR6][R2.64+0x200] ;  /* 0x0002000602125981 */ /* 0x000f28000c1e1100 */
[----:B------:R-:W4:Y:S01]  /*0760*/  @P4 LDG.E.U8 R14, desc[UR6][R2.64+0x300] ;  /* 0x00030006020e4981 */ /* 0x000f22000c1e1100 */
[----:B-----5:R-:W-:-:S05]  /*0770*/  @P1 VIADD R20, R20, 0xffffff85 ;  /* 0xffffff8514141836 */ /* 0x020fca0000000000 */
[----:B------:R-:W-:-:S04]  /*0780*/  @P1 LOP3.LUT R20, R20, 0xff, RZ, 0xc0, !PT ;  /* 0x000000ff14141812 */ /* 0x000fc800078ec0ff */
[----:B------:R-:W-:Y:S01]  /*0790*/  @P1 ISETP.GE.U32.AND P6, PT, R20, 0xc6, PT ;  /* 0x000000c61400180c */ /* 0x000fe20003fc6070 */
[----:B------:R-:W-:Y:S02]  /*07a0*/  IMAD.MOV.U32 R20, RZ, RZ, RZ ;  /* 0x000000ffff147224 */ /* 0x000fe400078e00ff */
[----:B------:R-:W-:Y:S01]  /*07b0*/  VIADD R13, R13, 0x8 ;  /* 0x000000080d0d7836 */ /* 0x000fe20000000000 */
[----:B------:R-:W-:Y:S02]  /*07c0*/  @P1 SEL R20, RZ, 0x1, P6 ;  /* 0x00000001ff141807 */ /* 0x000fe40003000000 */
[----:B------:R-:W-:Y:S01]  /*07d0*/  IADD3 R16, PT, PT, R17, R16, R9 ;  /* 0x0000001011107210 */ /* 0x000fe20007ffe009 */
[----:B------:R-:W-:-:S03]  /*07e0*/  IMAD.MOV.U32 R9, RZ, RZ, RZ ;  /* 0x000000ffff097224 */ /* 0x000fc600078e00ff */
[----:B------:R-:W-:Y:S01]  /*07f0*/  IADD3 R15, PT, PT, R20, R15, R16 ;  /* 0x0000000f140f7210 */ /* 0x000fe20007ffe010 */
[----:B------:R-:W-:Y:S02]  /*0800*/  IMAD.MOV.U32 R16, RZ, RZ, RZ ;  /* 0x000000ffff107224 */ /* 0x000fe400078e00ff */
[----:B------:R-:W-:Y:S02]  /*0810*/  VIADD R10, R10, 0x800 ;  /* 0x000008000a0a7836 */ /* 0x000fe40000000000 */
[----:B--2---:R-:W-:Y:S02]  /*0820*/  @P3 VIADD R22, R22, 0xffffff85 ;  /* 0xffffff8516163836 */ /* 0x004fe40000000000 */
[----:B---3--:R-:W-:-:S03]  /*0830*/  @P2 VIADD R21, R21, 0xffffff85 ;  /* 0xffffff8515152836 */ /* 0x008fc60000000000 */
[----:B------:R-:W-:Y:S02]  /*0840*/  @P3 LOP3.LUT R22, R22, 0xff, RZ, 0xc0, !PT ;  /* 0x000000ff16163812 */ /* 0x000fe400078ec0ff */
[----:B------:R-:W-:Y:S01]  /*0850*/  @P2 LOP3.LUT R21, R21, 0xff, RZ, 0xc0, !PT ;  /* 0x000000ff15152812 */ /* 0x000fe200078ec0ff */
[----:B----4-:R-:W-:-:S03]  /*0860*/  @P5 VIADD R18, R18, 0xffffff85 ;  /* 0xffffff8512125836 */ /* 0x010fc60000000000 */
[----:B------:R-:W-:Y:S01]  /*0870*/  @P2 ISETP.GE.U32.AND P1, PT, R21, 0xc6, PT ;  /* 0x000000c61500280c */ /* 0x000fe20003f26070 */
[----:B------:R-:W-:Y:S01]  /*0880*/  @P4 VIADD R14, R14, 0xffffff85 ;  /* 0xffffff850e0e4836 */ /* 0x000fe20000000000 */
[----:B------:R-:W-:Y:S02]  /*0890*/  @P3 ISETP.GE.U32.AND P6, PT, R22, 0xc6, PT ;  /* 0x000000c61600380c */ /* 0x000fe40003fc6070 */
[----:B------:R-:W-:Y:S02]  /*08a0*/  @P2 SEL R9, RZ, 0x1, P1 ;  /* 0x00000001ff092807 */ /* 0x000fe40000800000 */
[----:B------:R-:W-:Y:S02]  /*08b0*/  ISETP.NE.AND P1, PT, R13, RZ, PT ;  /* 0x000000ff0d00720c */ /* 0x000fe40003f25270 */
[----:B------:R-:W-:Y:S02]  /*08c0*/  @P5 LOP3.LUT R18, R18, 0xff, RZ, 0xc0, !PT ;  /* 0x000000ff12125812 */ /* 0x000fe400078ec0ff */
[----:B------:R-:W-:-:S02]  /*08d0*/  @P3 SEL R16, RZ, 0x1, P6 ;  /* 0x00000001ff103807 */ /* 0x000fc40003000000 */
[----:B------:R-:W-:Y:S02]  /*08e0*/  @P4 LOP3.LUT R14, R14, 0xff, RZ, 0xc0, !PT ;  /* 0x000000ff0e0e4812 */ /* 0x000fe400078ec0ff */
[----:B------:R-:W-:Y:S02]  /*08f0*/  @P5 ISETP.GE.U32.AND P6, PT, R18, 0xc6, PT ;  /* 0x000000c61200580c */ /* 0x000fe40003fc6070 */
[----:B------:R-:W-:Y:S01]  /*0900*/  IADD3 R15, PT, PT, R16, R9, R15 ;  /* 0x00000009100f7210 */ /* 0x000fe20007ffe00f */
[----:B------:R-:W-:Y:S01]  /*0910*/  IMAD.MOV.U32 R9, RZ, RZ, RZ ;  /* 0x000000ffff097224 */ /* 0x000fe200078e00ff */
[----:B------:R-:W-:Y:S01]  /*0920*/  @P4 ISETP.GE.U32.AND P3, PT, R14, 0xc6, PT ;  /* 0x000000c60e00480c */ /* 0x000fe20003f66070 */
[----:B------:R-:W-:Y:S01]  /*0930*/  IMAD.MOV.U32 R14, RZ, RZ, RZ ;  /* 0x000000ffff0e7224 */ /* 0x000fe200078e00ff */
[----:B------:R-:W-:Y:S02]  /*0940*/  @P5 SEL R9, RZ, 0x1, P6 ;  /* 0x00000001ff095807 */ /* 0x000fe40003000000 */
[----:B------:R-:W-:-:S02]  /*0950*/  IADD3 R6, P2, PT, R6, 0x800, RZ ;  /* 0x0000080006067810 */ /* 0x000fc40007f5e0ff */
[----:B------:R-:W-:Y:S02]  /*0960*/  IADD3 R2, P5, PT, R2, 0x800, RZ ;  /* 0x0000080002027810 */ /* 0x000fe40007fbe0ff */
[----:B------:R-:W-:Y:S01]  /*0970*/  @P4 SEL R14, RZ, 0x1, P3 ;  /* 0x00000001ff0e4807 */ /* 0x000fe20001800000 */
[----:B------:R-:W-:Y:S02]  /*0980*/  IMAD.X R7, RZ, RZ, R7, P2 ;  /* 0x000000ffff077224 */ /* 0x000fe400010e0607 */
[----:B------:R-:W-:Y:S01]  /*0990*/  IMAD.X R17, RZ, RZ, R3, P5 ;  /* 0x000000ffff117224 */ /* 0x000fe200028e0603 */
[----:B------:R-:W-:Y:S01]  /*09a0*/  IADD3 R9, PT, PT, R14, R9, R15 ;  /* 0x000000090e097210 */ /* 0x000fe20007ffe00f */
[----:B------:R-:W-:Y:S06]  /*09b0*/  @P1 BRA `(.L_x_67) ;  /* 0xfffffff8008c1947 */ /* 0x000fec000383ffff */
.L_x_66:
[----:B------:R-:W-:Y:S05]  /*09c0*/  BSYNC.RECONVERGENT B2 ;  /* 0x0000000000027941 */ /* 0x000fea0003800200 */
.L_x_65:
[----:B------:R-:W-:Y:S05]  /*09d0*/  @!P0 BRA `(.L_x_64) ;  /* 0x0000000400c08947 */ /* 0x000fea0003800000 */
[----:B------:R-:W-:Y:S01]  /*09e0*/  ISETP.GE.U32.AND P1, PT, R19, 0x4, PT ;  /* 0x000000041300780c */ /* 0x000fe20003f26070 */
[----:B------:R-:W-:Y:S01]  /*09f0*/  BSSY.RECONVERGENT B2, `(.L_x_68) ;  /* 0x0000035000027945 */ /* 0x000fe20003800200 */
[----:B------:R-:W-:-:S11]  /*0a00*/  LOP3.LUT P0, R11, R11, 0x3, RZ, 0xc0, !PT ;  /* 0x000000030b0b7812 */ /* 0x000fd6000780c0ff */
[----:B------:R-:W-:Y:S05]  /*0a10*/  @!P1 BRA `(.L_x_69) ;  /* 0x0000000000c89947 */ /* 0x000fea0003800000 */
[----:B------:R-:W0:Y:S01]  /*0a20*/  LDCU.128 UR8, c[0x0][0x380] ;  /* 0x00007000ff0877ac */ /* 0x000e220008000c00 */
[----:B------:R-:W-:-:S04]  /*0a30*/  IADD3 R13, P1, PT, R5, R10, RZ ;  /* 0x0000000a050d7210 */ /* 0x000fc80007f3e0ff */
[----:B------:R-:W-:Y:S02]  /*0a40*/  LEA.HI.X.SX32 R16, R10, RZ, 0x1, P1 ;  /* 0x000000ff0a107211 */ /* 0x000fe400008f0eff */
[----:B0-----:R-:W-:-:S04]  /*0a50*/  IADD3 R6, P2, PT, R13, UR10, RZ ;  /* 0x0000000a0d067c10 */ /* 0x001fc8000ff5e0ff */
[----:B------:R-:W-:-:S05]  /*0a60*/  IADD3.X R7, PT, PT, R16, UR11, RZ, P2, !PT ;  /* 0x0000000b10077c10 */ /* 0x000fca00097fe4ff */
[----:B------:R-:W2:Y:S04]  /*0a70*/  LDG.E.U8 R2, desc[UR6][R6.64] ;  /* 0x0000000606027981 */ /* 0x000ea8000c1e1100 */
[----:B------:R-:W3:Y:S04]  /*0a80*/  LDG.E.U8 R3, desc[UR6][R6.64+0x100] ;  /* 0x0001000606037981 */ /* 0x000ee8000c1e1100 */
[----:B------:R-:W4:Y:S04]  /*0a90*/  LDG.E.U8 R14, desc[UR6][R6.64+0x200] ;  /* 0x00020006060e7981 */ /* 0x000f28000c1e1100 */
[----:B------:R-:W5:Y:S01]  /*0aa0*/  LDG.E.U8 R15, desc[UR6][R6.64+0x300] ;  /* 0x00030006060f7981 */ /* 0x000f62000c1e1100 */
[----:B--2---:R-:W-:-:S05]  /*0ab0*/  VIADD R2, R2, 0xffffff85 ;  /* 0xffffff8502027836 */ /* 0x004fca0000000000 */
[----:B------:R-:W-:Y:S01]  /*0ac0*/  LOP3.LUT R2, R2, 0xff, RZ, 0xc0, !PT ;  /* 0x000000ff02027812 */ /* 0x000fe200078ec0ff */
[----:B----4-:R-:W-:-:S03]  /*0ad0*/  VIADD R14, R14, 0xffffff85 ;  /* 0xffffff850e0e7836 */ /* 0x010fc60000000000 */
[----:B------:R-:W-:Y:S02]  /*0ae0*/  ISETP.GE.U32.AND P4, PT, R2, 0xc6, PT ;  /* 0x000000c60200780c */ /* 0x000fe40003f86070 */
[----:B------:R-:W-:Y:S01]  /*0af0*/  IADD3 R2, P1, PT, R13, UR8, RZ ;  /* 0x000000080d027c10 */ /* 0x000fe2000ff3e0ff */
[----:B---3--:R-:W-:Y:S01]  /*0b00*/  VIADD R13, R3, 0xffffff85 ;  /* 0xffffff85030d7836 */ /* 0x008fe20000000000 */
[----:B------:R-:W-:Y:S01]  /*0b10*/  LOP3.LUT R14, R14, 0xff, RZ, 0xc0, !PT ;  /* 0x000000ff0e0e7812 */ /* 0x000fe200078ec0ff */
[----:B-----5:R-:W-:Y:S01]  /*0b20*/  VIADD R15, R15, 0xffffff85 ;  /* 0xffffff850f0f7836 */ /* 0x020fe20000000000 */
[----:B------:R-:W-:Y:S02]  /*0b30*/  IADD3.X R3, PT, PT, R16, UR9, RZ, P1, !PT ;  /* 0x0000000910037c10 */ /* 0x000fe40008ffe4ff */
[----:B------:R-:W-:Y:S02]  /*0b40*/  LOP3.LUT R13, R13, 0xff, RZ, 0xc0, !PT ;  /* 0x000000ff0d0d7812 */ /* 0x000fe400078ec0ff */
[----:B------:R-:W-:-:S02]  /*0b50*/  ISETP.GE.U32.AND P3, PT, R14, 0xc6, PT ;  /* 0x000000c60e00780c */ /* 0x000fc40003f66070 */
[----:B------:R-:W-:Y:S01]  /*0b60*/  ISETP.GE.U32.AND P1, PT, R13, 0xc6, PT ;  /* 0x000000c60d00780c */ /* 0x000fe20003f26070 */
[----:B------:R-:W2:Y:S01]  /*0b70*/  @P4 LDG.E.U8 R6, desc[UR6][R2.64] ;  /* 0x0000000602064981 */ /* 0x000ea2000c1e1100 */
[----:B------:R-:W-:-:S04]  /*0b80*/  LOP3.LUT R15, R15, 0xff, RZ, 0xc0, !PT ;  /* 0x000000ff0f0f7812 */ /* 0x000fc800078ec0ff */
[----:B------:R-:W-:-:S05]  /*0b90*/  ISETP.GE.U32.AND P2, PT, R15, 0xc6, PT ;  /* 0x000000c60f00780c */ /* 0x000fca0003f46070 */
[----:B------:R-:W3:Y:S04]  /*0ba0*/  @P3 LDG.E.U8 R13, desc[UR6][R2.64+0x200] ;  /* 0x00020006020d3981 */ /* 0x000ee8000c1e1100 */
[----:B------:R-:W4:Y:S04]  /*0bb0*/  @P1 LDG.E.U8 R7, desc[UR6][R2.64+0x100] ;  /* 0x0001000602071981 */ /* 0x000f28000c1e1100 */
[----:B------:R0:W5:Y:S02]  /*0bc0*/  @P2 LDG.E.U8 R14, desc[UR6][R2.64+0x300] ;  /* 0x00030006020e2981 */ /* 0x000164000c1e1100 */
[----:B0-----:R-:W-:Y:S01]  /*0bd0*/  CS2R R2, SRZ ;  /* 0x0000000000027805 */ /* 0x001fe2000001ff00 */
[----:B------:R-:W-:-:S02]  /*0be0*/  VIADD R10, R10, 0x400 ;  /* 0x000004000a0a7836 */ /* 0x000fc40000000000 */
[----:B--2---:R-:W-:-:S05]  /*0bf0*/  @P4 VIADD R6, R6, 0xffffff85 ;  /* 0xffffff8506064836 */ /* 0x004fca0000000000 */
[----:B------:R-:W-:Y:S01]  /*0c00*/  @P4 LOP3.LUT R6, R6, 0xff, RZ, 0xc0, !PT ;  /* 0x000000ff06064812 */ /* 0x000fe200078ec0ff */
[----:B---3--:R-:W-:-:S03]  /*0c10*/  @P3 VIADD R13, R13, 0xffffff85 ;  /* 0xffffff850d0d3836 */ /* 0x008fc60000000000 */
[----:B------:R-:W-:Y:S01]  /*0c20*/  @P4 ISETP.GE.U32.AND P5, PT, R6, 0xc6, PT ;  /* 0x000000c60600480c */ /* 0x000fe20003fa6070 */
[----:B----4-:R-:W-:Y:S01]  /*0c30*/  @P1 VIADD R7, R7, 0xffffff85 ;  /* 0xffffff8507071836 */ /* 0x010fe20000000000 */
[----:B------:R-:W-:Y:S01]  /*0c40*/  @P3 LOP3.LUT R13, R13, 0xff, RZ, 0xc0, !PT ;  /* 0x000000ff0d0d3812 */ /* 0x000fe200078ec0ff */
[----:B------:R-:W-:Y:S02]  /*0c50*/  IMAD.MOV.U32 R6, RZ, RZ, RZ ;  /* 0x000000ffff067224 */ /* 0x000fe400078e00ff */
[----:B-----5:R-:W-:Y:S01]  /*0c60*/  @P2 VIADD R14, R14, 0xffffff85 ;  /* 0xffffff850e0e2836 */ /* 0x020fe20000000000 */
[----:B------:R-:W-:Y:S02]  /*0c70*/  @P1 LOP3.LUT R7, R7, 0xff, RZ, 0xc0, !PT ;  /* 0x000000ff07071812 */ /* 0x000fe400078ec0ff */
[----:B------:R-:W-:Y:S02]  /*0c80*/  @P4 SEL R6, RZ, 0x1, P5 ;  /* 0x00000001ff064807 */ /* 0x000fe40002800000 */
[----:B------:R-:W-:-:S02]  /*0c90*/  @P1 ISETP.GE.U32.AND P4, PT, R7, 0xc6, PT ;  /* 0x000000c60700180c */ /* 0x000fc40003f86070 */
[----:B------:R-:W-:Y:S02]  /*0ca0*/  @P2 LOP3.LUT R14, R14, 0xff, RZ, 0xc0, !PT ;  /* 0x000000ff0e0e2812 */ /* 0x000fe400078ec0ff */
[----:B------:R-:W-:Y:S01]  /*0cb0*/  @P3 ISETP.GE.U32.AND P5, PT, R13, 0xc6, PT ;  /* 0x000000c60d00380c */ /* 0x000fe20003fa6070 */
[----:B------:R-:W-:Y:S01]  /*0cc0*/  IMAD.IADD R6, R9, 0x1, R6 ;  /* 0x0000000109067824 */ /* 0x000fe200078e0206 */
[----:B------:R-:W-:Y:S02]  /*0cd0*/  @P2 ISETP.GE.U32.AND P6, PT, R14, 0xc6, PT ;  /* 0x000000c60e00280c */ /* 0x000fe40003fc6070 */
[----:B------:R-:W-:Y:S02]  /*0ce0*/  @P1 SEL R2, RZ, 0x1, P4 ;  /* 0x00000001ff021807 */ /* 0x000fe40002000000 */
[----:B------:R-:W-:Y:S01]  /*0cf0*/  @P3 SEL R3, RZ, 0x1, P5 ;  /* 0x00000001ff033807 */ /* 0x000fe20002800000 */
[----:B------:R-:W-:Y:S01]  /*0d00*/  IMAD.MOV.U32 R9, RZ, RZ, RZ ;  /* 0x000000ffff097224 */ /* 0x000fe200078e00ff */
[----:B------:R-:W-:-:S02]  /*0d10*/  @P2 SEL R9, RZ, 0x1, P6 ;  /* 0x00000001ff092807 */ /* 0x000fc40003000000 */
[----:B------:R-:W-:-:S05]  /*0d20*/  IADD3 R2, PT, PT, R3, R2, R6 ;  /* 0x0000000203027210 */ /* 0x000fca0007ffe006 */
[----:B------:R-:W-:-:S07]  /*0d30*/  IMAD.IADD R9, R2, 0x1, R9 ;  /* 0x0000000102097824 */ /* 0x000fce00078e0209 */
.L_x_69:
[----:B------:R-:W-:Y:S05]  /*0d40*/  BSYNC.RECONVERGENT B2 ;  /* 0x0000000000027941 */ /* 0x000fea0003800200 */
.L_x_68:
[----:B------:R-:W-:Y:S05]  /*0d50*/  @!P0 BRA `(.L_x_64) ;  /* 0x0000000000e08947 */ /* 0x000fea0003800000 */
[----:B------:R-:W-:Y:S01]  /*0d60*/  ISETP.NE.AND P1, PT, R11, 0x1, PT ;  /* 0x000000010b00780c */ /* 0x000fe20003f25270 */
[----:B------:R-:W-:Y:S01]  /*0d70*/  BSSY.RECONVERGENT B2, `(.L_x_70) ;  /* 0x0000020000027945 */ /* 0x000fe20003800200 */
[----:B------:R-:W-:-:S11]  /*0d80*/  LOP3.LUT P0, RZ, R12, 0x100, RZ, 0xc0, !PT ;  /* 0x000001000cff7812 */ /* 0x000fd6000780c0ff */
[----:B------:R-:W-:Y:S05]  /*0d90*/  @!P1 BRA `(.L_x_71) ;  /* 0x0000000000749947 */ /* 0x000fea0003800000 */
[----:B------:R-:W0:Y:S01]  /*0da0*/  LDCU.128 UR8, c[0x0][0x380] ;  /* 0x00007000ff0877ac */ /* 0x000e220008000c00 */
[----:B------:R-:W-:-:S04]  /*0db0*/  IADD3 R11, P1, PT, R5, R10, RZ ;  /* 0x0000000a050b7210 */ /* 0x000fc80007f3e0ff */
[----:B------:R-:W-:Y:S02]  /*0dc0*/  LEA.HI.X.SX32 R12, R10, RZ, 0x1, P1 ;  /* 0x000000ff0a0c7211 */ /* 0x000fe400008f0eff */
[----:B0-----:R-:W-:-:S04]  /*0dd0*/  IADD3 R6, P2, PT, R11, UR10, RZ ;  /* 0x0000000a0b067c10 */ /* 0x001fc8000ff5e0ff */
[----:B------:R-:W-:-:S05]  /*0de0*/  IADD3.X R7, PT, PT, R12, UR11, RZ, P2, !PT ;  /* 0x0000000b0c077c10 */ /* 0x000fca00097fe4ff */
[----:B------:R-:W2:Y:S04]  /*0df0*/  LDG.E.U8 R2, desc[UR6][R6.64] ;  /* 0x0000000606027981 */ /* 0x000ea8000c1e1100 */
[----:B------:R-:W3:Y:S01]  /*0e00*/  LDG.E.U8 R3, desc[UR6][R6.64+0x100] ;  /* 0x0001000606037981 */ /* 0x000ee2000c1e1100 */
[----:B--2---:R-:W-:Y:S02]  /*0e10*/  VIADD R2, R2, 0xffffff85 ;  /* 0xffffff8502027836 */ /* 0x004fe40000000000 */
[----:B---3--:R-:W-:-:S03]  /*0e20*/  VIADD R3, R3, 0xffffff85 ;  /* 0xffffff8503037836 */ /* 0x008fc60000000000 */
[----:B------:R-:W-:Y:S02]  /*0e30*/  LOP3.LUT R2, R2, 0xff, RZ, 0xc0, !PT ;  /* 0x000000ff02027812 */ /* 0x000fe400078ec0ff */
[----:B------:R-:W-:Y:S02]  /*0e40*/  LOP3.LUT R3, R3, 0xff, RZ, 0xc0, !PT ;  /* 0x000000ff03037812 */ /* 0x000fe400078ec0ff */
[----:B------:R-:W-:Y:S02]  /*0e50*/  ISETP.GE.U32.AND P1, PT, R2, 0xc6, PT ;  /* 0x000000c60200780c */ /* 0x000fe40003f26070 */
[----:B------:R-:W-:Y:S02]  /*0e60*/  ISETP.GE.U32.AND P3, PT, R3, 0xc6, PT ;  /* 0x000000c60300780c */ /* 0x000fe40003f66070 */
[----:B------:R-:W-:-:S04]  /*0e70*/  IADD3 R2, P2, PT, R11, UR8, RZ ;  /* 0x000000080b027c10 */ /* 0x000fc8000ff5e0ff */
[----:B------:R-:W-:-:S05]  /*0e80*/  IADD3.X R3, PT, PT, R12, UR9, RZ, P2, !PT ;  /* 0x000000090c037c10 */ /* 0x000fca00097fe4ff */
[----:B------:R-:W2:Y:S04]  /*0e90*/  @P1 LDG.E.U8 R11, desc[UR6][R2.64] ;  /* 0x00000006020b1981 */ /* 0x000ea8000c1e1100 */
[----:B------:R-:W3:Y:S01]  /*0ea0*/  @P3 LDG.E.U8 R12, desc[UR6][R2.64+0x100] ;  /* 0x00010006020c3981 */ /* 0x000ee2000c1e1100 */
[----:B------:R-:W-:Y:S01]  /*0eb0*/  CS2R R6, SRZ ;  /* 0x0000000000067805 */ /* 0x000fe2000001ff00 */
[----:B------:R-:W-:Y:S02]  /*0ec0*/  VIADD R10, R10, 0x200 ;  /* 0x000002000a0a7836 */ /* 0x000fe40000000000 */
[----:B--2---:R-:W-:Y:S02]  /*0ed0*/  @P1 VIADD R11, R11, 0xffffff85 ;  /* 0xffffff850b0b1836 */ /* 0x004fe40000000000 */
[----:B---3--:R-:W-:-:S03]  /*0ee0*/  @P3 VIADD R12, R12, 0xffffff85 ;  /* 0xffffff850c0c3836 */ /* 0x008fc60000000000 */
[----:B------:R-:W-:Y:S02]  /*0ef0*/  @P1 LOP3.LUT R11, R11, 0xff, RZ, 0xc0, !PT ;  /* 0x000000ff0b0b1812 */ /* 0x000fe400078ec0ff */
[----:B------:R-:W-:Y:S02]  /*0f00*/  @P3 LOP3.LUT R12, R12, 0xff, RZ, 0xc0, !PT ;  /* 0x000000ff0c0c3812 */ /* 0x000fe400078ec0ff */
[----:B------:R-:W-:Y:S02]  /*0f10*/  @P1 ISETP.GE.U32.AND P2, PT, R11, 0xc6, PT ;  /* 0x000000c60b00180c */ /* 0x000fe40003f46070 */
[----:B------:R-:W-:Y:S02]  /*0f20*/  @P3 ISETP.GE.U32.AND P4, PT, R12, 0xc6, PT ;  /* 0x000000c60c00380c */ /* 0x000fe40003f86070 */
[----:B------:R-:W-:Y:S02]  /*0f30*/  @P1 SEL R6, RZ, 0x1, P2 ;  /* 0x00000001ff061807 */ /* 0x000fe40001000000 */
[----:B------:R-:W-:-:S03]  /*0f40*/  @P3 SEL R7, RZ, 0x1, P4 ;  /* 0x00000001ff073807 */ /* 0x000fc60002000000 */
[----:B------:R-:W-:-:S04]  /*0f50*/  IMAD.IADD R6, R9, 0x1, R6 ;  /* 0x0000000109067824 */ /* 0x000fc800078e0206 */
[----:B------:R-:W-:-:S07]  /*0f60*/  IMAD.IADD R9, R6, 0x1, R7 ;  /* 0x0000000106097824 */ /* 0x000fce00078e0207 */
.L_x_71:
[----:B------:R-:W-:Y:S05]  /*0f70*/  BSYNC.RECONVERGENT B2 ;  /* 0x0000000000027941 */ /* 0x000fea0003800200 */
.L_x_70:
[----:B------:R-:W-:Y:S05]  /*0f80*/  @P0 BRA `(.L_x_64) ;  /* 0x0000000000540947 */ /* 0x000fea0003800000 */
[----:B------:R-:W0:Y:S01]  /*0f90*/  LDCU.128 UR8, c[0x0][0x380] ;  /* 0x00007000ff0877ac */ /* 0x000e220008000c00 */
[----:B------:R-:W-:-:S04]  /*0fa0*/  IADD3 R6, P0, PT, R5, R10, RZ ;  /* 0x0000000a05067210 */ /* 0x000fc80007f1e0ff */
[----:B------:R-:W-:Y:S02]  /*0fb0*/  LEA.HI.X.SX32 R7, R10, RZ, 0x1, P0 ;  /* 0x000000ff0a077211 */ /* 0x000fe400000f0eff */
[----:B0-----:R-:W-:-:S04]  /*0fc0*/  IADD3 R2, P1, PT, R6, UR10, RZ ;  /* 0x0000000a06027c10 */ /* 0x001fc8000ff3e0ff */
[----:B------:R-:W-:-:S05]  /*0fd0*/  IADD3.X R3, PT, PT, R7, UR11, RZ, P1, !PT ;  /* 0x0000000b07037c10 */ /* 0x000fca0008ffe4ff */
[----:B------:R-:W2:Y:S01]  /*0fe0*/  LDG.E.U8 R2, desc[UR6][R2.64] ;  /* 0x0000000602027981 */ /* 0x000ea2000c1e1100 */
[----:B------:R-:W-:Y:S01]  /*0ff0*/  IADD3 R6, P1, PT, R6, UR8, RZ ;  /* 0x0000000806067c10 */ /* 0x000fe2000ff3e0ff */
[----:B------:R-:W-:Y:S01]  /*1000*/  BSSY.RECONVERGENT B2, `(.L_x_72) ;  /* 0x000000c000027945 */ /* 0x000fe20003800200 */
[----:B------:R-:W-:Y:S02]  /*1010*/  IMAD.MOV.U32 R10, RZ, RZ, RZ ;  /* 0x000000ffff0a7224 */ /* 0x000fe400078e00ff */
[----:B------:R-:W-:Y:S01]  /*1020*/  IADD3.X R7, PT, PT, R7, UR9, RZ, P1, !PT ;  /* 0x0000000907077c10 */ /* 0x000fe20008ffe4ff */
[----:B--2---:R-:W-:-:S05]  /*1030*/  VIADD R5, R2, 0xffffff85 ;  /* 0xffffff8502057836 */ /* 0x004fca0000000000 */
[----:B------:R-:W-:-:S04]  /*1040*/  LOP3.LUT R5, R5, 0xff, RZ, 0xc0, !PT ;  /* 0x000000ff05057812 */ /* 0x000fc800078ec0ff */
[----:B------:R-:W-:-:S13]  /*1050*/  ISETP.GE.U32.AND P0, PT, R5, 0xc6, PT ;  /* 0x000000c60500780c */ /* 0x000fda0003f06070 */
[----:B------:R-:W-:Y:S05]  /*1060*/  @!P0 BRA `(.L_x_73) ;  /* 0x0000000000148947 */ /* 0x000fea0003800000 */
[----:B------:R-:W2:Y:S02]  /*1070*/  LDG.E.U8 R6, desc[UR6][R6.64] ;  /* 0x0000000606067981 */ /* 0x000ea4000c1e1100 */
[----:B--2---:R-:W-:-:S05]  /*1080*/  VIADD R2, R6, 0xffffff85 ;  /* 0xffffff8506027836 */ /* 0x004fca0000000000 */
[----:B------:R-:W-:-:S04]  /*1090*/  LOP3.LUT R2, R2, 0xff, RZ, 0xc0, !PT ;  /* 0x000000ff02027812 */ /* 0x000fc800078ec0ff */
[----:B------:R-:W-:-:S04]  /*10a0*/  ISETP.GE.U32.AND P0, PT, R2, 0xc6, PT ;  /* 0x000000c60200780c */ /* 0x000fc80003f06070 */
[----:B------:R-:W-:-:S09]  /*10b0*/  SEL R10, RZ, 0x1, P0 ;  /* 0x00000001ff0a7807 */ /* 0x000fd20000000000 */
.L_x_73:
[----:B------:R-:W-:Y:S05]  /*10c0*/  BSYNC.RECONVERGENT B2 ;  /* 0x0000000000027941 */ /* 0x000fea0003800200 */
.L_x_72:
[----:B------:R-:W-:-:S07]  /*10d0*/  IMAD.IADD R9, R9, 0x1, R10 ;  /* 0x0000000109097824 */ /* 0x000fce00078e020a */
.L_x_64:
[----:B------:R-:W-:Y:S05]  /*10e0*/  BSYNC.RECONVERGENT B1 ;  /* 0x0000000000017941 */ /* 0x000fea0003800200 */
.L_x_63:
[----:B------:R-:W-:-:S13]  /*10f0*/  ISETP.GE.AND P0, PT, R4, 0x100, PT ;  /* 0x000001000400780c */ /* 0x000fda0003f06270 */
[----:B------:R-:W-:Y:S05]  /*1100*/  @!P0 BRA `(.L_x_74) ;  /* 0x0000000000ac8947 */ /* 0x000fea0003800000 */
        /* <DEDUP_REMOVED lines=36> */
[----:B0-----:R-:W0:Y:S04]  /*1350*/  LDS.128 R4, [UR4+0x10] ;  /* 0x00001004ff047984 */ /* 0x001e280008000c00 */
[----:B------:R-:W1:Y:S01]  /*1360*/  LDS.64 R8, [UR4+0x20] ;  /* 0x00002004ff087984 */ /* 0x000e620008000a00 */
[----:B0-----:R-:W-:-:S04]  /*1370*/  IADD3 R2, PT, PT, R4, R2, R3 ;  /* 0x0000000204027210 */ /* 0x001fc80007ffe003 */
[----:B------:R-:W-:-:S04]  /*1380*/  IADD3 R2, PT, PT, R6, R2, R5 ;  /* 0x0000000206027210 */ /* 0x000fc80007ffe005 */
[----:B-1----:R-:W-:-:S05]  /*1390*/  IADD3 R2, PT, PT, R8, R2, R7 ;  /* 0x0000000208027210 */ /* 0x002fca0007ffe007 */
[----:B------:R-:W-:Y:S01]  /*13a0*/  IMAD.IADD R3, R2, 0x1, R9 ;  /* 0x0000000102037824 */ /* 0x000fe200078e0209 */
[----:B------:R-:W-:Y:S06]  /*13b0*/  BRA `(.L_x_75) ;  /* 0x0000002c00707947 */ /* 0x000fec0003800000 */
.L_x_74:
[----:B------:R-:W-:Y:S01]  /*13c0*/  LOP3.LUT R2, R8, 0x3e0, RZ, 0xc0, !PT ;  /* 0x000003e008027812 */ /* 0x000fe200078ec0ff */
[----:B------:R-:W0:Y:S03]  /*13d0*/  S2R R11, SR_LANEID ;  /* 0x00000000000b7919 */ /* 0x000e260000000000 */
[----:B------:R-:W-:Y:S01]  /*13e0*/  LOP3.LUT R5, RZ, R2, RZ, 0x33, !PT ;  /* 0x00000002ff057212 */ /* 0x000fe200078e33ff */
[----:B------:R-:W-:-:S04]  /*13f0*/  VIADD R3, R2, 0x20 ;  /* 0x0000002002037836 */ /* 0x000fc80000000000 */
[----:B------:R-:W-:Y:S01]  /*1400*/  IMAD.IADD R5, R4, 0x1, R5 ;  /* 0x0000000104057824 */ /* 0x000fe200078e0205 */
[----:B------:R-:W-:-:S04]  /*1410*/  ISETP.GT.AND P0, PT, R3, R4, PT ;  /* 0x000000040300720c */ /* 0x000fc80003f04270 */
[----:B------:R-:W-:-:S05]  /*1420*/  SEL R2, R5, 0x1f, P0 ;  /* 0x0000001f05027807 */ /* 0x000fca0000000000 */
[----:B------:R-:W1:Y:S01]  /*1430*/  SHFL.DOWN PT, R3, R9, 0x1, R2 ;  /* 0x0820000009037989 */ /* 0x000e6200000e0002 */
[CC--:B0-----:R-:W-:Y:S01]  /*1440*/  ISETP.GE.AND P0, PT, R11.reuse, R2.reuse, PT ;  /* 0x000000020b00720c */ /* 0x0c1fe20003f06270 */
[C---:B------:R-:W-:Y:S01]  /*1450*/  VIADD R7, R11.reuse, 0x2 ;  /* 0x000000020b077836 */ /* 0x040fe20000000000 */
[----:B------:R-:W-:Y:S02]  /*1460*/  ISETP.NE.AND P1, PT, R11, RZ, PT ;  /* 0x000000ff0b00720c */ /* 0x000fe40003f25270 */
[----:B-1----:R-:W-:Y:S02]  /*1470*/  SEL R6, R3, RZ, !P0 ;  /* 0x000000ff03067207 */ /* 0x002fe40004000000 */
[----:B------:R-:W-:Y:S01]  /*1480*/  ISETP.GT.AND P0, PT, R7, R2, PT ;  /* 0x000000020700720c */ /* 0x000fe20003f04270 */
[----:B------:R-:W-:Y:S02]  /*1490*/  VIADD R7, R11, 0x4 ;  /* 0x000000040b077836 */ /* 0x000fe40000000000 */
[----:B------:R-:W-:-:S06]  /*14a0*/  IMAD.IADD R3, R6, 0x1, R9 ;  /* 0x0000000106037824 */ /* 0x000fcc00078e0209 */
[----:B------:R-:W0:Y:S01]  /*14b0*/  @!P1 S2R R13, SR_CgaCtaId ;  /* 0x00000000000d9919 */ /* 0x000e220000008800 */
[----:B------:R-:W-:Y:S01]  /*14c0*/  VIADD R9, R11, 0x10 ;  /* 0x000000100b097836 */ /* 0x000fe20000000000 */
[----:B------:R-:W-:Y:S01]  /*14d0*/  @!P1 MOV R10, 0x400 ;  /* 0x00000400000a9802 */ /* 0x000fe20000000f00 */
[----:B------:R-:W1:Y:S02]  /*14e0*/  SHFL.DOWN PT, R5, R3, 0x2, R2 ;  /* 0x0840000003057989 */ /* 0x000e6400000e0002 */
[----:B-1----:R-:W-:Y:S02]  /*14f0*/  SEL R6, R5, RZ, !P0 ;  /* 0x000000ff05067207 */ /* 0x002fe40004000000 */
[----:B------:R-:W-:Y:S02]  /*1500*/  ISETP.GT.AND P0, PT, R7, R2, PT ;  /* 0x000000020700720c */ /* 0x000fe40003f04270 */
[----:B0-----:R-:W-:Y:S01]  /*1510*/  @!P1 LEA R10, R13, R10, 0x18 ;  /* 0x0000000a0d0a9211 */ /* 0x001fe200078ec0ff */
[----:B------:R-:W-:-:S02]  /*1520*/  IMAD.IADD R5, R3, 0x1, R6 ;  /* 0x0000000103057824 */ /* 0x000fc400078e0206 */
[----:B------:R-:W-:-:S03]  /*1530*/  VIADD R3, R11, 0x8 ;  /* 0x000000080b037836 */ /* 0x000fc60000000000 */
[----:B------:R-:W0:Y:S02]  /*1540*/  SHFL.DOWN PT, R6, R5, 0x4, R2 ;  /* 0x0880000005067989 */ /* 0x000e2400000e0002 */
[----:B0-----:R-:W-:Y:S02]  /*1550*/  SEL R6, R6, RZ, !P0 ;  /* 0x000000ff06067207 */ /* 0x001fe40004000000 */
[----:B------:R-:W-:-:S03]  /*1560*/  ISETP.GT.AND P0, PT, R3, R2, PT ;  /* 0x000000020300720c */ /* 0x000fc60003f04270 */
[----:B------:R-:W-:-:S05]  /*1570*/  IMAD.IADD R7, R5, 0x1, R6 ;  /* 0x0000000105077824 */ /* 0x000fca00078e0206 */
[----:B------:R-:W0:Y:S02]  /*1580*/  SHFL.DOWN PT, R6, R7, 0x8, R2 ;  /* 0x0900000007067989 */ /* 0x000e2400000e0002 */
[----:B0-----:R-:W-:Y:S02]  /*1590*/  SEL R6, R6, RZ, !P0 ;  /* 0x000000ff06067207 */ /* 0x001fe40004000000 */
[----:B------:R-:W-:-:S03]  /*15a0*/  ISETP.GT.AND P0, PT, R9, R2, PT ;  /* 0x000000020900720c */ /* 0x000fc60003f04270 */
[----:B------:R-:W-:Y:S01]  /*15b0*/  IMAD.IADD R5, R7, 0x1, R6 ;  /* 0x0000000107057824 */ /* 0x000fe200078e0206 */
[----:B------:R-:W-:-:S04]  /*15c0*/  @!P1 SHF.R.U32.HI R6, RZ, 0x3, R8 ;  /* 0x00000003ff069819 */ /* 0x000fc80000011608 */
[----:B------:R-:W0:Y:S01]  /*15d0*/  SHFL.DOWN PT, R3, R5, 0x10, R2 ;  /* 0x0a00000005037989 */ /* 0x000e2200000e0002 */
[----:B------:R-:W-:-:S05]  /*15e0*/  @!P1 LOP3.LUT R7, R6, 0x7c, RZ, 0xc0, !PT ;  /* 0x0000007c06079812 */ /* 0x000fca00078ec0ff */
[----:B------:R-:W-:Y:S01]  /*15f0*/  @!P1 IMAD.IADD R10, R7, 0x1, R10 ;  /* 0x00000001070a9824 */ /* 0x000fe200078e020a */
        /* <DEDUP_REMOVED lines=12> */
[----:B------:R-:W0:Y:S04]  /*16c0*/  LDS R2, [UR4+0xc] ;  /* 0x00000c04ff027984 */ /* 0x000e280008000800 */
[----:B-1----:R-:W1:Y:S04]  /*16d0*/  LDS.128 R8, [UR4+0x10] ;  /* 0x00001004ff087984 */ /* 0x002e680008000c00 */
[----:B------:R-:W2:Y:S01]  /*16e0*/  LDS.64 R6, [UR4+0x20] ;  /* 0x00002004ff067984 */ /* 0x000ea20008000a00 */
[----:B0-----:R-:W-:Y:S02]  /*16f0*/  SEL R2, R2, RZ, P1 ;  /* 0x000000ff02027207 */ /* 0x001fe40000800000 */
[----:B------:R-:W-:-:S02]  /*1700*/  ISETP.GT.AND P1, PT, R4, 0x60, PT ;  /* 0x000000600400780c */ /* 0x000fc40003f24270 */
[----:B-1----:R-:W-:Y:S02]  /*1710*/  SEL R8, R8, RZ, P2 ;  /* 0x000000ff08087207 */ /* 0x002fe40001000000 */
[----:B------:R-:W-:Y:S02]  /*1720*/  ISETP.GT.AND P2, PT, R4, 0x80, PT ;  /* 0x000000800400780c */ /* 0x000fe40003f44270 */
[----:B------:R-:W-:Y:S02]  /*1730*/  SEL R9, R9, RZ, P1 ;  /* 0x000000ff09097207 */ /* 0x000fe40000800000 */
[----:B------:R-:W-:Y:S02]  /*1740*/  IADD3 R2, PT, PT, R8, R2, R3 ;  /* 0x0000000208027210 */ /* 0x000fe40007ffe003 */
        /* <DEDUP_REMOVED lines=10> */
.L_x_58:
[----:B------:R-:W0:Y:S01]  /*17f0*/  S2R R6, SR_TID.X ;  /* 0x0000000000067919 */ /* 0x000e220000002100 */
[----:B------:R-:W1:Y:S01]  /*1800*/  LDCU.128 UR12, c[0x0][0x380] ;  /* 0x00007000ff0c77ac */ /* 0x000e620008000c00 */
[----:B------:R-:W2:Y:S01]  /*1810*/  LDCU UR5, c[0x0][0x3d0] ;  /* 0x00007a00ff0577ac */ /* 0x000ea20008000800 */
[----:B0-----:R-:W-:-:S05]  /*1820*/  IADD3 R8, P0, PT, R5, R6, RZ ;  /* 0x0000000605087210 */ /* 0x001fca0007f1e0ff */
[----:B------:R-:W-:Y:S01]  /*1830*/  IMAD.X R9, RZ, RZ, RZ, P0 ;  /* 0x000000ffff097224 */ /* 0x000fe200000e06ff */
[----:B-1----:R-:W-:-:S04]  /*1840*/  IADD3 R10, P0, PT, R8, UR14, RZ ;  /* 0x0000000e080a7c10 */ /* 0x002fc8000ff1e0ff */
[----:B------:R-:W-:-:S05]  /*1850*/  IADD3.X R11, PT, PT, R9, UR15, RZ, P0, !PT ;  /* 0x0000000f090b7c10 */ /* 0x000fca00087fe4ff */
[----:B------:R-:W3:Y:S04]  /*1860*/  LDG.E.U8 R4, desc[UR6][R10.64] ;  /* 0x000000060a047981 */ /* 0x000ee8000c1e1100 */
[----:B------:R-:W4:Y:S04]  /*1870*/  LDG.E.U8 R7, desc[UR6][R10.64+0x100] ;  /* 0x000100060a077981 */ /* 0x000f28000c1e1100 */
[----:B------:R-:W5:Y:S04]  /*1880*/  LDG.E.U8 R12, desc[UR6][R10.64+0x200] ;  /* 0x000200060a0c7981 */ /* 0x000f68000c1e1100 */
[----:B------:R-:W2:Y:S01]  /*1890*/  LDG.E.U8 R14, desc[UR6][R10.64+0x300] ;  /* 0x000300060a0e7981 */ /* 0x000ea2000c1e1100 */
[----:B------:R-:W-:-:S03]  /*18a0*/  IADD3 R8, P1, PT, R8, UR12, RZ ;  /* 0x0000000c08087c10 */ /* 0x000fc6000ff3e0ff */
[----:B------:R-:W2:Y:S01]  /*18b0*/  LDG.E.U8 R18, desc[UR6][R10.64+0x400] ;  /* 0x000400060a127981 */ /* 0x000ea2000c1e1100 */
[----:B------:R-:W-:-:S03]  /*18c0*/  IADD3.X R9, PT, PT, R9, UR13, RZ, P1, !PT ;  /* 0x0000000d09097c10 */ /* 0x000fc60008ffe4ff */
[----:B------:R-:W2:Y:S04]  /*18d0*/  LDG.E.U8 R19, desc[UR6][R10.64+0x500] ;  /* 0x000500060a137981 */ /* 0x000ea8000c1e1100 */
[----:B------:R-:W2:Y:S04]  /*18e0*/  LDG.E.U8 R15, desc[UR6][R10.64+0x800] ;  /* 0x000800060a0f7981 */ /* 0x000ea8000c1e1100 */
[----:B------:R-:W2:Y:S04]  /*18f0*/  LDG.E.U8 R27, desc[UR6][R10.64+0xa00] ;  /* 0x000a00060a1b7981 */ /* 0x000ea8000c1e1100 */
[----:B------:R-:W2:Y:S04]  /*1900*/  LDG.E.U8 R21, desc[UR6][R10.64+0xb00] ;  /* 0x000b00060a157981 */ /* 0x000ea8000c1e1100 */
[----:B------:R-:W2:Y:S01]  /*1910*/  LDG.E.U8 R20, desc[UR6][R10.64+0xf00] ;  /* 0x000f00060a147981 */ /* 0x000ea2000c1e1100 */
[----:B---3--:R-:W-:-:S02]  /*1920*/  VIADD R4, R4, 0xffffff85 ;  /* 0xffffff8504047836 */ /* 0x008fc40000000000 */
[----:B----4-:R-:W-:-:S03]  /*1930*/  VIADD R7, R7, 0xffffff85 ;  /* 0xffffff8507077836 */ /* 0x010fc60000000000 */
[----:B------:R-:W-:Y:S01]  /*1940*/  LOP3.LUT R4, R4, 0xff, RZ, 0xc0, !PT ;  /* 0x000000ff04047812 */ /* 0x000fe200078ec0ff */
[----:B-----5:R-:W-:-:S03]  /*1950*/  VIADD R12, R12, 0xffffff85 ;  /* 0xffffff850c0c7836 */ /* 0x020fc60000000000 */
[----:B------:R-:W-:Y:S02]  /*1960*/  ISETP.GE.U32.AND P0, PT, R4, 0xc6, PT ;  /* 0x000000c60400780c */ /* 0x000fe40003f06070 */
[----:B------:R-:W-:Y:S01]  /*1970*/  LOP3.LUT R7, R7, 0xff, RZ, 0xc0, !PT ;  /* 0x000000ff07077812 */ /* 0x000fe200078ec0ff */
[----:B--2---:R-:W-:Y:S01]  /*1980*/  VIADD R14, R14, 0xffffff85 ;  /* 0xffffff850e0e7836 */ /* 0x004fe20000000000 */
[----:B------:R-:W-:Y:S01]  /*1990*/  LOP3.LUT R12, R12, 0xff, RZ, 0xc0, !PT ;  /* 0x000000ff0c0c7812 */ /* 0x000fe200078ec0ff */
[----:B------:R-:W2:Y:S01]  /*19a0*/  LDG.E.U8 R4, desc[UR6][R10.64+0x700] ;  /* 0x000700060a047981 */ /* 0x000ea2000c1e1100 */
[----:B------:R-:W-:Y:S02]  /*19b0*/  ISETP.GE.U32.AND P3, PT, R7, 0xc6, PT ;  /* 0x000000c60700780c */ /* 0x000fe40003f66070 */
[----:B------:R-:W-:Y:S01]  /*19c0*/  ISETP.GE.U32.AND P4, PT, R12, 0xc6, PT ;  /* 0x000000c60c00780c */ /* 0x000fe20003f86070 */
[----:B------:R-:W3:Y:S04]  /*19d0*/  LDG.E.U8 R7, desc[UR6][R10.64+0x600] ;  /* 0x000600060a077981 */ /* 0x000ee8000c1e1100 */
[----:B------:R-:W4:Y:S01]  /*19e0*/  @P0 LDG.E.U8 R13, desc[UR6][R8.64] ;  /* 0x00000006080d0981 */ /* 0x000f22000c1e1100 */
[----:B------:R-:W-:-:S05]  /*19f0*/  LOP3.LUT R14, R14, 0xff, RZ, 0xc0, !PT ;  /* 0x000000ff0e0e7812 */ /* 0x000fca00078ec0ff */
[----:B------:R-:W5:Y:S01]  /*1a00*/  @P3 LDG.E.U8 R17, desc[UR6][R8.64+0x100] ;  /* 0x0001000608113981 */ /* 0x000f62000c1e1100 */
[----:B------:R-:W-:-:S03]  /*1a10*/  ISETP.GE.U32.AND P1, PT, R14, 0xc6, PT ;  /* 0x000000c60e00780c */ /* 0x000fc60003f26070 */
[----:B------:R-:W2:Y:S04]  /*1a20*/  @P4 LDG.E.U8 R12, desc[UR6][R8.64+0x200] ;  /* 0x00020006080c4981 */ /* 0x000ea8000c1e1100 */
[----:B------:R-:W2:Y:S06]  /*1a30*/  LDG.E.U8 R14, desc[UR6][R10.64+0x900] ;  /* 0x000900060a0e7981 */ /* 0x000eac000c1e1100 */
[----:B------:R-:W2:Y:S01]  /*1a40*/  @P1 LDG.E.U8 R16, desc[UR6][R8.64+0x300] ;  /* 0x0003000608101981 */ /* 0x000ea2000c1e1100 */
[----:B------:R-:W-:-:S02]  /*1a50*/  VIADD R18, R18, 0xffffff85 ;  /* 0xffffff8512127836 */ /* 0x000fc40000000000 */
[----:B------:R-:W-:-:S03]  /*1a60*/  VIADD R19, R19, 0xffffff85 ;  /* 0xffffff8513137836 */ /* 0x000fc60000000000 */
[----:B------:R-:W-:Y:S02]  /*1a70*/  LOP3.LUT R18, R18, 0xff, RZ, 0xc0, !PT ;  /* 0x000000ff12127812 */ /* 0x000fe400078ec0ff */
[----:B------:R-:W-:Y:S02]  /*1a80*/  LOP3.LUT R19, R19, 0xff, RZ, 0xc0, !PT ;  /* 0x000000ff13137812 */ /* 0x000fe400078ec0ff */
[----:B------:R-:W-:Y:S01]  /*1a90*/  ISETP.GE.U32.AND P5, PT, R18, 0xc6, PT ;  /* 0x000000c61200780c */ /* 0x000fe20003fa6070 */
[----:B------:R-:W-:-:S05]  /*1aa0*/  VIADD R15, R15, 0xffffff85 ;  /* 0xffffff850f0f7836 */ /* 0x000fca0000000000 */
[----:B------:R-:W-:Y:S01]  /*1ab0*/  LOP3.LUT R15, R15, 0xff, RZ, 0xc0, !PT ;  /* 0x000000ff0f0f7812 */ /* 0x000fe200078ec0ff */
[----:B----4-:R-:W-:-:S05]  /*1ac0*/  @P0 VIADD R13, R13, 0xffffff85 ;  /* 0xffffff850d0d0836 */ /* 0x010fca0000000000 */
[----:B------:R-:W-:Y:S01]  /*1ad0*/  @P0 LOP3.LUT R13, R13, 0xff, RZ, 0xc0, !PT ;  /* 0x000000ff0d0d0812 */ /* 0x000fe200078ec0ff */
[----:B-----5:R-:W-:-:S03]  /*1ae0*/  @P3 VIADD R17, R17, 0xffffff85 ;  /* 0xffffff8511113836 */ /* 0x020fc60000000000 */
[----:B------:R-:W-:Y:S01]  /*1af0*/  @P0 ISETP.GE.U32.AND P2, PT, R13, 0xc6, PT ;  /* 0x000000c60d00080c */ /* 0x000fe20003f46070 */
[----:B---3--:R-:W-:Y:S01]  /*1b00*/  VIADD R13, R7, 0xffffff85 ;  /* 0xffffff85070d7836 */ /* 0x008fe20000000000 */
[----:B------:R-:W-:Y:S01]  /*1b10*/  @P3 LOP3.LUT R17, R17, 0xff, RZ, 0xc0, !PT ;  /* 0x000000ff11113812 */ /* 0x000fe200078ec0ff */
[----:B------:R-:W-:Y:S01]  /*1b20*/  IMAD.MOV.U32 R7, RZ, RZ, RZ ;  /* 0x000000ffff077224 */ /* 0x000fe200078e00ff */
[----:B------:R-:W-:Y:S02]  /*1b30*/  @P0 SEL R7, RZ, 0x1, P2 ;  /* 0x00000001ff070807 */ /* 0x000fe40001000000 */
[----:B------:R-:W-:Y:S01]  /*1b40*/  @P3 ISETP.GE.U32.AND P6, PT, R17, 0xc6, PT ;  /* 0x000000c61100380c */ /* 0x000fe20003fc6070 */
[----:B--2---:R-:W-:Y:S01]  /*1b50*/  VIADD R18, R4, 0xffffff85 ;  /* 0xffffff8504127836 */ /* 0x004fe20000000000 */
[----:B------:R-:W-:Y:S01]  /*1b60*/  LOP3.LUT R17, R13, 0xff, RZ, 0xc0, !PT ;  /* 0x000000ff0d117812 */ /* 0x000fe200078ec0ff */
[----:B------:R-:W-:Y:S01]  /*1b70*/  @P4 VIADD R13, R12, 0xffffff85 ;  /* 0xffffff850c0d4836 */ /* 0x000fe20000000000 */
[----:B------:R-:W-:Y:S01]  /*1b80*/  ISETP.GE.U32.AND P0, PT, R19, 0xc6, PT ;  /* 0x000000c61300780c */ /* 0x000fe20003f06070 */
[----:B------:R-:W-:Y:S01]  /*1b90*/  @P1 VIADD R16, R16, 0xffffff85 ;  /* 0xffffff8510101836 */ /* 0x000fe20000000000 */
[----:B------:R-:W-:-:S02]  /*1ba0*/  ISETP.GE.U32.AND P2, PT, R17, 0xc6, PT ;  /* 0x000000c61100780c */ /* 0x000fc40003f46070 */
[----:B------:R-:W-:Y:S02]  /*1bb0*/  @P4 LOP3.LUT R4, R13, 0xff, RZ, 0xc0, !PT ;  /* 0x000000ff0d044812 */ /* 0x000fe400078ec0ff */
[----:B------:R-:W-:Y:S01]  /*1bc0*/  LOP3.LUT R18, R18, 0xff, RZ, 0xc0, !PT ;  /* 0x000000ff12127812 */ /* 0x000fe200078ec0ff */
[----:B------:R-:W-:Y:S01]  /*1bd0*/  IMAD.MOV.U32 R12, RZ, RZ, RZ ;  /* 0x000000ffff0c7224 */ /* 0x000fe200078e00ff */
[----:B------:R-:W2:Y:S01]  /*1be0*/  @P5 LDG.E.U8 R13, desc[UR6][R8.64+0x400] ;  /* 0x00040006080d5981 */ /* 0x000ea2000c1e1100 */
[----:B------:R-:W-:Y:S01]  /*1bf0*/  @P3 SEL R12, RZ, 0x1, P6 ;  /* 0x00000001ff0c3807 */ /* 0x000fe20003000000 */
[----:B------:R-:W-:Y:S01]  /*1c00*/  VIADD R17, R14, 0xffffff85 ;  /* 0xffffff850e117836 */ /* 0x000fe20000000000 */
[----:B------:R-:W-:Y:S01]  /*1c10*/  @P4 ISETP.GE.U32.AND P6, PT, R4, 0xc6, PT ;  /* 0x000000c60400480c */ /* 0x000fe20003fc6070 */
[----:B------:R-:W3:Y:S01]  /*1c20*/  LDG.E.U8 R19, desc[UR6][R10.64+0xe00] ;  /* 0x000e00060a137981 */ /* 0x000ee2000c1e1100 */
[----:B------:R-:W-:Y:S02]  /*1c30*/  ISETP.GE.U32.AND P3, PT, R18, 0xc6, PT ;  /* 0x000000c61200780c */ /* 0x000fe40003f66070 */
[----:B------:R-:W-:Y:S01]  /*1c40*/  @P1 LOP3.LUT R16, R16, 0xff, RZ, 0xc0, !PT ;  /* 0x000000ff10101812 */ /* 0x000fe200078ec0ff */
[----:B------:R-:W-:Y:S01]  /*1c50*/  IMAD.MOV.U32 R4, RZ, RZ, RZ ;  /* 0x000000ffff047224 */ /* 0x000fe200078e00ff */
[----:B------:R-:W4:Y:S01]  /*1c60*/  @P0 LDG.E.U8 R24, desc[UR6][R8.64+0x500] ;  /* 0x0005000608180981 */ /* 0x000f22000c1e1100 */
[----:B------:R-:W-:-:S02]  /*1c70*/  @P4 SEL R4, RZ, 0x1, P6 ;  /* 0x00000001ff044807 */ /* 0x000fc40003000000 */
[----:B------:R-:W-:Y:S01]  /*1c80*/  @P1 ISETP.GE.U32.AND P6, PT, R16, 0xc6, PT ;  /* 0x000000c61000180c */ /* 0x000fe20003fc6070 */
[----:B------:R-:W5:Y:S01]  /*1c90*/  @P2 LDG.E.U8 R25, desc[UR6][R8.64+0x600] ;  /* 0x0006000608192981 */ /* 0x000f62000c1e1100 */
[----:B------:R-:W-:Y:S02]  /*1ca0*/  LOP3.LUT R17, R17, 0xff, RZ, 0xc0, !PT ;  /* 0x000000ff11117812 */ /* 0x000fe400078ec0ff */
[----:B------:R-:W-:Y:S01]  /*1cb0*/  ISETP.GE.U32.AND P4, PT, R15, 0xc6, PT ;  /* 0x000000c60f00780c */ /* 0x000fe20003f86070 */
[----:B------:R-:W-:Y:S01]  /*1cc0*/  IMAD.MOV.U32 R14, RZ, RZ, RZ ;  /* 0x000000ffff0e7224 */ /* 0x000fe200078e00ff */
[----:B------:R-:W-:Y:S01]  /*1cd0*/  @P1 SEL R14, RZ, 0x1, P6 ;  /* 0x00000001ff0e1807 */ /* 0x000fe20003000000 */
[----:B------:R-:W3:Y:S01]  /*1ce0*/  @P3 LDG.E.U8 R26, desc[UR6][R8.64+0x700] ;  /* 0x00070006081a3981 */ /* 0x000ee2000c1e1100 */
[----:B------:R-:W-:-:S03]  /*1cf0*/  ISETP.GE.U32.AND P1, PT, R17, 0xc6, PT ;  /* 0x000000c61100780c */ /* 0x000fc60003f26070 */
[----:B------:R-:W3:Y:S04]  /*1d00*/  LDG.E.U8 R17, desc[UR6][R10.64+0xc00] ;  /* 0x000c00060a117981 */ /* 0x000ee8000c1e1100 */
[----:B------:R0:W3:Y:S04]  /*1d10*/  LDG.E.U8 R18, desc[UR6][R10.64+0xd00] ;  /* 0x000d00060a127981 */ /* 0x0000e8000c1e1100 */
[----:B------:R-:W3:Y:S04]  /*1d20*/  @P4 LDG.E.U8 R15, desc[UR6][R8.64+0x800] ;  /* 0x00080006080f4981 */ /* 0x000ee8000c1e1100 */
[----:B------:R-:W3:Y:S01]  /*1d30*/  @P1 LDG.E.U8 R16, desc[UR6][R8.64+0x900] ;  /* 0x0009000608101981 */ /* 0x000ee2000c1e1100 */
[----:B------:R-:W-:Y:S01]  /*1d40*/  VIADD R27, R27, 0xffffff85 ;  /* 0xffffff851b1b7836 */ /* 0x000fe20000000000 */
[----:B0-----:R-:W-:Y:S01]  /*1d50*/  CS2R R10, SRZ ;  /* 0x00000000000a7805 */ /* 0x001fe2000001ff00 */
[----:B------:R-:W-:-:S03]  /*1d60*/  VIADD R21, R21, 0xffffff85 ;  /* 0xffffff8515157836 */ /* 0x000fc60000000000 */
[----:B------:R-:W-:Y:S02]  /*1d70*/  LOP3.LUT R27, R27, 0xff, RZ, 0xc0, !PT ;  /* 0x000000ff1b1b7812 */ /* 0x000fe400078ec0ff */
[----:B------:R-:W-:Y:S01]  /*1d80*/  LOP3.LUT R21, R21, 0xff, RZ, 0xc0, !PT ;  /* 0x000000ff15157812 */ /* 0x000fe200078ec0ff */
[----:B------:R-:W-:Y:S02]  /*1d90*/  VIADD R20, R20, 0xffffff85 ;  /* 0xffffff8514147836 */ /* 0x000fe40000000000 */
[----:B--2---:R-:W-:-:S05]  /*1da0*/  @P5 VIADD R13, R13, 0xffffff85 ;  /* 0xffffff850d0d5836 */ /* 0x004fca0000000000 */
[----:B------:R-:W-:Y:S01]  /*1db0*/  @P5 LOP3.LUT R13, R13, 0xff, RZ, 0xc0, !PT ;  /* 0x000000ff0d0d5812 */ /* 0x000fe200078ec0ff */
[----:B----4-:R-:W-:-:S03]  /*1dc0*/  @P0 VIADD R24, R24, 0xffffff85 ;  /* 0xffffff8518180836 */ /* 0x010fc60000000000 */
[----:B------:R-:W-:Y:S01]  /*1dd0*/  @P5 ISETP.GE.U32.AND P6, PT, R13, 0xc6, PT ;  /* 0x000000c60d00580c */ /* 0x000fe20003fc6070 */
[----:B------:R-:W-:Y:S02]  /*1de0*/  IMAD.MOV.U32 R13, RZ, RZ, RZ ;  /* 0x000000ffff0d7224 */ /* 0x000fe400078e00ff */
[----:B-----5:R-:W-:Y:S01]  /*1df0*/  @P2 VIADD R25, R25, 0xffffff85 ;  /* 0xffffff8519192836 */ /* 0x020fe20000000000 */
[----:B------:R-:W-:Y:S02]  /*1e00*/  @P0 LOP3.LUT R24, R24, 0xff, RZ, 0xc0, !PT ;  /* 0x000000ff18180812 */ /* 0x000fe400078ec0ff */
[----:B------:R-:W-:Y:S02]  /*1e10*/  @P5 SEL R13, RZ, 0x1, P6 ;  /* 0x00000001ff0d5807 */ /* 0x000fe40003000000 */
[----:B------:R-:W-:Y:S01]  /*1e20*/  @P0 ISETP.GE.U32.AND P6, PT, R24, 0xc6, PT ;  /* 0x000000c61800080c */ /* 0x000fe20003fc6070 */
[----:B---3--:R-:W-:Y:S01]  /*1e30*/  @P3 VIADD R26, R26, 0xffffff85 ;  /* 0xffffff851a1a3836 */ /* 0x008fe20000000000 */
[----:B------:R-:W-:-:S02]  /*1e40*/  @P2 LOP3.LUT R25, R25, 0xff, RZ, 0xc0, !PT ;  /* 0x000000ff19192812 */ /* 0x000fc400078ec0ff */
[----:B------:R-:W-:Y:S01]  /*1e50*/  @P0 SEL R10, RZ, 0x1, P6 ;  /* 0x00000001ff0a0807 */ /* 0x000fe20003000000 */
[----:B------:R-:W-:Y:S01]  /*1e60*/  VIADD R17, R17, 0xffffff85 ;  /* 0xffffff8511117836 */ /* 0x000fe20000000000 */
[----:B------:R-:W-:Y:S02]  /*1e70*/  @P2 ISETP.GE.U32.AND P5, PT, R25, 0xc6, PT ;  /* 0x000000c61900280c */ /* 0x000fe40003fa6070 */
[----:B------:R-:W-:Y:S02]  /*1e80*/  ISETP.GE.U32.AND P0, PT, R27, 0xc6, PT ;  /* 0x000000c61b00780c */ /* 0x000fe40003f06070 */
[----:B------:R-:W-:Y:S01]  /*1e90*/  @P3 LOP3.LUT R26, R26, 0xff, RZ, 0xc0, !PT ;  /* 0x000000ff1a1a3812 */ /* 0x000fe200078ec0ff */
[----:B------:R-:W-:Y:S01]  /*1ea0*/  @P4 VIADD R15, R15, 0xffffff85 ;  /* 0xffffff850f0f4836 */ /* 0x000fe20000000000 */
[----:B------:R-:W-:Y:S02]  /*1eb0*/  @P2 SEL R11, RZ, 0x1, P5 ;  /* 0x00000001ff0b2807 */ /* 0x000fe40002800000 */
[----:B------:R-:W-:-:S02]  /*1ec0*/  @P3 ISETP.GE.U32.AND P6, PT, R26, 0xc6, PT ;  /* 0x000000c61a00380c */ /* 0x000fc40003fc6070 */
[----:B------:R-:W-:Y:S01]  /*1ed0*/  ISETP.GE.U32.AND P2, PT, R21, 0xc6, PT ;  /* 0x000000c61500780c */ /* 0x000fe20003f46070 */
[----:B------:R-:W-:Y:S01]  /*1ee0*/  @P1 VIADD R21, R16, 0xffffff85 ;  /* 0xffffff8510151836 */ /* 0x000fe20000000000 */
[----:B------:R-:W-:Y:S01]  /*1ef0*/  LOP3.LUT R17, R17, 0xff, RZ, 0xc0, !PT ;  /* 0x000000ff11117812 */ /* 0x000fe200078ec0ff */
[----:B------:R-:W-:Y:S01]  /*1f00*/  VIADD R18, R18, 0xffffff85 ;  /* 0xffffff8512127836 */ /* 0x000fe20000000000 */
[----:B------:R-:W-:Y:S01]  /*1f10*/  @P4 LOP3.LUT R16, R15, 0xff, RZ, 0xc0, !PT ;  /* 0x000000ff0f104812 */ /* 0x000fe200078ec0ff */
[----:B------:R-:W-:Y:S01]  /*1f20*/  VIADD R19, R19, 0xffffff85 ;  /* 0xffffff8513137836 */ /* 0x000fe20000000000 */
[----:B------:R-:W2:Y:S01]  /*1f30*/  @P0 LDG.E.U8 R24, desc[UR6][R8.64+0xa00] ;  /* 0x000a000608180981 */ /* 0x000ea2000c1e1100 */
[----:B------:R-:W-:Y:S01]  /*1f40*/  IMAD.MOV.U32 R15, RZ, RZ, RZ ;  /* 0x000000ffff0f7224 */ /* 0x000fe200078e00ff */
[----:B------:R-:W-:Y:S02]  /*1f50*/  @P3 SEL R15, RZ, 0x1, P6 ;  /* 0x00000001ff0f3807 */ /* 0x000fe40003000000 */
[----:B------:R-:W-:-:S02]  /*1f60*/  ISETP.GE.U32.AND P3, PT, R17, 0xc6, PT ;  /* 0x000000c61100780c */ /* 0x000fc40003f66070 */
[----:B------:R-:W-:Y:S01]  /*1f70*/  @P1 LOP3.LUT R21, R21, 0xff, RZ, 0xc0, !PT ;  /* 0x000000ff15151812 */ /* 0x000fe200078ec0ff */
[----:B------:R-:W3:Y:S01]  /*1f80*/  @P2 LDG.E.U8 R25, desc[UR6][R8.64+0xb00] ;  /* 0x000b000608192981 */ /* 0x000ee2000c1e1100 */
[----:B------:R-:W-:Y:S02]  /*1f90*/  @P4 ISETP.GE.U32.AND P5, PT, R16, 0xc6, PT ;  /* 0x000000c61000480c */ /* 0x000fe40003fa6070 */
[----:B------:R-:W-:Y:S02]  /*1fa0*/  LOP3.LUT R18, R18, 0xff, RZ, 0xc0, !PT ;  /* 0x000000ff12127812 */ /* 0x000fe400078ec0ff */
[----:B------:R-:W-:Y:S01]  /*1fb0*/  LOP3.LUT R19, R19, 0xff, RZ, 0xc0, !PT ;  /* 0x000000ff13137812 */ /* 0x000fe200078ec0ff */
[----:B------:R-:W-:Y:S01]  /*1fc0*/  IMAD.MOV.U32 R16, RZ, RZ, RZ ;  /* 0x000000ffff107224 */ /* 0x000fe200078e00ff */
[----:B------:R-:W-:Y:S02]  /*1fd0*/  @P1 ISETP.GE.U32.AND P6, PT, R21, 0xc6, PT ;  /* 0x000000c61500180c */ /* 0x000fe40003fc6070 */
[----:B------:R-:W-:-:S02]  /*1fe0*/  @P4 SEL R16, RZ, 0x1, P5 ;  /* 0x00000001ff104807 */ /* 0x000fc40002800000 */
[----:B------:R-:W-:Y:S02]  /*1ff0*/  ISETP.GE.U32.AND P4, PT, R18, 0xc6, PT ;  /* 0x000000c61200780c */ /* 0x000fe40003f86070 */
[----:B------:R-:W-:Y:S02]  /*2000*/  ISETP.GE.U32.AND P5, PT, R19, 0xc6, PT ;  /* 0x000000c61300780c */ /* 0x000fe40003fa6070 */
[----:B------:R-:W-:Y:S01]  /*2010*/  LOP3.LUT R17, R20, 0xff, RZ, 0xc0, !PT ;  /* 0x000000ff14117812 */ /* 0x000fe200078ec0ff */
[----:B------:R-:W-:Y:S01]  /*2020*/  IMAD.MOV.U32 R19, RZ, RZ, RZ ;  /* 0x000000ffff137224 */ /* 0x000fe200078e00ff */
[----:B------:R-:W-:Y:S01]  /*2030*/  @P1 SEL R19, RZ, 0x1, P6 ;  /* 0x00000001ff131807 */ /* 0x000fe20003000000 */
[----:B------:R-:W4:Y:S01]  /*2040*/  @P3 LDG.E.U8 R20, desc[UR6][R8.64+0xc00] ;  /* 0x000c000608143981 */ /* 0x000f22000c1e1100 */
[----:B------:R-:W-:-:S05]  /*2050*/  ISETP.GE.U32.AND P1, PT, R17, 0xc6, PT ;  /* 0x000000c61100780c */ /* 0x000fca0003f26070 */
[----:B------:R-:W5:Y:S04]  /*2060*/  @P4 LDG.E.U8 R18, desc[UR6][R8.64+0xd00] ;  /* 0x000d000608124981 */ /* 0x000f68000c1e1100 */
[----:B------:R-:W5:Y:S04]  /*2070*/  @P5 LDG.E.U8 R17, desc[UR6][R8.64+0xe00] ;  /* 0x000e000608115981 */ /* 0x000f68000c1e1100 */
[----:B------:R0:W5:Y:S01]  /*2080*/  @P1 LDG.E.U8 R21, desc[UR6][R8.64+0xf00] ;  /* 0x000f000608151981 */ /* 0x000162000c1e1100 */
[----:B------:R-:W-:-:S04]  /*2090*/  IADD3 R4, PT, PT, R4, R12, R7 ;  /* 0x0000000c04047210 */ /* 0x000fc80007ffe007 */
[----:B------:R-:W-:Y:S01]  /*20a0*/  IADD3 R4, PT, PT, R13, R14, R4 ;  /* 0x0000000e0d047210 */ /* 0x000fe20007ffe004 */
[----:B------:R-:W-:-:S03]  /*20b0*/  USHF.L.U32 UR5, UR5, 0xc, URZ ;  /* 0x0000000c05057899 */ /* 0x000fc600080006ff */
[----:B------:R-:W-:Y:S01]  /*20c0*/  IADD3 R10, PT, PT, R11, R10, R4 ;  /* 0x0000000a0b0a7210 */ /* 0x000fe20007ffe004 */
[----:B------:R-:W-:Y:S01]  /*20d0*/  IMAD.MOV.U32 R4, RZ, RZ, RZ ;  /* 0x000000ffff047224 */ /* 0x000fe200078e00ff */
[----:B------:R-:W-:Y:S01]  /*20e0*/  USHF.R.S32.HI UR8, URZ, 0x1f, UR5 ;  /* 0x0000001fff087899 */ /* 0x000fe20008011405 */
[----:B------:R-:W-:Y:S01]  /*20f0*/  IMAD.MOV.U32 R7, RZ, RZ, RZ ;  /* 0x000000ffff077224 */ /* 0x000fe200078e00ff */
[----:B------:R-:W-:Y:S01]  /*2100*/  IADD3 R10, PT, PT, R16, R15, R10 ;  /* 0x0000000f100a7210 */ /* 0x000fe20007ffe00a */
[----:B0-----:R-:W-:Y:S02]  /*2110*/  IMAD.MOV.U32 R8, RZ, RZ, RZ ;  /* 0x000000ffff087224 */ /* 0x001fe400078e00ff */
[----:B------:R-:W-:Y:S02]  /*2120*/  IMAD.MOV.U32 R16, RZ, RZ, RZ ;  /* 0x000000ffff107224 */ /* 0x000fe400078e00ff */
[----:B--2---:R-:W-:-:S05]  /*2130*/  @P0 VIADD R24, R24, 0xffffff85 ;  /* 0xffffff8518180836 */ /* 0x004fca0000000000 */
[----:B------:R-:W-:Y:S01]  /*2140*/  @P0 LOP3.LUT R24, R24, 0xff, RZ, 0xc0, !PT ;  /* 0x000000ff18180812 */ /* 0x000fe200078ec0ff */
[----:B---3--:R-:W-:-:S03]  /*2150*/  @P2 VIADD R25, R25, 0xffffff85 ;  /* 0xffffff8519192836 */ /* 0x008fc60000000000 */
[----:B------:R-:W-:Y:S02]  /*2160*/  @P0 ISETP.GE.U32.AND P6, PT, R24, 0xc6, PT ;  /* 0x000000c61800080c */ /* 0x000fe40003fc6070 */
[----:B------:R-:W-:Y:S02]  /*2170*/  @P2 LOP3.LUT R25, R25, 0xff, RZ, 0xc0, !PT ;  /* 0x000000ff19192812 */ /* 0x000fe400078ec0ff */
[----:B------:R-:W-:Y:S02]  /*2180*/  @P0 SEL R4, RZ, 0x1, P6 ;  /* 0x00000001ff040807 */ /* 0x000fe40003000000 */
[----:B------:R-:W-:Y:S01]  /*2190*/  @P2 ISETP.GE.U32.AND P6, PT, R25, 0xc6, PT ;  /* 0x000000c61900280c */ /* 0x000fe20003fc6070 */
[----:B----4-:R-:W-:-:S03]  /*21a0*/  @P3 VIADD R20, R20, 0xffffff85 ;  /* 0xffffff8514143836 */ /* 0x010fc60000000000 */
[----:B------:R-:W-:Y:S02]  /*21b0*/  @P2 SEL R7, RZ, 0x1, P6 ;  /* 0x00000001ff072807 */ /* 0x000fe40003000000 */
[----:B------:R-:W-:Y:S01]  /*21c0*/  @P3 LOP3.LUT R20, R20, 0xff, RZ, 0xc0, !PT ;  /* 0x000000ff14143812 */ /* 0x000fe200078ec0ff */
[----:B-----5:R-:W-:Y:S01]  /*21d0*/  @P4 VIADD R18, R18, 0xffffff85 ;  /* 0xffffff8512124836 */ /* 0x020fe20000000000 */
[----:B------:R-:W-:Y:S01]  /*21e0*/  ISETP.GE.U32.AND P0, PT, R23, UR5, PT ;  /* 0x0000000517007c0c */ /* 0x000fe2000bf06070 */
[----:B------:R-:W-:Y:S01]  /*21f0*/  @P5 VIADD R17, R17, 0xffffff85 ;  /* 0xffffff8511115836 */ /* 0x000fe20000000000 */
[----:B------:R-:W-:Y:S02]  /*2200*/  @P3 ISETP.GE.U32.AND P2, PT, R20, 0xc6, PT ;  /* 0x000000c61400380c */ /* 0x000fe40003f46070 */
[----:B------:R-:W-:Y:S01]  /*2210*/  @P4 LOP3.LUT R18, R18, 0xff, RZ, 0xc0, !PT ;  /* 0x000000ff12124812 */ /* 0x000fe200078ec0ff */
[----:B------:R-:W-:Y:S01]  /*2220*/  @P1 VIADD R21, R21, 0xffffff85 ;  /* 0xffffff8515151836 */ /* 0x000fe20000000000 */
[----:B------:R-:W-:-:S02]  /*2230*/  @P5 LOP3.LUT R17, R17, 0xff, RZ, 0xc0, !PT ;  /* 0x000000ff11115812 */ /* 0x000fc400078ec0ff */
[----:B------:R-:W-:Y:S02]  /*2240*/  IADD3 R4, PT, PT, R4, R19, R10 ;  /* 0x0000001304047210 */ /* 0x000fe40007ffe00a */
[----:B------:R-:W-:Y:S02]  /*2250*/  @P3 SEL R8, RZ, 0x1, P2 ;  /* 0x00000001ff083807 */ /* 0x000fe40001000000 */
[----:B------:R-:W-:Y:S02]  /*2260*/  ISETP.GE.U32.AND.EX P0, PT, R22, UR8, PT, P0 ;  /* 0x0000000816007c0c */ /* 0x000fe4000bf06100 */
[----:B------:R-:W-:Y:S02]  /*2270*/  @P4 ISETP.GE.U32.AND P3, PT, R18, 0xc6, PT ;  /* 0x000000c61200480c */ /* 0x000fe40003f66070 */
[----:B------:R-:W-:Y:S02]  /*2280*/  @P5 ISETP.GE.U32.AND P6, PT, R17, 0xc6, PT ;  /* 0x000000c61100580c */ /* 0x000fe40003fc6070 */
[----:B------:R-:W-:-:S02]  /*2290*/  @P1 LOP3.LUT R21, R21, 0xff, RZ, 0xc0, !PT ;  /* 0x000000ff15151812 */ /* 0x000fc400078ec0ff */
[----:B------:R-:W-:Y:S01]  /*22a0*/  IADD3 R8, PT, PT, R8, R7, R4 ;  /* 0x0000000708087210 */ /* 0x000fe20007ffe004 */
[----:B------:R-:W-:Y:S01]  /*22b0*/  IMAD.MOV.U32 R4, RZ, RZ, RZ ;  /* 0x000000ffff047224 */ /* 0x000fe200078e00ff */
[----:B------:R-:W-:Y:S01]  /*22c0*/  @P1 ISETP.GE.U32.AND P2, PT, R21, 0xc6, PT ;  /* 0x000000c61500180c */ /* 0x000fe20003f46070 */
[----:B------:R-:W-:Y:S01]  /*22d0*/  IMAD.MOV.U32 R7, RZ, RZ, RZ ;  /* 0x000000ffff077224 */ /* 0x000fe200078e00ff */
[----:B------:R-:W-:Y:S02]  /*22e0*/  @P4 SEL R4, RZ, 0x1, P3 ;  /* 0x00000001ff044807 */ /* 0x000fe40001800000 */
[----:B------:R-:W-:Y:S02]  /*22f0*/  @P5 SEL R7, RZ, 0x1, P6 ;  /* 0x00000001ff075807 */ /* 0x000fe40003000000 */
[----:B------:R-:W-:Y:S02]  /*2300*/  @P1 SEL R16, RZ, 0x1, P2 ;  /* 0x00000001ff101807 */ /* 0x000fe40001000000 */
[----:B------:R-:W-:-:S05]  /*2310*/  IADD3 R7, PT, PT, R7, R4, R8 ;  /* 0x0000000407077210 */ /* 0x000fca0007ffe008 */
[----:B------:R-:W-:Y:S01]  /*2320*/  IMAD.IADD R16, R7, 0x1, R16 ;  /* 0x0000000107107824 */ /* 0x000fe200078e0210 */
[----:B------:R-:W-:Y:S06]  /*2330*/  @!P0 BRA `(.L_x_76) ;  /* 0x0000001800e88947 */ /* 0x000fec0003800000 */
[----:B------:R-:W-:Y:S01]  /*2340*/  IADD3 R7, P4, PT, R5, UR5, RZ ;  /* 0x0000000505077c10 */ /* 0x000fe2000ff9e0ff */
[----:B------:R-:W0:Y:S01]  /*2350*/  LDCU.128 UR16, c[0x0][0x380] ;  /* 0x00007000ff1077ac */ /* 0x000e220008000c00 */
[----:B------:R-:W-:Y:S02]  /*2360*/  LOP3.LUT R9, RZ, R6, RZ, 0x33, !PT ;  /* 0x00000006ff097212 */ /* 0x000fe400078e33ff */
[C---:B------:R-:W-:Y:S01]  /*2370*/  IADD3 R8, P5, PT, R2.reuse, -0x1000, RZ ;  /* 0xfffff00002087810 */ /* 0x040fe20007fbe0ff */
[----:B------:R-:W-:Y:S01]  /*2380*/  IMAD.X R10, RZ, RZ, UR8, P4 ;  /* 0x00000008ff0a7e24 */ /* 0x000fe2000a0e06ff */
[----:B------:R-:W-:Y:S01]  /*2390*/  IADD3 R4, PT, PT, R2, -UR5, R9 ;  /* 0x8000000502047c10 */ /* 0x000fe2000fffe009 */
[----:B------:R-:W-:Y:S01]  /*23a0*/  UMOV UR4, URZ ;  /* 0x000000ff00047c82 */ /* 0x000fe20008000000 */
[----:B------:R-:W-:Y:S02]  /*23b0*/  ISETP.GT.U32.AND P0, PT, R7, R8, PT ;  /* 0x000000080700720c */ /* 0x000fe40003f04070 */
[----:B------:R-:W-:Y:S01]  /*23c0*/  IADD3.X R9, PT, PT, R3, -0x1, RZ, P5, !PT ;  /* 0xffffffff03097810 */ /* 0x000fe20002ffe4ff */
[--C-:B------:R-:W-:Y:S01]  /*23d0*/  IMAD.IADD R11, R4, 0x1, -R5.reuse ;  /* 0x00000001040b7824 */ /* 0x100fe200078e0a05 */
[----:B------:R-:W-:-:S02]  /*23e0*/  IADD3 R12, P2, P3, R6, UR5, R5 ;  /* 0x00000005060c7c10 */ /* 0x000fc4000fb5e005 */
[----:B------:R-:W-:Y:S02]  /*23f0*/  ISETP.GT.U32.AND.EX P0, PT, R10, R9, PT, P0 ;  /* 0x000000090a00720c */ /* 0x000fe40003f04100 */
[----:B------:R-:W-:Y:S02]  /*2400*/  IADD3 R12, P1, PT, R12, 0x400, RZ ;  /* 0x000004000c0c7810 */ /* 0x000fe40007f3e0ff */
[----:B------:R-:W-:Y:S02]  /*2410*/  IADD3.X R13, PT, PT, RZ, UR8, RZ, P2, P3 ;  /* 0x00000008ff0d7c10 */ /* 0x000fe400097e64ff */
[C---:B------:R-:W-:Y:S02]  /*2420*/  IADD3 R14, P2, PT, R12.reuse, UR14, RZ ;  /* 0x0000000e0c0e7c10 */ /* 0x040fe4000ff5e0ff */
[----:B------:R-:W-:Y:S01]  /*2430*/  IADD3 R12, P3, PT, R12, UR12, RZ ;  /* 0x0000000c0c0c7c10 */ /* 0x000fe2000ff7e0ff */
[----:B------:R-:W-:-:S05]  /*2440*/  IMAD.X R13, RZ, RZ, R13, P1 ;  /* 0x000000ffff0d7224 */ /* 0x000fca00008e060d */
[C---:B------:R-:W-:Y:S02]  /*2450*/  IADD3.X R15, PT, PT, R13.reuse, UR15, RZ, P2, !PT ;  /* 0x0000000f0d0f7c10 */ /* 0x040fe400097fe4ff */
[----:B------:R-:W-:Y:S01]  /*2460*/  IADD3.X R13, PT, PT, R13, UR13, RZ, P3, !PT ;  /* 0x0000000d0d0d7c10 */ /* 0x000fe20009ffe4ff */
[----:B0-----:R-:W-:Y:S06]  /*2470*/  @P0 BRA `(.L_x_77) ;  /* 0x0000000800f40947 */ /* 0x001fec0003800000 */
.L_x_78:
[----:B------:R-:W-:-:S05]  /*2480*/  IADD3 R21, P0, PT, R6, R7, RZ ;  /* 0x0000000706157210 */ /* 0x000fca0007f1e0ff */
[----:B------:R-:W-:Y:S01]  /*2490*/  IMAD.X R22, RZ, RZ, R10, P0 ;  /* 0x000000ffff167224 */ /* 0x000fe200000e060a */
[----:B------:R-:W-:-:S04]  /*24a0*/  IADD3 R2, P0, PT, R21, UR18, RZ ;  /* 0x0000001215027c10 */ /* 0x000fc8000ff1e0ff */
[----:B------:R-:W-:-:S05]  /*24b0*/  IADD3.X R3, PT, PT, R22, UR19, RZ, P0, !PT ;  /* 0x0000001316037c10 */ /* 0x000fca00087fe4ff */
[----:B------:R-:W2:Y:S04]  /*24c0*/  LDG.E.U8 R4, desc[UR6][R2.64] ;  /* 0x0000000602047981 */ /* 0x000ea8000c1e1100 */
[----:B------:R-:W3:Y:S04]  /*24d0*/  LDG.E.U8 R5, desc[UR6][R2.64+0x100] ;  /* 0x0001000602057981 */ /* 0x000ee8000c1e1100 */
[----:B------:R-:W4:Y:S04]  /*24e0*/  LDG.E.U8 R20, desc[UR6][R2.64+0x200] ;  /* 0x0002000602147981 */ /* 0x000f28000c1e1100 */
[----:B------:R-:W5:Y:S04]  /*24f0*/  LDG.E.U8 R19, desc[UR6][R2.64+0x300] ;  /* 0x0003000602137981 */ /* 0x000f68000c1e1100 */
[----:B------:R-:W5:Y:S04]  /*2500*/  LDG.E.U8 R17, desc[UR6][R2.64+0x400] ;  /* 0x0004000602117981 */ /* 0x000f68000c1e1100 */
[----:B------:R-:W5:Y:S04]  /*2510*/  LDG.E.U8 R18, desc[UR6][R2.64+0x500] ;  /* 0x0005000602127981 */ /* 0x000f68000c1e1100 */
[----:B------:R-:W5:Y:S04]  /*2520*/  LDG.E.U8 R25, desc[UR6][R2.64+0x700] ;  /* 0x0007000602197981 */ /* 0x000f68000c1e1100 */
[----:B------:R-:W5:Y:S04]  /*2530*/  LDG.E.U8 R24, desc[UR6][R2.64+0x800] ;  /* 0x0008000602187981 */ /* 0x000f68000c1e1100 */
[----:B------:R-:W5:Y:S01]  /*2540*/  LDG.E.U8 R27, desc[UR6][R2.64+0xd00] ;  /* 0x000d0006021b7981 */ /* 0x000f62000c1e1100 */
[----:B--2---:R-:W-:-:S02]  /*2550*/  VIADD R4, R4, 0xffffff85 ;  /* 0xffffff8504047836 */ /* 0x004fc40000000000 */
[----:B---3--:R-:W-:-:S03]  /*2560*/  VIADD R5, R5, 0xffffff85 ;  /* 0xffffff8505057836 */ /* 0x008fc60000000000 */
[----:B------:R-:W-:-:S04]  /*2570*/  LOP3.LUT R4, R4, 0xff, RZ, 0xc0, !PT ;  /* 0x000000ff04047812 */ /* 0x000fc800078ec0ff */
[----:B------:R-:W-:Y:S01]  /*2580*/  ISETP.GE.U32.AND P4, PT, R4, 0xc6, PT ;  /* 0x000000c60400780c */ /* 0x000fe20003f86070 */
[----:B----4-:R-:W-:Y:S01]  /*2590*/  VIADD R20, R20, 0xffffff85 ;  /* 0xffffff8514147836 */ /* 0x010fe20000000000 */
[----:B------:R-:W-:Y:S02]  /*25a0*/  LOP3.LUT R5, R5, 0xff, RZ, 0xc0, !PT ;  /* 0x000000ff05057812 */ /* 0x000fe400078ec0ff */
[----:B------:R-:W-:Y:S01]  /*25b0*/  IADD3 R4, P0, PT, R21, UR16, RZ ;  /* 0x0000001015047c10 */ /* 0x000fe2000ff1e0ff */
[----:B-----5:R-:W-:Y:S01]  /*25c0*/  VIADD R19, R19, 0xffffff85 ;  /* 0xffffff8513137836 */ /* 0x020fe20000000000 */
[----:B------:R-:W-:Y:S01]  /*25d0*/  ISETP.GE.U32.AND P3, PT, R5, 0xc6, PT ;  /* 0x000000c60500780c */ /* 0x000fe20003f66070 */
[----:B------:R-:W-:Y:S01]  /*25e0*/  VIADD R17, R17, 0xffffff85 ;  /* 0xffffff8511117836 */ /* 0x000fe20000000000 */
[----:B------:R-:W-:Y:S01]  /*25f0*/  LOP3.LUT R20, R20, 0xff, RZ, 0xc0, !PT ;  /* 0x000000ff14147812 */ /* 0x000fe200078ec0ff */
[----:B------:R-:W2:Y:S01]  /*2600*/  LDG.E.U8 R21, desc[UR6][R2.64+0x600] ;  /* 0x0006000602157981 */ /* 0x000ea2000c1e1100 */
[----:B------:R-:W-:-:S02]  /*2610*/  IADD3.X R5, PT, PT, R22, UR17, RZ, P0, !PT ;  /* 0x0000001116057c10 */ /* 0x000fc400087fe4ff */
[----:B------:R-:W-:Y:S02]  /*2620*/  ISETP.GE.U32.AND P1, PT, R20, 0xc6, PT ;  /* 0x000000c61400780c */ /* 0x000fe40003f26070 */
[----:B------:R-:W-:Y:S01]  /*2630*/  LOP3.LUT R19, R19, 0xff, RZ, 0xc0, !PT ;  /* 0x000000ff13137812 */ /* 0x000fe200078ec0ff */
[----:B------:R-:W3:Y:S03]  /*2640*/  @P4 LDG.E.U8 R22, desc[UR6][R4.64] ;  /* 0x0000000604164981 */ /* 0x000ee6000c1e1100 */
[----:B------:R-:W-:Y:S01]  /*2650*/  ISETP.GE.U32.AND P2, PT, R19, 0xc6, PT ;  /* 0x000000c61300780c */ /* 0x000fe20003f46070 */
[----:B------:R-:W4:Y:S01]  /*2660*/  @P3 LDG.E.U8 R23, desc[UR6][R4.64+0x100] ;  /* 0x0001000604173981 */ /* 0x000f22000c1e1100 */
[----:B------:R-:W-:Y:S01]  /*2670*/  LOP3.LUT R17, R17, 0xff, RZ, 0xc0, !PT ;  /* 0x000000ff11117812 */ /* 0x000fe200078ec0ff */
[----:B------:R-:W-:Y:S02]  /*2680*/  VIADD R18, R18, 0xffffff85 ;  /* 0xffffff8512127836 */ /* 0x000fe40000000000 */
[----:B------:R-:W5:Y:S01]  /*2690*/  LDG.E.U8 R20, desc[UR6][R2.64+0x900] ;  /* 0x0009000602147981 */ /* 0x000f62000c1e1100 */
[----:B------:R-:W-:-:S03]  /*26a0*/  ISETP.GE.U32.AND P5, PT, R17, 0xc6, PT ;  /* 0x000000c61100780c */ /* 0x000fc60003fa6070 */
[----:B------:R-:W5:Y:S04]  /*26b0*/  @P1 LDG.E.U8 R26, desc[UR6][R4.64+0x200] ;  /* 0x00020006041a1981 */ /* 0x000f68000c1e1100 */
[----:B------:R-:W5:Y:S01]  /*26c0*/  @P2 LDG.E.U8 R17, desc[UR6][R4.64+0x300] ;  /* 0x0003000604112981 */ /* 0x000f62000c1e1100 */
[----:B------:R-:W-:-:S04]  /*26d0*/  LOP3.LUT R18, R18, 0xff, RZ, 0xc0, !PT ;  /* 0x000000ff12127812 */ /* 0x000fc800078ec0ff */
[----:B------:R-:W-:Y:S02]  /*26e0*/  ISETP.GE.U32.AND P0, PT, R18, 0xc6, PT ;  /* 0x000000c61200780c */ /* 0x000fe40003f06070 */
[----:B------:R-:W5:Y:S11]  /*26f0*/  @P5 LDG.E.U8 R18, desc[UR6][R4.64+0x400] ;  /* 0x0004000604125981 */ /* 0x000f76000c1e1100 */
[----:B------:R-:W5:Y:S01]  /*2700*/  @P0 LDG.E.U8 R19, desc[UR6][R4.64+0x500] ;  /* 0x0005000604130981 */ /* 0x000f62000c1e1100 */
[----:B------:R-:W-:-:S05]  /*2710*/  VIADD R25, R25, 0xffffff85 ;  /* 0xffffff8519197836 */ /* 0x000fca0000000000 */
[----:B------:R-:W-:Y:S01]  /*2720*/  LOP3.LUT R25, R25, 0xff, RZ, 0xc0, !PT ;  /* 0x000000ff19197812 */ /* 0x000fe200078ec0ff */
[----:B------:R-:W-:-:S05]  /*2730*/  VIADD R24, R24, 0xffffff85 ;  /* 0xffffff8518187836 */ /* 0x000fca0000000000 */
[----:B------:R-:W-:Y:S01]  /*2740*/  LOP3.LUT R24, R24, 0xff, RZ, 0xc0, !PT ;  /* 0x000000ff18187812 */ /* 0x000fe200078ec0ff */
[----:B---3--:R-:W-:Y:S02]  /*2750*/  @P4 VIADD R22, R22, 0xffffff85 ;  /* 0xffffff8516164836 */ /* 0x008fe40000000000 */
[----:B--2---:R-:W-:Y:S02]  /*2760*/  VIADD R21, R21, 0xffffff85 ;  /* 0xffffff8515157836 */ /* 0x004fe40000000000 */
[----:B----4-:R-:W-:Y:S01]  /*2770*/  @P3 VIADD R23, R23, 0xffffff85 ;  /* 0xffffff8517173836 */ /* 0x010fe20000000000 */
[----:B------:R-:W-:-:S04]  /*2780*/  @P4 LOP3.LUT R22, R22, 0xff, RZ, 0xc0, !PT ;  /* 0x000000ff16164812 */ /* 0x000fc800078ec0ff */
[----:B------:R-:W-:Y:S02]  /*2790*/  @P4 ISETP.GE.U32.AND P6, PT, R22, 0xc6, PT ;  /* 0x000000c61600480c */ /* 0x000fe40003fc6070 */
[----:B------:R-:W-:Y:S01]  /*27a0*/  @P3 LOP3.LUT R22, R23, 0xff, RZ, 0xc0, !PT ;  /* 0x000000ff17163812 */ /* 0x000fe200078ec0ff */
[----:B-----5:R-:W-:Y:S01]  /*27b0*/  @P1 VIADD R26, R26, 0xffffff85 ;  /* 0xffffff851a1a1836 */ /* 0x020fe20000000000 */
[----:B------:R-:W-:Y:S01]  /*27c0*/  LOP3.LUT R21, R21, 0xff, RZ, 0xc0, !PT ;  /* 0x000000ff15157812 */ /* 0x000fe200078ec0ff */
[----:B------:R-:W-:Y:S01]  /*27d0*/  IMAD.MOV.U32 R23, RZ, RZ, RZ ;  /* 0x000000ffff177224 */ /* 0x000fe200078e00ff */
[----:B------:R-:W-:Y:S01]  /*27e0*/  @P4 SEL R23, RZ, 0x1, P6 ;  /* 0x00000001ff174807 */ /* 0x000fe20003000000 */
[----:B------:R-:W-:Y:S01]  /*27f0*/  @P2 VIADD R17, R17, 0xffffff85 ;  /* 0xffffff8511112836 */ /* 0x000fe20000000000 */
[----:B------:R-:W-:Y:S02]  /*2800*/  @P3 ISETP.GE.U32.AND P6, PT, R22, 0xc6, PT ;  /* 0x000000c61600380c */ /* 0x000fe40003fc6070 */
[----:B------:R-:W-:Y:S01]  /*2810*/  ISETP.GE.U32.AND P4, PT, R21, 0xc6, PT ;  /* 0x000000c61500780c */ /* 0x000fe20003f86070 */
[----:B------:R-:W-:Y:S01]  /*2820*/  IMAD.MOV.U32 R21, RZ, RZ, RZ ;  /* 0x000000ffff157224 */ /* 0x000fe200078e00ff */
[----:B------:R-:W-:-:S02]  /*2830*/  @P1 LOP3.LUT R26, R26, 0xff, RZ, 0xc0, !PT ;  /* 0x000000ff1a1a1812 */ /* 0x000fc400078ec0ff */
[----:B------:R-:W-:Y:S02]  /*2840*/  @P3 SEL R21, RZ, 0x1, P6 ;  /* 0x00000001ff153807 */ /* 0x000fe40003000000 */
[----:B------:R-:W-:Y:S02]  /*2850*/  ISETP.GE.U32.AND P3, PT, R25, 0xc6, PT ;  /* 0x000000c61900780c */ /* 0x000fe40003f66070 */
[----:B------:R-:W-:Y:S02]  /*2860*/  @P1 ISETP.GE.U32.AND P6, PT, R26, 0xc6, PT ;  /* 0x000000c61a00180c */ /* 0x000fe40003fc6070 */
[----:B------:R-:W-:Y:S01]  /*2870*/  @P2 LOP3.LUT R17, R17, 0xff, RZ, 0xc0, !PT ;  /* 0x000000ff11112812 */ /* 0x000fe200078ec0ff */
[----:B------:R-:W-:Y:S01]  /*2880*/  IMAD.MOV.U32 R26, RZ, RZ, RZ ;  /* 0x000000ffff1a7224 */ /* 0x000fe200078e00ff */
[----:B------:R-:W-:Y:S02]  /*2890*/  @P1 SEL R26, RZ, 0x1, P6 ;  /* 0x00000001ff1a1807 */ /* 0x000fe40003000000 */
[----:B------:R-:W-:-:S02]  /*28a0*/  @P2 ISETP.GE.U32.AND P6, PT, R17, 0xc6, PT ;  /* 0x000000c61100280c */ /* 0x000fc40003fc6070 */
[----:B------:R-:W2:Y:S01]  /*28b0*/  LDG.E.U8 R17, desc[UR6][R2.64+0xa00] ;  /* 0x000a000602117981 */ /* 0x000ea2000c1e1100 */
[----:B------:R-:W-:Y:S01]  /*28c0*/  IADD3 R21, PT, PT, R21, R23, R16 ;  /* 0x0000001715157210 */ /* 0x000fe20007ffe010 */
[----:B------:R-:W-:Y:S02]  /*28d0*/  VIADD R25, R20, 0xffffff85 ;  /* 0xffffff8514197836 */ /* 0x000fe40000000000 */
[----:B------:R-:W3:Y:S01]  /*28e0*/  @P4 LDG.E.U8 R16, desc[UR6][R4.64+0x600] ;  /* 0x0006000604104981 */ /* 0x000ee2000c1e1100 */
[----:B------:R-:W-:-:S03]  /*28f0*/  ISETP.GE.U32.AND P1, PT, R24, 0xc6, PT ;  /* 0x000000c61800780c */ /* 0x000fc60003f26070 */
[----:B------:R-:W4:Y:S01]  /*2900*/  @P3 LDG.E.U8 R22, desc[UR6][R4.64+0x700] ;  /* 0x0007000604163981 */ /* 0x000f22000c1e1100 */
[----:B------:R-:W-:-:S03]  /*2910*/  LOP3.LUT R25, R25, 0xff, RZ, 0xc0, !PT ;  /* 0x000000ff19197812 */ /* 0x000fc600078ec0ff */
[----:B------:R-:W5:Y:S01]  /*2920*/  LDG.E.U8 R24, desc[UR6][R2.64+0xb00] ;  /* 0x000b000602187981 */ /* 0x000f62000c1e1100 */
[----:B------:R-:W-:Y:S01]  /*2930*/  IMAD.MOV.U32 R23, RZ, RZ, RZ ;  /* 0x000000ffff177224 */ /* 0x000fe200078e00ff */
[----:B------:R-:W-:Y:S01]  /*2940*/  @P2 SEL R23, RZ, 0x1, P6 ;  /* 0x00000001ff172807 */ /* 0x000fe20003000000 */
[----:B------:R-:W-:Y:S01]  /*2950*/  @P5 VIADD R20, R18, 0xffffff85 ;  /* 0xffffff8512145836 */ /* 0x000fe20000000000 */
[----:B------:R-:W-:Y:S02]  /*2960*/  ISETP.GE.U32.AND P2, PT, R25, 0xc6, PT ;  /* 0x000000c61900780c */ /* 0x000fe40003f46070 */
[----:B------:R-:W5:Y:S01]  /*2970*/  LDG.E.U8 R25, desc[UR6][R2.64+0xc00] ;  /* 0x000c000602197981 */ /* 0x000f62000c1e1100 */
[----:B------:R-:W-:Y:S02]  /*2980*/  IADD3 R18, PT, PT, R23, R26, R21 ;  /* 0x0000001a17127210 */ /* 0x000fe40007ffe015 */
[----:B------:R-:W-:Y:S01]  /*2990*/  @P5 LOP3.LUT R20, R20, 0xff, RZ, 0xc0, !PT ;  /* 0x000000ff14145812 */ /* 0x000fe200078ec0ff */
[----:B------:R-:W5:Y:S03]  /*29a0*/  @P1 LDG.E.U8 R23, desc[UR6][R4.64+0x800] ;  /* 0x0008000604171981 */ /* 0x000f66000c1e1100 */
[----:B------:R-:W-:Y:S01]  /*29b0*/  @P5 ISETP.GE.U32.AND P6, PT, R20, 0xc6, PT ;  /* 0x000000c61400580c */ /* 0x000fe20003fc6070 */
[----:B------:R-:W-:Y:S01]  /*29c0*/  @P0 VIADD R20, R19, 0xffffff85 ;  /* 0xffffff8513140836 */ /* 0x000fe20000000000 */
[----:B------:R-:W5:Y:S01]  /*29d0*/  LDG.E.U8 R26, desc[UR6][R2.64+0xf00] ;  /* 0x000f0006021a7981 */ /* 0x000f62000c1e1100 */
[----:B------:R-:W-:-:S03]  /*29e0*/  IMAD.MOV.U32 R19, RZ, RZ, RZ ;  /* 0x000000ffff137224 */ /* 0x000fc600078e00ff */
[----:B------:R-:W-:Y:S01]  /*29f0*/  @P0 LOP3.LUT R20, R20, 0xff, RZ, 0xc0, !PT ;  /* 0x000000ff14140812 */ /* 0x000fe200078ec0ff */
[----:B------:R-:W5:Y:S01]  /*2a00*/  @P2 LDG.E.U8 R21, desc[UR6][R4.64+0x900] ;  /* 0x0009000604152981 */ /* 0x000f62000c1e1100 */
[----:B------:R-:W-:Y:S02]  /*2a10*/  @P5 SEL R19, RZ, 0x1, P6 ;  /* 0x00000001ff135807 */ /* 0x000fe40003000000 */
[----:B------:R-:W-:Y:S02]  /*2a20*/  @P0 ISETP.GE.U32.AND P5, PT, R20, 0xc6, PT ;  /* 0x000000c61400080c */ /* 0x000fe40003fa6070 */
[----:B------:R0:W5:Y:S01]  /*2a30*/  LDG.E.U8 R20, desc[UR6][R2.64+0xe00] ;  /* 0x000e000602147981 */ /* 0x000162000c1e1100 */
[----:B------:R-:W-:-:S05]  /*2a40*/  VIADD R27, R27, 0xffffff85 ;  /* 0xffffff851b1b7836 */ /* 0x000fca0000000000 */
[----:B------:R-:W-:Y:S01]  /*2a50*/  LOP3.LUT R27, R27, 0xff, RZ, 0xc0, !PT ;  /* 0x000000ff1b1b7812 */ /* 0x000fe200078ec0ff */
[----:B--2---:R-:W-:Y:S02]  /*2a60*/  VIADD R17, R17, 0xffffff85 ;  /* 0xffffff8511117836 */ /* 0x004fe40000000000 */
[----:B---3--:R-:W-:-:S03]  /*2a70*/  @P4 VIADD R16, R16, 0xffffff85 ;  /* 0xffffff8510104836 */ /* 0x008fc60000000000 */
[----:B------:R-:W-:Y:S01]  /*2a80*/  LOP3.LUT R17, R17, 0xff, RZ, 0xc0, !PT ;  /* 0x000000ff11117812 */ /* 0x000fe200078ec0ff */
[----:B----4-:R-:W-:Y:S01]  /*2a90*/  @P3 VIADD R28, R22, 0xffffff85 ;  /* 0xffffff85161c3836 */ /* 0x010fe20000000000 */
[----:B------:R-:W-:Y:S01]  /*2aa0*/  @P4 LOP3.LUT R16, R16, 0xff, RZ, 0xc0, !PT ;  /* 0x000000ff10104812 */ /* 0x000fe200078ec0ff */
[----:B------:R-:W-:Y:S01]  /*2ab0*/  IMAD.MOV.U32 R22, RZ, RZ, RZ ;  /* 0x000000ffff167224 */ /* 0x000fe200078e00ff */
[----:B------:R-:W-:Y:S01]  /*2ac0*/  @P0 SEL R22, RZ, 0x1, P5 ;  /* 0x00000001ff160807 */ /* 0x000fe20002800000 */
[----:B-----5:R-:W-:Y:S01]  /*2ad0*/  VIADD R24, R24, 0xffffff85 ;  /* 0xffffff8518187836 */ /* 0x020fe20000000000 */
[----:B------:R-:W-:Y:S02]  /*2ae0*/  ISETP.GE.U32.AND P0, PT, R17, 0xc6, PT ;  /* 0x000000c61100780c */ /* 0x000fe40003f06070 */
[----:B------:R-:W-:Y:S02]  /*2af0*/  @P4 ISETP.GE.U32.AND P6, PT, R16, 0xc6, PT ;  /* 0x000000c61000480c */ /* 0x000fe40003fc6070 */
[----:B------:R-:W-:-:S02]  /*2b00*/  CS2R R16, SRZ ;  /* 0x0000000000107805 */ /* 0x000fc4000001ff00 */
[----:B------:R-:W-:Y:S01]  /*2b10*/  LOP3.LUT R24, R24, 0xff, RZ, 0xc0, !PT ;  /* 0x000000ff18187812 */ /* 0x000fe200078ec0ff */
[----:B------:R-:W-:Y:S01]  /*2b20*/  VIADD R25, R25, 0xffffff85 ;  /* 0xffffff8519197836 */ /* 0x000fe20000000000 */
[----:B------:R-:W-:Y:S02]  /*2b30*/  @P3 LOP3.LUT R28, R28, 0xff, RZ, 0xc0, !PT ;  /* 0x000000ff1c1c3812 */ /* 0x000fe400078ec0ff */
[----:B------:R-:W-:Y:S02]  /*2b40*/  @P4 SEL R16, RZ, 0x1, P6 ;  /* 0x00000001ff104807 */ /* 0x000fe40003000000 */
[----:B------:R-:W-:Y:S01]  /*2b50*/  ISETP.GE.U32.AND P4, PT, R24, 0xc6, PT ;  /* 0x000000c61800780c */ /* 0x000fe20003f86070 */
[----:B------:R-:W-:Y:S01]  /*2b60*/  @P1 VIADD R23, R23, 0xffffff85 ;  /* 0xffffff8517171836 */ /* 0x000fe20000000000 */
[----:B------:R-:W-:Y:S01]  /*2b70*/  @P3 ISETP.GE.U32.AND P5, PT, R28, 0xc6, PT ;  /* 0x000000c61c00380c */ /* 0x000fe20003fa6070 */
[----:B------:R-:W2:Y:S01]  /*2b80*/  @P0 LDG.E.U8 R2, desc[UR6][R4.64+0xa00] ;  /* 0x000a000604020981 */ /* 0x000ea2000c1e1100 */
[----:B------:R-:W-:-:S02]  /*2b90*/  LOP3.LUT R25, R25, 0xff, RZ, 0xc0, !PT ;  /* 0x000000ff19197812 */ /* 0x000fc400078ec0ff */
[----:B------:R-:W-:Y:S02]  /*2ba0*/  @P3 SEL R17, RZ, 0x1, P5 ;  /* 0x00000001ff113807 */ /* 0x000fe40002800000 */
[----:B------:R-:W-:Y:S02]  /*2bb0*/  @P1 LOP3.LUT R23, R23, 0xff, RZ, 0xc0, !PT ;  /* 0x000000ff17171812 */ /* 0x000fe400078ec0ff */
[----:B------:R-:W-:Y:S01]  /*2bc0*/  ISETP.GE.U32.AND P5, PT, R25, 0xc6, PT ;  /* 0x000000c61900780c */ /* 0x000fe20003fa6070 */
[----:B0-----:R-:W-:Y:S01]  /*2bd0*/  @P2 VIADD R3, R21, 0xffffff85 ;  /* 0xffffff8515032836 */ /* 0x001fe20000000000 */
[----:B------:R-:W-:Y:S02]  /*2be0*/  @P1 ISETP.GE.U32.AND P6, PT, R23, 0xc6, PT ;  /* 0x000000c61700180c */ /* 0x000fe40003fc6070 */
[----:B------:R-:W3:Y:S01]  /*2bf0*/  @P4 LDG.E.U8 R23, desc[UR6][R4.64+0xb00] ;  /* 0x000b000604174981 */ /* 0x000ee2000c1e1100 */
[----:B------:R-:W-:Y:S01]  /*2c00*/  VIADD R20, R20, 0xffffff85 ;  /* 0xffffff8514147836 */ /* 0x000fe20000000000 */
[----:B------:R-:W-:Y:S01]  /*2c10*/  @P2 LOP3.LUT R3, R3, 0xff, RZ, 0xc0, !PT ;  /* 0x000000ff03032812 */ /* 0x000fe200078ec0ff */
[----:B------:R-:W-:Y:S01]  /*2c20*/  VIADD R26, R26, 0xffffff85 ;  /* 0xffffff851a1a7836 */ /* 0x000fe20000000000 */
[----:B------:R-:W-:Y:S01]  /*2c30*/  ISETP.GE.U32.AND P3, PT, R27, 0xc6, PT ;  /* 0x000000c61b00780c */ /* 0x000fe20003f66070 */
[----:B------:R-:W-:Y:S01]  /*2c40*/  IMAD.MOV.U32 R21, RZ, RZ, RZ ;  /* 0x000000ffff157224 */ /* 0x000fe200078e00ff */
[----:B------:R-:W-:-:S02]  /*2c50*/  @P1 SEL R21, RZ, 0x1, P6 ;  /* 0x00000001ff151807 */ /* 0x000fc40003000000 */
[----:B------:R-:W-:Y:S02]  /*2c60*/  IADD3 R24, PT, PT, R22, R19, R18 ;  /* 0x0000001316187210 */ /* 0x000fe40007ffe012 */
[----:B------:R-:W-:Y:S01]  /*2c70*/  @P2 ISETP.GE.U32.AND P6, PT, R3, 0xc6, PT ;  /* 0x000000c60300280c */ /* 0x000fe20003fc6070 */
[----:B------:R-:W4:Y:S01]  /*2c80*/  @P5 LDG.E.U8 R22, desc[UR6][R4.64+0xc00] ;  /* 0x000c000604165981 */ /* 0x000f22000c1e1100 */
[----:B------:R-:W-:Y:S02]  /*2c90*/  LOP3.LUT R3, R20, 0xff, RZ, 0xc0, !PT ;  /* 0x000000ff14037812 */ /* 0x000fe400078ec0ff */
[----:B------:R-:W-:Y:S01]  /*2ca0*/  LOP3.LUT R26, R26, 0xff, RZ, 0xc0, !PT ;  /* 0x000000ff1a1a7812 */ /* 0x000fe200078ec0ff */
[----:B------:R-:W-:Y:S01]  /*2cb0*/  IMAD.MOV.U32 R20, RZ, RZ, RZ ;  /* 0x000000ffff147224 */ /* 0x000fe200078e00ff */
[----:B------:R-:W-:Y:S01]  /*2cc0*/  @P2 SEL R20, RZ, 0x1, P6 ;  /* 0x00000001ff142807 */ /* 0x000fe20003000000 */
[----:B------:R-:W5:Y:S01]  /*2cd0*/  @P3 LDG.E.U8 R19, desc[UR6][R4.64+0xd00] ;  /* 0x000d000604133981 */ /* 0x000f62000c1e1100 */
[----:B------:R-:W-:-:S02]  /*2ce0*/  ISETP.GE.U32.AND P1, PT, R3, 0xc6, PT ;  /* 0x000000c60300780c */ /* 0x000fc40003f26070 */
[----:B------:R-:W-:-:S11]  /*2cf0*/  ISETP.GE.U32.AND P2, PT, R26, 0xc6, PT ;  /* 0x000000c61a00780c */ /* 0x000fd60003f46070 */
[----:B------:R-:W5:Y:S04]  /*2d00*/  @P1 LDG.E.U8 R18, desc[UR6][R4.64+0xe00] ;  /* 0x000e000604121981 */ /* 0x000f68000c1e1100 */
[----:B------:R0:W5:Y:S01]  /*2d10*/  @P2 LDG.E.U8 R25, desc[UR6][R4.64+0xf00] ;  /* 0x000f000604192981 */ /* 0x000162000c1e1100 */
[----:B------:R-:W-:-:S04]  /*2d20*/  IADD3 R16, PT, PT, R17, R16, R24 ;  /* 0x0000001011107210 */ /* 0x000fc80007ffe018 */
[----:B------:R-:W-:Y:S01]  /*2d30*/  IADD3 R16, PT, PT, R20, R21, R16 ;  /* 0x0000001514107210 */ /* 0x000fe20007ffe010 */
[----:B0-----:R-:W-:Y:S02]  /*2d40*/  IMAD.MOV.U32 R4, RZ, RZ, RZ ;  /* 0x000000ffff047224 */ /* 0x001fe400078e00ff */
[----:B--2---:R-:W-:Y:S02]  /*2d50*/  @P0 VIADD R26, R2, 0xffffff85 ;  /* 0xffffff85021a0836 */ /* 0x004fe40000000000 */
[----:B------:R-:W0:Y:S03]  /*2d60*/  LDC.64 R2, c[0x0][0x3c8] ;  /* 0x0000f200ff027b82 */ /* 0x000e260000000a00 */
[----:B------:R-:W-:Y:S01]  /*2d70*/  @P0 LOP3.LUT R26, R26, 0xff, RZ, 0xc0, !PT ;  /* 0x000000ff1a1a0812 */ /* 0x000fe200078ec0ff */
[----:B---3--:R-:W-:-:S03]  /*2d80*/  @P4 VIADD R27, R23, 0xffffff85 ;  /* 0xffffff85171b4836 */ /* 0x008fc60000000000 */
[----:B------:R-:W-:Y:S01]  /*2d90*/  @P0 ISETP.GE.U32.AND P6, PT, R26, 0xc6, PT ;  /* 0x000000c61a00080c */ /* 0x000fe20003fc6070 */
[----:B------:R-:W-:Y:S01]  /*2da0*/  IMAD.MOV.U32 R23, RZ, RZ, RZ ;  /* 0x000000ffff177224 */ /* 0x000fe200078e00ff */
[----:B------:R-:W-:Y:S02]  /*2db0*/  @P4 LOP3.LUT R27, R27, 0xff, RZ, 0xc0, !PT ;  /* 0x000000ff1b1b4812 */ /* 0x000fe400078ec0ff */
[----:B------:R-:W-:Y:S02]  /*2dc0*/  @P0 SEL R23, RZ, 0x1, P6 ;  /* 0x00000001ff170807 */ /* 0x000fe40003000000 */
[----:B------:R-:W-:Y:S01]  /*2dd0*/  @P4 ISETP.GE.U32.AND P0, PT, R27, 0xc6, PT ;  /* 0x000000c61b00480c */ /* 0x000fe20003f06070 */
[----:B----4-:R-:W-:-:S03]  /*2de0*/  @P5 VIADD R22, R22, 0xffffff85 ;  /* 0xffffff8516165836 */ /* 0x010fc60000000000 */
[----:B------:R-:W-:Y:S02]  /*2df0*/  @P4 SEL R4, RZ, 0x1, P0 ;  /* 0x00000001ff044807 */ /* 0x000fe40000000000 */
[----:B------:R-:W-:Y:S02]  /*2e00*/  @P5 LOP3.LUT R22, R22, 0xff, RZ, 0xc0, !PT ;  /* 0x000000ff16165812 */ /* 0x000fe400078ec0ff */
[----:B------:R-:W-:Y:S02]  /*2e10*/  IADD3 R16, PT, PT, R4, R23, R16 ;  /* 0x0000001704107210 */ /* 0x000fe40007ffe010 */
[----:B------:R-:W-:Y:S02]  /*2e20*/  @P5 ISETP.GE.U32.AND P0, PT, R22, 0xc6, PT ;  /* 0x000000c61600580c */ /* 0x000fe40003f06070 */
[----:B------:R-:W-:Y:S02]  /*2e30*/  CS2R R4, SRZ ;  /* 0x0000000000047805 */ /* 0x000fe4000001ff00 */
[----:B0-----:R-:W-:Y:S01]  /*2e40*/  IADD3 R17, P6, PT, -R7, R2, RZ ;  /* 0x0000000207117210 */ /* 0x001fe20007fde1ff */
[----:B-----5:R-:W-:Y:S01]  /*2e50*/  @P3 VIADD R19, R19, 0xffffff85 ;  /* 0xffffff8513133836 */ /* 0x020fe20000000000 */
[----:B------:R-:W-:-:S02]  /*2e60*/  @P5 SEL R4, RZ, 0x1, P0 ;  /* 0x00000001ff045807 */ /* 0x000fc40000000000 */
[----:B------:R-:W-:Y:S01]  /*2e70*/  ISETP.GE.U32.AND P0, PT, R17, UR5, PT ;  /* 0x0000000511007c0c */ /* 0x000fe2000bf06070 */
[----:B------:R-:W-:Y:S01]  /*2e80*/  IMAD.X R17, R3, 0x1, ~R10, P6 ;  /* 0x0000000103117824 */ /* 0x000fe200030e0e0a */
[----:B------:R-:W-:Y:S01]  /*2e90*/  @P3 LOP3.LUT R19, R19, 0xff, RZ, 0xc0, !PT ;  /* 0x000000ff13133812 */ /* 0x000fe200078ec0ff */
[----:B------:R-:W-:-:S03]  /*2ea0*/  @P1 VIADD R18, R18, 0xffffff85 ;  /* 0xffffff8512121836 */ /* 0x000fc60000000000 */
[----:B------:R-:W-:Y:S01]  /*2eb0*/  ISETP.GE.U32.AND.EX P0, PT, R17, UR8, PT, P0 ;  /* 0x0000000811007c0c */ /* 0x000fe2000bf06100 */
[----:B------:R-:W-:Y:S01]  /*2ec0*/  @P2 VIADD R25, R25, 0xffffff85 ;  /* 0xffffff8519192836 */ /* 0x000fe20000000000 */
[----:B------:R-:W-:Y:S02]  /*2ed0*/  @P3 ISETP.GE.U32.AND P4, PT, R19, 0xc6, PT ;  /* 0x000000c61300380c */ /* 0x000fe40003f86070 */
[----:B------:R-:W-:Y:S02]  /*2ee0*/  @P1 LOP3.LUT R18, R18, 0xff, RZ, 0xc0, !PT ;  /* 0x000000ff12121812 */ /* 0x000fe400078ec0ff */
[----:B------:R-:W-:Y:S02]  /*2ef0*/  @P2 LOP3.LUT R25, R25, 0xff, RZ, 0xc0, !PT ;  /* 0x000000ff19192812 */ /* 0x000fe400078ec0ff */
[----:B------:R-:W-:Y:S02]  /*2f00*/  @P3 SEL R5, RZ, 0x1, P4 ;  /* 0x00000001ff053807 */ /* 0x000fe40002000000 */
[----:B------:R-:W-:-:S02]  /*2f10*/  @P1 ISETP.GE.U32.AND P4, PT, R18, 0xc6, PT ;  /* 0x000000c61200180c */ /* 0x000fc40003f86070 */
[----:B------:R-:W-:Y:S02]  /*2f20*/  @P2 ISETP.GE.U32.AND P3, PT, R25, 0xc6, PT ;  /* 0x000000c61900280c */ /* 0x000fe40003f66070 */
[----:B------:R-:W-:Y:S02]  /*2f30*/  IADD3 R14, P5, PT, R14, UR5, RZ ;  /* 0x000000050e0e7c10 */ /* 0x000fe4000ffbe0ff */
[----:B------:R-:W-:Y:S02]  /*2f40*/  IADD3 R12, P6, PT, R12, UR5, RZ ;  /* 0x000000050c0c7c10 */ /* 0x000fe4000ffde0ff */
[----:B------:R-:W-:Y:S01]  /*2f50*/  IADD3 R4, PT, PT, R5, R4, R16 ;  /* 0x0000000405047210 */ /* 0x000fe20007ffe010 */
[----:B------:R-:W-:Y:S01]  /*2f60*/  IMAD.MOV.U32 R16, RZ, RZ, RZ ;  /* 0x000000ffff107224 */ /* 0x000fe200078e00ff */
[----:B------:R-:W-:Y:S01]  /*2f70*/  @P1 SEL R16, RZ, 0x1, P4 ;  /* 0x00000001ff101807 */ /* 0x000fe20002000000 */
[----:B------:R-:W-:Y:S01]  /*2f80*/  IMAD.MOV.U32 R5, RZ, RZ, RZ ;  /* 0x000000ffff057224 */ /* 0x000fe200078e00ff */
[----:B------:R-:W-:-:S02]  /*2f90*/  @P2 SEL R5, RZ, 0x1, P3 ;  /* 0x00000001ff052807 */ /* 0x000fc40001800000 */
[----:B------:R-:W-:Y:S02]  /*2fa0*/  IADD3.X R15, PT, PT, R15, UR8, RZ, P5, !PT ;  /* 0x000000080f0f7c10 */ /* 0x000fe4000affe4ff */
[----:B------:R-:W-:Y:S02]  /*2fb0*/  IADD3.X R13, PT, PT, R13, UR8, RZ, P6, !PT ;  /* 0x000000080d0d7c10 */ /* 0x000fe4000b7fe4ff */
[----:B------:R-:W-:Y:S01]  /*2fc0*/  IADD3 R16, PT, PT, R5, R16, R4 ;  /* 0x0000001005107210 */ /* 0x000fe20007ffe004 */
[----:B------:R-:W-:Y:S06]  /*2fd0*/  @!P0 BRA `(.L_x_76) ;  /* 0x0000000c00c08947 */ /* 0x000fec0003800000 */
[----:B------:R-:W-:Y:S01]  /*2fe0*/  IADD3 R7, P0, PT, R7, UR5, RZ ;  /* 0x0000000507077c10 */ /* 0x000fe2000ff1e0ff */
[----:B------:R-:W-:Y:S01]  /*2ff0*/  UIADD3 UR4, UPT, UPT, UR4, 0x1, URZ ;  /* 0x0000000104047890 */ /* 0x000fe2000fffe0ff */
[----:B------:R-:W-:Y:S02]  /*3000*/  VIADD R11, R11, -UR5 ;  /* 0x800000050b0b7c36 */ /* 0x000fe40008000000 */
[----:B------:R-:W-:Y:S02]  /*3010*/  IADD3.X R10, PT, PT, R10, UR8, RZ, P0, !PT ;  /* 0x000000080a0a7c10 */ /* 0x000fe400087fe4ff */
[----:B------:R-:W-:-:S04]  /*3020*/  ISETP.GT.U32.AND P0, PT, R7, R8, PT ;  /* 0x000000080700720c */ /* 0x000fc80003f04070 */
[----:B------:R-:W-:-:S13]  /*3030*/  ISETP.GT.U32.AND.EX P0, PT, R10, R9, PT, P0 ;  /* 0x000000090a00720c */ /* 0x000fda0003f04100 */
[----:B------:R-:W-:Y:S05]  /*3040*/  @!P0 BRA `(.L_x_78) ;  /* 0xfffffff4000c8947 */ /* 0x000fea000383ffff */
.L_x_77:
[----:B------:R-:W-:Y:S01]  /*3050*/  IMAD.IADD R5, R2, 0x1, -R7 ;  /* 0x0000000102057824 */ /* 0x000fe200078e0a07 */
[----:B------:R-:W-:Y:S01]  /*3060*/  ISETP.GE.U32.AND P1, PT, R7, R2, PT ;  /* 0x000000020700720c */ /* 0x000fe20003f26070 */
[----:B------:R-:W-:Y:S03]  /*3070*/  BSSY.RECONVERGENT B1, `(.L_x_76) ;  /* 0x00000e6000017945 */ /* 0x000fe60003800200 */
[----:B------:R-:W-:-:S04]  /*3080*/  ISETP.GE.AND P0, PT, R6, R5, PT ;  /* 0x000000050600720c */ /* 0x000fc80003f06270 */
[----:B------:R-:W-:-:S13]  /*3090*/  ISETP.GE.U32.OR.EX P0, PT, R10, R3, P0, P1 ;  /* 0x000000030a00720c */ /* 0x000fda0000706510 */
[----:B------:R-:W-:Y:S05]  /*30a0*/  @P0 BRA `(.L_x_79) ;  /* 0x0000000c00880947 */ /* 0x000fea0003800000 */
[----:B------:R-:W0:Y:S01]  /*30b0*/  LDC R4, c[0x0][0x3d0] ;  /* 0x0000f400ff047b82 */ /* 0x000e220000000800 */
[----:B------:R-:W-:Y:S01]  /*30c0*/  LOP3.LUT R3, RZ, R6, RZ, 0x33, !PT ;  /* 0x00000006ff037212 */ /* 0x000fe200078e33ff */
[----:B------:R-:W-:Y:S01]  /*30d0*/  IMAD.SHL.U32 R5, R0, 0x1000, RZ ;  /* 0x0000100000057824 */ /* 0x000fe200078e00ff */
[----:B------:R-:W-:Y:S03]  /*30e0*/  BSSY.RECONVERGENT B2, `(.L_x_80) ;  /* 0x000006b000027945 */ /* 0x000fe60003800200 */
[----:B------:R-:W-:-:S05]  /*30f0*/  IMAD.IADD R2, R3, 0x1, R2 ;  /* 0x0000000103027824 */ /* 0x000fca00078e0202 */
[----:B------:R-:W-:Y:S01]  /*3100*/  IADD3 R3, PT, PT, R2, -UR5, -R5 ;  /* 0x8000000502037c10 */ /* 0x000fe2000fffe805 */
[----:B0-----:R-:W-:-:S04]  /*3110*/  IMAD R4, R4, UR4, RZ ;  /* 0x0000000404047c24 */ /* 0x001fc8000f8e02ff */
[----:B------:R-:W-:-:S05]  /*3120*/  IMAD R4, R4, -0x1000, R3 ;  /* 0xfffff00004047824 */ /* 0x000fca00078e0203 */
[C---:B------:R-:W-:Y:S02]  /*3130*/  ISETP.GE.U32.AND P1, PT, R4.reuse, 0x700, PT ;  /* 0x000007000400780c */ /* 0x040fe40003f26070 */
[----:B------:R-:W-:Y:S01]  /*3140*/  LEA.HI R3, R4, 0x1, RZ, 0x18 ;  /* 0x0000000104037811 */ /* 0x000fe200078fc0ff */
[----:B------:R-:W-:-:S03]  /*3150*/  IMAD.MOV.U32 R4, RZ, RZ, R6 ;  /* 0x000000ffff047224 */ /* 0x000fc600078e0006 */
[----:B------:R-:W-:-:S04]  /*3160*/  LOP3.LUT R19, R3, 0x7, RZ, 0xc0, !PT ;  /* 0x0000000703137812 */ /* 0x000fc800078ec0ff */
[----:B------:R-:W-:-:S03]  /*3170*/  ISETP.NE.AND P0, PT, R19, RZ, PT ;  /* 0x000000ff1300720c */ /* 0x000fc60003f05270 */
[----:B------:R-:W-:Y:S10]  /*3180*/  @!P1 BRA `(.L_x_81) ;  /* 0x0000000400809947 */ /* 0x000ff40003800000 */
[----:B------:R-:W-:Y:S01]  /*3190*/  LEA.HI R11, R11, 0x1, RZ, 0x18 ;  /* 0x000000010b0b7811 */ /* 0x000fe200078fc0ff */
[----:B------:R-:W-:-:S03]  /*31a0*/  IMAD.MOV.U32 R4, RZ, RZ, R6 ;  /* 0x000000ffff047224 */ /* 0x000fc600078e0006 */
[----:B------:R-:W-:-:S05]  /*31b0*/  LOP3.LUT R11, R11, 0x1fffff8, RZ, 0xc0, !PT ;  /* 0x01fffff80b0b7812 */ /* 0x000fca00078ec0ff */
[----:B------:R-:W-:-:S07]  /*31c0*/  IMAD.MOV R5, RZ, RZ, -R11 ;  /* 0x000000ffff057224 */ /* 0x000fce00078e0a0b */
.L_x_82:
        /* <DEDUP_REMOVED lines=8> */
[----:B------:R-:W-:Y:S02]  /*3250*/  LOP3.LUT R8, R8, 0xff, RZ, 0xc0, !PT ;  /* 0x000000ff08087812 */ /* 0x000fe400078ec0ff */
[----:B------:R-:W-:Y:S02]  /*3260*/  LOP3.LUT R9, R9, 0xff, RZ, 0xc0, !PT ;  /* 0x000000ff09097812 */ /* 0x000fe400078ec0ff */
[----:B------:R-:W-:Y:S01]  /*3270*/  ISETP.GE.U32.AND P2, PT, R8, 0xc6, PT ;  /* 0x000000c60800780c */ /* 0x000fe20003f46070 */
[----:B----4-:R-:W-:Y:S01]  /*3280*/  VIADD R8, R11, 0xffffff85 ;  /* 0xffffff850b087836 */ /* 0x010fe20000000000 */
[----:B------:R-:W-:Y:S02]  /*3290*/  ISETP.GE.U32.AND P5, PT, R9, 0xc6, PT ;  /* 0x000000c60900780c */ /* 0x000fe40003fa6070 */
[----:B------:R-:W2:Y:S02]  /*32a0*/  LDG.E.U8 R9, desc[UR6][R14.64+0x200] ;  /* 0x000200060e097981 */ /* 0x000ea4000c1e1100 */
[----:B------:R-:W-:-:S04]  /*32b0*/  LOP3.LUT R8, R8, 0xff, RZ, 0xc0, !PT ;  /* 0x000000ff08087812 */ /* 0x000fc800078ec0ff */
[----:B------:R-:W-:Y:S02]  /*32c0*/  ISETP.GE.U32.AND P4, PT, R8, 0xc6, PT ;  /* 0x000000c60800780c */ /* 0x000fe40003f86070 */
        /* <DEDUP_REMOVED lines=42> */
[----:B------:R-:W-:Y:S01]  /*3570*/  IMAD.MOV.U32 R20, RZ, RZ, RZ ;  /* 0x000000ffff147224 */ /* 0x000fe200078e00ff */
[----:B------:R-:W-:Y:S02]  /*3580*/  IADD3 R11, PT, PT, R17, R11, R16 ;  /* 0x0000000b110b7210 */ /* 0x000fe40007ffe010 */
[----:B------:R-:W-:Y:S01]  /*3590*/  @P1 SEL R20, RZ, 0x1, P6 ;  /* 0x00000001ff141807 */ /* 0x000fe20003000000 */
[----:B------:R-:W-:-:S03]  /*35a0*/  VIADD R5, R5, 0x8 ;  /* 0x0000000805057836 */ /* 0x000fc60000000000 */
[----:B------:R-:W-:Y:S01]  /*35b0*/  IADD3 R11, PT, PT, R20, R9, R11 ;  /* 0x00000009140b7210 */ /* 0x000fe20007ffe00b */
[----:B------:R-:W-:Y:S02]  /*35c0*/  IMAD.MOV.U32 R9, RZ, RZ, RZ ;  /* 0x000000ffff097224 */ /* 0x000fe400078e00ff */
        /* <DEDUP_REMOVED lines=28> */
.L_x_81:
[----:B------:R-:W-:Y:S05]  /*3790*/  BSYNC.RECONVERGENT B2 ;  /* 0x0000000000027941 */ /* 0x000fea0003800200 */
.L_x_80:
[----:B------:R-:W-:Y:S05]  /*37a0*/  @!P0 BRA `(.L_x_79) ;  /* 0x0000000400c88947 */ /* 0x000fea0003800000 */
[----:B------:R-:W-:Y:S01]  /*37b0*/  ISETP.GE.U32.AND P1, PT, R19, 0x4, PT ;  /* 0x000000041300780c */ /* 0x000fe20003f26070 */
[----:B------:R-:W-:Y:S01]  /*37c0*/  BSSY.RECONVERGENT B2, `(.L_x_83) ;  /* 0x0000036000027945 */ /* 0x000fe20003800200 */
[----:B------:R-:W-:-:S11]  /*37d0*/  LOP3.LUT P0, R3, R3, 0x3, RZ, 0xc0, !PT ;  /* 0x0000000303037812 */ /* 0x000fd6000780c0ff */
[----:B------:R-:W-:Y:S05]  /*37e0*/  @!P1 BRA `(.L_x_84) ;  /* 0x0000000000cc9947 */ /* 0x000fea0003800000 */
[----:B------:R-:W0:Y:S01]  /*37f0*/  LDCU.128 UR8, c[0x0][0x380] ;  /* 0x00007000ff0877ac */ /* 0x000e220008000c00 */
[----:B------:R-:W-:-:S05]  /*3800*/  IADD3 R8, P1, PT, R4, R7, RZ ;  /* 0x0000000704087210 */ /* 0x000fca0007f3e0ff */
[----:B------:R-:W-:Y:S01]  /*3810*/  IMAD.X R15, RZ, RZ, R10, P1 ;  /* 0x000000ffff0f7224 */ /* 0x000fe200008e060a */
[----:B0-----:R-:W-:-:S04]  /*3820*/  IADD3 R12, P2, PT, R8, UR10, RZ ;  /* 0x0000000a080c7c10 */ /* 0x001fc8000ff5e0ff */
[----:B------:R-:W-:-:S05]  /*3830*/  IADD3.X R13, PT, PT, R15, UR11, RZ, P2, !PT ;  /* 0x0000000b0f0d7c10 */ /* 0x000fca00097fe4ff */
[----:B------:R-:W2:Y:S04]  /*3840*/  LDG.E.U8 R5, desc[UR6][R12.64] ;  /* 0x000000060c057981 */ /* 0x000ea8000c1e1100 */
[----:B------:R-:W3:Y:S04]  /*3850*/  LDG.E.U8 R9, desc[UR6][R12.64+0x100] ;  /* 0x000100060c097981 */ /* 0x000ee8000c1e1100 */
[----:B------:R-:W4:Y:S04]  /*3860*/  LDG.E.U8 R11, desc[UR6][R12.64+0x200] ;  /* 0x000200060c0b7981 */ /* 0x000f28000c1e1100 */
[----:B------:R-:W5:Y:S01]  /*3870*/  LDG.E.U8 R14, desc[UR6][R12.64+0x300] ;  /* 0x000300060c0e7981 */ /* 0x000f62000c1e1100 */
[----:B------:R-:W-:Y:S01]  /*3880*/  IADD3 R8, P1, PT, R8, UR8, RZ ;  /* 0x0000000808087c10 */ /* 0x000fe2000ff3e0ff */
[----:B--2---:R-:W-:-:S05]  /*3890*/  VIADD R5, R5, 0xffffff85 ;  /* 0xffffff8505057836 */ /* 0x004fca0000000000 */
[----:B------:R-:W-:Y:S01]  /*38a0*/  LOP3.LUT R5, R5, 0xff, RZ, 0xc0, !PT ;  /* 0x000000ff05057812 */ /* 0x000fe200078ec0ff */
[----:B----4-:R-:W-:-:S03]  /*38b0*/  VIADD R11, R11, 0xffffff85 ;  /* 0xffffff850b0b7836 */ /* 0x010fc60000000000 */
[----:B------:R-:W-:Y:S01]  /*38c0*/  ISETP.GE.U32.AND P4, PT, R5, 0xc6, PT ;  /* 0x000000c60500780c */ /* 0x000fe20003f86070 */
[----:B---3--:R-:W-:Y:S01]  /*38d0*/  VIADD R5, R9, 0xffffff85 ;  /* 0xffffff8509057836 */ /* 0x008fe20000000000 */
[----:B------:R-:W-:Y:S01]  /*38e0*/  IADD3.X R9, PT, PT, R15, UR9, RZ, P1, !PT ;  /* 0x000000090f097c10 */ /* 0x000fe20008ffe4ff */
[----:B-----5:R-:W-:Y:S01]  /*38f0*/  VIADD R14, R14, 0xffffff85 ;  /* 0xffffff850e0e7836 */ /* 0x020fe20000000000 */
[----:B------:R-:W-:Y:S02]  /*3900*/  LOP3.LUT R11, R11, 0xff, RZ, 0xc0, !PT ;  /* 0x000000ff0b0b7812 */ /* 0x000fe400078ec0ff */
[----:B------:R-:W-:Y:S02]  /*3910*/  LOP3.LUT R5, R5, 0xff, RZ, 0xc0, !PT ;  /* 0x000000ff05057812 */ /* 0x000fe400078ec0ff */
[----:B------:R-:W-:Y:S02]  /*3920*/  ISETP.GE.U32.AND P3, PT, R11, 0xc6, PT ;  /* 0x000000c60b00780c */ /* 0x000fe40003f66070 */
[----:B------:R-:W-:-:S02]  /*3930*/  ISETP.GE.U32.AND P1, PT, R5, 0xc6, PT ;  /* 0x000000c60500780c */ /* 0x000fc40003f26070 */
[----:B------:R-:W-:Y:S01]  /*3940*/  LOP3.LUT R14, R14, 0xff, RZ, 0xc0, !PT ;  /* 0x000000ff0e0e7812 */ /* 0x000fe200078ec0ff */
[----:B------:R-:W2:Y:S03]  /*3950*/  @P4 LDG.E.U8 R5, desc[UR6][R8.64] ;  /* 0x0000000608054981 */ /* 0x000ea6000c1e1100 */
[----:B------:R-:W-:-:S05]  /*3960*/  ISETP.GE.U32.AND P2, PT, R14, 0xc6, PT ;  /* 0x000000c60e00780c */ /* 0x000fca0003f46070 */
[----:B------:R-:W3:Y:S04]  /*3970*/  @P3 LDG.E.U8 R12, desc[UR6][R8.64+0x200] ;  /* 0x00020006080c3981 */ /* 0x000ee8000c1e1100 */
[----:B------:R-:W4:Y:S04]  /*3980*/  @P1 LDG.E.U8 R11, desc[UR6][R8.64+0x100] ;  /* 0x00010006080b1981 */ /* 0x000f28000c1e1100 */
[----:B------:R0:W5:Y:S02]  /*3990*/  @P2 LDG.E.U8 R13, desc[UR6][R8.64+0x300] ;  /* 0x00030006080d2981 */ /* 0x000164000c1e1100 */
[----:B0-----:R-:W-:-:S02]  /*39a0*/  IMAD.MOV.U32 R8, RZ, RZ, RZ ;  /* 0x000000ffff087224 */ /* 0x001fc400078e00ff */
[----:B------:R-:W-:Y:S02]  /*39b0*/  VIADD R4, R4, 0x400 ;  /* 0x0000040004047836 */ /* 0x000fe40000000000 */
        /* <DEDUP_REMOVED lines=14> */
[----:B------:R-:W-:Y:S01]  /*3aa0*/  @P2 ISETP.GE.U32.AND P6, PT, R13, 0xc6, PT ;  /* 0x000000c60d00280c */ /* 0x000fe20003fc6070 */
[----:B------:R-:W-:Y:S01]  /*3ab0*/  IMAD.MOV.U32 R5, RZ, RZ, RZ ;  /* 0x000000ffff057224 */ /* 0x000fe200078e00ff */
[----:B------:R-:W-:Y:S02]  /*3ac0*/  @P1 SEL R5, RZ, 0x1, P4 ;  /* 0x00000001ff051807 */ /* 0x000fe40002000000 */
[----:B------:R-:W-:Y:S01]  /*3ad0*/  @P3 SEL R8, RZ, 0x1, P5 ;  /* 0x00000001ff083807 */ /* 0x000fe20002800000 */
[----:B------:R-:W-:Y:S01]  /*3ae0*/  IMAD.MOV.U32 R16, RZ, RZ, RZ ;  /* 0x000000ffff107224 */ /* 0x000fe200078e00ff */
[----:B------:R-:W-:-:S02]  /*3af0*/  @P2 SEL R16, RZ, 0x1, P6 ;  /* 0x00000001ff102807 */ /* 0x000fc40003000000 */
[----:B------:R-:W-:-:S05]  /*3b00*/  IADD3 R5, PT, PT, R8, R5, R9 ;  /* 0x0000000508057210 */ /* 0x000fca0007ffe009 */
[----:B------:R-:W-:-:S07]  /*3b10*/  IMAD.IADD R16, R5, 0x1, R16 ;  /* 0x0000000105107824 */ /* 0x000fce00078e0210 */
.L_x_84:
[----:B------:R-:W-:Y:S05]  /*3b20*/  BSYNC.RECONVERGENT B2 ;  /* 0x0000000000027941 */ /* 0x000fea0003800200 */
.L_x_83:
[----:B------:R-:W-:Y:S05]  /*3b30*/  @!P0 BRA `(.L_x_79) ;  /* 0x0000000000e48947 */ /* 0x000fea0003800000 */
[----:B------:R-:W-:Y:S01]  /*3b40*/  ISETP.NE.AND P1, PT, R3, 0x1, PT ;  /* 0x000000010300780c */ /* 0x000fe20003f25270 */
[----:B------:R-:W-:Y:S01]  /*3b50*/  BSSY.RECONVERGENT B2, `(.L_x_85) ;  /* 0x0000021000027945 */ /* 0x000fe20003800200 */
[----:B------:R-:W-:-:S11]  /*3b60*/  LOP3.LUT P0, RZ, R2, 0x100, RZ, 0xc0, !PT ;  /* 0x0000010002ff7812 */ /* 0x000fd6000780c0ff */
[----:B------:R-:W-:Y:S05]  /*3b70*/  @!P1 BRA `(.L_x_86) ;  /* 0x0000000000789947 */ /* 0x000fea0003800000 */
[----:B------:R-:W0:Y:S01]  /*3b80*/  LDCU.128 UR8, c[0x0][0x380] ;  /* 0x00007000ff0877ac */ /* 0x000e220008000c00 */
[----:B------:R-:W-:-:S05]  /*3b90*/  IADD3 R5, P1, PT, R4, R7, RZ ;  /* 0x0000000704057210 */ /* 0x000fca0007f3e0ff */
[----:B------:R-:W-:Y:S01]  /*3ba0*/  IMAD.X R11, RZ, RZ, R10, P1 ;  /* 0x000000ffff0b7224 */ /* 0x000fe200008e060a */
        /* <DEDUP_REMOVED lines=14> */
[----:B------:R-:W-:Y:S02]  /*3c90*/  VIADD R4, R4, 0x200 ;  /* 0x0000020004047836 */ /* 0x000fe40000000000 */
[----:B--2---:R-:W-:Y:S02]  /*3ca0*/  @P1 VIADD R5, R5, 0xffffff85 ;  /* 0xffffff8505051836 */ /* 0x004fe40000000000 */
[----:B---3--:R-:W-:-:S03]  /*3cb0*/  @P3 VIADD R11, R11, 0xffffff85 ;  /* 0xffffff850b0b3836 */ /* 0x008fc60000000000 */
[----:B------:R-:W-:Y:S01]  /*3cc0*/  @P1 LOP3.LUT R8, R5, 0xff, RZ, 0xc0, !PT ;  /* 0x000000ff05081812 */ /* 0x000fe200078ec0ff */
[----:B------:R-:W-:Y:S01]  /*3cd0*/  IMAD.MOV.U32 R5, RZ, RZ, RZ ;  /* 0x000000ffff057224 */ /* 0x000fe200078e00ff */
[----:B------:R-:W-:Y:S02]  /*3ce0*/  @P3 LOP3.LUT R11, R11, 0xff, RZ, 0xc0, !PT ;  /* 0x000000ff0b0b3812 */ /* 0x000fe400078ec0ff */
[----:B------:R-:W-:Y:S01]  /*3cf0*/  @P1 ISETP.GE.U32.AND P2, PT, R8, 0xc6, PT ;  /* 0x000000c60800180c */ /* 0x000fe20003f46070 */
[----:B------:R-:W-:Y:S01]  /*3d00*/  IMAD.MOV.U32 R8, RZ, RZ, RZ ;  /* 0x000000ffff087224 */ /* 0x000fe200078e00ff */
[----:B------:R-:W-:Y:S02]  /*3d10*/  @P3 ISETP.GE.U32.AND P4, PT, R11, 0xc6, PT ;  /* 0x000000c60b00380c */ /* 0x000fe40003f86070 */
[----:B------:R-:W-:Y:S02]  /*3d20*/  @P1 SEL R5, RZ, 0x1, P2 ;  /* 0x00000001ff051807 */ /* 0x000fe40001000000 */
[----:B------:R-:W-:-:S03]  /*3d30*/  @P3 SEL R8, RZ, 0x1, P4 ;  /* 0x00000001ff083807 */ /* 0x000fc60002000000 */
[----:B------:R-:W-:-:S04]  /*3d40*/  IMAD.IADD R5, R16, 0x1, R5 ;  /* 0x0000000110057824 */ /* 0x000fc800078e0205 */
[----:B------:R-:W-:-:S07]  /*3d50*/  IMAD.IADD R16, R5, 0x1, R8 ;  /* 0x0000000105107824 */ /* 0x000fce00078e0208 */
.L_x_86:
[----:B------:R-:W-:Y:S05]  /*3d60*/  BSYNC.RECONVERGENT B2 ;  /* 0x0000000000027941 */ /* 0x000fea0003800200 */
.L_x_85:
[----:B------:R-:W-:Y:S05]  /*3d70*/  @P0 BRA `(.L_x_79) ;  /* 0x0000000000540947 */ /* 0x000fea0003800000 */
[----:B------:R-:W0:Y:S01]  /*3d80*/  LDCU.128 UR8, c[0x0][0x380] ;  /* 0x00007000ff0877ac */ /* 0x000e220008000c00 */
[----:B------:R-:W-:-:S05]  /*3d90*/  IADD3 R5, P0, PT, R4, R7, RZ ;  /* 0x0000000704057210 */ /* 0x000fca0007f1e0ff */
[----:B------:R-:W-:Y:S01]  /*3da0*/  IMAD.X R10, RZ, RZ, R10, P0 ;  /* 0x000000ffff0a7224 */ /* 0x000fe200000e060a */
[----:B0-----:R-:W-:-:S04]  /*3db0*/  IADD3 R2, P1, PT, R5, UR10, RZ ;  /* 0x0000000a05027c10 */ /* 0x001fc8000ff3e0ff */
[----:B------:R-:W-:-:S05]  /*3dc0*/  IADD3.X R3, PT, PT, R10, UR11, RZ, P1, !PT ;  /* 0x0000000b0a037c10 */ /* 0x000fca0008ffe4ff */
[----:B------:R-:W2:Y:S01]  /*3dd0*/  LDG.E.U8 R2, desc[UR6][R2.64] ;  /* 0x0000000602027981 */ /* 0x000ea2000c1e1100 */
[----:B------:R-:W-:Y:S01]  /*3de0*/  BSSY.RECONVERGENT B2, `(.L_x_87) ;  /* 0x000000d000027945 */ /* 0x000fe20003800200 */
[----:B------:R-:W-:Y:S02]  /*3df0*/  IMAD.MOV.U32 R7, RZ, RZ, RZ ;  /* 0x000000ffff077224 */ /* 0x000fe400078e00ff */
[----:B--2---:R-:W-:-:S05]  /*3e00*/  VIADD R4, R2, 0xffffff85 ;  /* 0xffffff8502047836 */ /* 0x004fca0000000000 */
[----:B------:R-:W-:-:S04]  /*3e10*/  LOP3.LUT R4, R4, 0xff, RZ, 0xc0, !PT ;  /* 0x000000ff04047812 */ /* 0x000fc800078ec0ff */
[----:B------:R-:W-:Y:S02]  /*3e20*/  ISETP.GE.U32.AND P0, PT, R4, 0xc6, PT ;  /* 0x000000c60400780c */ /* 0x000fe40003f06070 */
[----:B------:R-:W-:-:S04]  /*3e30*/  IADD3 R4, P1, PT, R5, UR8, RZ ;  /* 0x0000000805047c10 */ /* 0x000fc8000ff3e0ff */
[----:B------:R-:W-:-:S07]  /*3e40*/  IADD3.X R5, PT, PT, R10, UR9, RZ, P1, !PT ;  /* 0x000000090a057c10 */ /* 0x000fce0008ffe4ff */
[----:B------:R-:W-:Y:S05]  /*3e50*/  @!P0 BRA `(.L_x_88) ;  /* 0x0000000000148947 */ /* 0x000fea0003800000 */
[----:B------:R-:W2:Y:S02]  /*3e60*/  LDG.E.U8 R4, desc[UR6][R4.64] ;  /* 0x0000000604047981 */ /* 0x000ea4000c1e1100 */
[----:B--2---:R-:W-:-:S05]  /*3e70*/  VIADD R2, R4, 0xffffff85 ;  /* 0xffffff8504027836 */ /* 0x004fca0000000000 */
[----:B------:R-:W-:-:S04]  /*3e80*/  LOP3.LUT R2, R2, 0xff, RZ, 0xc0, !PT ;  /* 0x000000ff02027812 */ /* 0x000fc800078ec0ff */
[----:B------:R-:W-:-:S04]  /*3e90*/  ISETP.GE.U32.AND P0, PT, R2, 0xc6, PT ;  /* 0x000000c60200780c */ /* 0x000fc80003f06070 */
[----:B------:R-:W-:-:S09]  /*3ea0*/  SEL R7, RZ, 0x1, P0 ;  /* 0x00000001ff077807 */ /* 0x000fd20000000000 */
.L_x_88:
[----:B------:R-:W-:Y:S05]  /*3eb0*/  BSYNC.RECONVERGENT B2 ;  /* 0x0000000000027941 */ /* 0x000fea0003800200 */
.L_x_87:
[----:B------:R-:W-:-:S07]  /*3ec0*/  IMAD.IADD R16, R16, 0x1, R7 ;  /* 0x0000000110107824 */ /* 0x000fce00078e0207 */
.L_x_79:
[----:B------:R-:W-:Y:S05]  /*3ed0*/  BSYNC.RECONVERGENT B1 ;  /* 0x0000000000017941 */ /* 0x000fea0003800200 */
.L_x_76:
        /* <DEDUP_REMOVED lines=35> */
[----:B--2---:R-:W-:Y:S04]  /*4110*/  LDS R2, [UR4+0xc] ;  /* 0x00000c04ff027984 */ /* 0x004fe80008000800 */
[----:B------:R-:W0:Y:S04]  /*4120*/  LDS.128 R4, [UR4+0x10] ;  /* 0x00001004ff047984 */ /* 0x000e280008000c00 */
[----:B------:R-:W1:Y:S01]  /*4130*/  LDS.64 R8, [UR4+0x20] ;  /* 0x00002004ff087984 */ /* 0x000e620008000a00 */
[----:B0-----:R-:W-:-:S04]  /*4140*/  IADD3 R2, PT, PT, R4, R2, R3 ;  /* 0x0000000204027210 */ /* 0x001fc80007ffe003 */
[----:B------:R-:W-:-:S04]  /*4150*/  IADD3 R2, PT, PT, R6, R2, R5 ;  /* 0x0000000206027210 */ /* 0x000fc80007ffe005 */
[----:B-1----:R-:W-:-:S05]  /*4160*/  IADD3 R2, PT, PT, R8, R2, R7 ;  /* 0x0000000208027210 */ /* 0x002fca0007ffe007 */
[----:B------:R-:W-:-:S07]  /*4170*/  IMAD.IADD R3, R2, 0x1, R9 ;  /* 0x0000000102037824 */ /* 0x000fce00078e0209 */
.L_x_75:
[----:B------:R-:W-:Y:S05]  /*4180*/  BSYNC.RECONVERGENT B0 ;  /* 0x0000000000007941 */ /* 0x000fea0003800200 */
.L_x_57:
[----:B------:R-:W-:Y:S05]  /*4190*/  @P0 EXIT ;  /* 0x000000000000094d */ /* 0x000fea0003800000 */
[----:B------:R-:W3:Y:S02]  /*41a0*/  LDC.64 R4, c[0x0][0x398] ;  /* 0x0000e600ff047b82 */ /* 0x000ee40000000a00 */
[----:B---3--:R-:W-:-:S05]  /*41b0*/  IMAD.WIDE.U32 R4, R0, 0x4, R4 ;  /* 0x0000000400047825 */ /* 0x008fca00078e0004 */
[----:B------:R-:W-:Y:S01]  /*41c0*/  STG.E desc[UR6][R4.64], R3 ;  /* 0x0000000304007986 */ /* 0x000fe2000c101906 */
[----:B------:R-:W-:Y:S05]  /*41d0*/  EXIT ;  /* 0x000000000000794d */ /* 0x000fea0003800000 */
.L_x_89:
        /* <DEDUP_REMOVED lines=10> */
.L_x_253:


//--------------------- .text._ZN3cub18CUB_300001_SM_10006detail6reduce28DeviceReduceSingleTileKernelINS2_10policy_hubIiyN4cuda3std3__44plusIiEEE10Policy1000EN6thrust24THRUST_300001_SM_1000_NS18transform_iteratorINSD_12zip_functionI13is_word_startEENSD_12zip_iteratorINS7_5tupleIJNSD_6detail15normal_iteratorINSD_10device_ptrIcEEEESO_EEEEENSD_11use_defaultESR_EEPiyS9_iiNS7_10__identityEEEvT0_T1_T2_T3_T4_T6_ --------------------------
	.section	.text._ZN3cub18CUB_300001_SM_10006detail6reduce28DeviceReduceSingleTileKernelINS2_10policy_hubIiyN4cuda3std3__44plusIiEEE10Policy1000EN6thrust24THRUST_300001_SM_1000_NS18transform_iteratorINSD_12zip_functionI13is_word_startEENSD_12zip_iteratorINS7_5tupleIJNSD_6detail15normal_iteratorINSD_10device_ptrIcEEEESO_EEEEENSD_11use_defaultESR_EEPiyS9_iiNS7_10__identityEEEvT0_T1_T2_T3_T4_T6_,"ax",@progbits
	.align	128
        .global         _ZN3cub18CUB_300001_SM_10006detail6reduce28DeviceReduceSingleTileKernelINS2_10policy_hubIiyN4cuda3std3__44plusIiEEE10Policy1000EN6thrust24THRUST_300001_SM_1000_NS18transform_iteratorINSD_12zip_functionI13is_word_startEENSD_12zip_iteratorINS7_5tupleIJNSD_6detail15normal_iteratorINSD_10device_ptrIcEEEESO_EEEEENSD_11use_defaultESR_EEPiyS9_iiNS7_10__identityEEEvT0_T1_T2_T3_T4_T6_
        .type           _ZN3cub18CUB_300001_SM_10006detail6reduce28DeviceReduceSingleTileKernelINS2_10policy_hubIiyN4cuda3std3__44plusIiEEE10Policy1000EN6thrust24THRUST_300001_SM_1000_NS18transform_iteratorINSD_12zip_functionI13is_word_startEENSD_12zip_iteratorINS7_5tupleIJNSD_6detail15normal_iteratorINSD_10device_ptrIcEEEESO_EEEEENSD_11use_defaultESR_EEPiyS9_iiNS7_10__identityEEEvT0_T1_T2_T3_T4_T6_,@function
        .size           _ZN3cub18CUB_300001_SM_10006detail6reduce28DeviceReduceSingleTileKernelINS2_10policy_hubIiyN4cuda3std3__44plusIiEEE10Policy1000EN6thrust24THRUST_300001_SM_1000_NS18transform_iteratorINSD_12zip_functionI13is_word_startEENSD_12zip_iteratorINS7_5tupleIJNSD_6detail15normal_iteratorINSD_10device_ptrIcEEEESO_EEEEENSD_11use_defaultESR_EEPiyS9_iiNS7_10__identityEEEvT0_T1_T2_T3_T4_T6_,(.L_x_254 - _ZN3cub18CUB_300001_SM_10006detail6reduce28DeviceReduceSingleTileKernelINS2_10policy_hubIiyN4cuda3std3__44plusIiEEE10Policy1000EN6thrust24THRUST_300001_SM_1000_NS18transform_iteratorINSD_12zip_functionI13is_word_startEENSD_12zip_iteratorINS7_5tupleIJNSD_6detail15normal_iteratorINSD_10device_ptrIcEEEESO_EEEEENSD_11use_defaultESR_EEPiyS9_iiNS7_10__identityEEEvT0_T1_T2_T3_T4_T6_)
        .other          _ZN3cub18CUB_300001_SM_10006detail6reduce28DeviceReduceSingleTileKernelINS2_10policy_hubIiyN4cuda3std3__44plusIiEEE10Policy1000EN6thrust24THRUST_300001_SM_1000_NS18transform_iteratorINSD_12zip_functionI13is_word_startEENSD_12zip_iteratorINS7_5tupleIJNSD_6detail15normal_iteratorINSD_10device_ptrIcEEEESO_EEEEENSD_11use_defaultESR_EEPiyS9_iiNS7_10__identityEEEvT0_T1_T2_T3_T4_T6_,@"STO_CUDA_ENTRY STV_DEFAULT"
_ZN3cub18CUB_300001_SM_10006detail6reduce28DeviceReduceSingleTileKernelINS2_10policy_hubIiyN4cuda3std3__44plusIiEEE10Policy1000EN6thrust24THRUST_300001_SM_1000_NS18transform_iteratorINSD_12zip_functionI13is_word_startEENSD_12zip_iteratorINS7_5tupleIJNSD_6detail15normal_iteratorINSD_10device_ptrIcEEEESO_EEEEENSD_11use_defaultESR_EEPiyS9_iiNS7_10__identityEEEvT0_T1_T2_T3_T4_T6_:
.text._ZN3cub18CUB_300001_SM_10006detail6reduce28DeviceReduceSingleTileKernelINS2_10policy_hubIiyN4cuda3std3__44plusIiEEE10Policy1000EN6thrust24THRUST_300001_SM_1000_NS18transform_iteratorINSD_12zip_functionI13is_word_startEENSD_12zip_iteratorINS7_5tupleIJNSD_6detail15normal_iteratorINSD_10device_ptrIcEEEESO_EEEEENSD_11use_defaultESR_EEPiyS9_iiNS7_10__identityEEEvT0_T1_T2_T3_T4_T6_:
[----:B------:R-:W-:Y:S01]  /*0000*/  LDC R1, c[0x0][0x37c] ;  /* 0x0000df00ff017b82 */ /* 0x000fe20000000800 */
[----:B------:R-:W0:Y:S01]  /*0010*/  LDCU.64 UR4, c[0x0][0x3a0] ;  /* 0x00007400ff0477ac */ /* 0x000e220008000a00 */
[----:B------:R-:W1:Y:S01]  /*0020*/  LDCU.64 UR6, c[0x0][0x358] ;  /* 0x00006b00ff0677ac */ /* 0x000e620008000a00 */
[----:B0-----:R-:W-:-:S04]  /*0030*/  UISETP.NE.U32.AND UP0, UPT, UR4, URZ, UPT ;  /* 0x000000ff0400728c */ /* 0x001fc8000bf05070 */
[----:B------:R-:W-:-:S09]  /*0040*/  UISETP.NE.AND.EX UP0, UPT, UR5, URZ, UPT, UP0 ;  /* 0x000000ff0500728c */ /* 0x000fd2000bf05300 */
[----:B-1----:R-:W-:Y:S05]  /*0050*/  BRA.U UP0, `(.L_x_90) ;  /* 0x00000001001c7547 */ /* 0x002fea000b800000 */
[----:B------:R-:W0:Y:S02]  /*0060*/  S2R R0, SR_TID.X ;  /* 0x0000000000007919 */ /* 0x000e240000002100 */
[----:B0-----:R-:W-:-:S13]  /*0070*/  ISETP.NE.AND P0, PT, R0, RZ, PT ;  /* 0x000000ff0000720c */ /* 0x001fda0003f05270 */
[----:B------:R-:W-:Y:S05]  /*0080*/  @P0 EXIT ;  /* 0x000000000000094d */ /* 0x000fea0003800000 */
[----:B------:R-:W0:Y:S08]  /*0090*/  LDC R5, c[0x0][0x3ac] ;  /* 0x0000eb00ff057b82 */ /* 0x000e300000000800 */
[----:B------:R-:W0:Y:S02]  /*00a0*/  LDC.64 R2, c[0x0][0x398] ;  /* 0x0000e600ff027b82 */ /* 0x000e240000000a00 */
[----:B0-----:R-:W-:Y:S01]  /*00b0*/  STG.E desc[UR6][R2.64], R5 ;  /* 0x0000000502007986 */ /* 0x001fe2000c101906 */
[----:B------:R-:W-:Y:S05]  /*00c0*/  EXIT ;  /* 0x000000000000794d */ /* 0x000fea0003800000 */
.L_x_90:
[----:B------:R-:W-:Y:S01]  /*00d0*/  UISETP.GT.U32.AND UP0, UPT, UR4, 0xfff, UPT ;  /* 0x00000fff0400788c */ /* 0x000fe2000bf04070 */
[----:B------:R-:W-:Y:S03]  /*00e0*/  BSSY.RECONVERGENT B0, `(.L_x_91) ;  /* 0x00003f5000007945 */ /* 0x000fe60003800200 */
[----:B------:R-:W-:-:S09]  /*00f0*/  UISETP.GT.U32.AND.EX UP0, UPT, UR5, URZ, UPT, UP0 ;  /* 0x000000ff0500728c */ /* 0x000fd2000bf04100 */
[----:B------:R-:W-:Y:S05]  /*0100*/  BRA.U UP0, `(.L_x_92) ;  /* 0x0000001500d87547 */ /* 0x000fea000b800000 */
[----:B------:R-:W0:Y:S01]  /*0110*/  S2R R0, SR_TID.X ;  /* 0x0000000000007919 */ /* 0x000e220000002100 */
[----:B------:R-:W-:Y:S01]  /*0120*/  BSSY.RECONVERGENT B1, `(.L_x_93) ;  /* 0x0000019000017945 */ /* 0x000fe20003800200 */
[----:B------:R-:W-:Y:S01]  /*0130*/  IMAD.MOV.U32 R6, RZ, RZ, RZ ;  /* 0x000000ffff067224 */ /* 0x000fe200078e00ff */
[----:B0-----:R-:W-:Y:S01]  /*0140*/  ISETP.GE.U32.AND P0, PT, R0, UR4, PT ;  /* 0x0000000400007c0c */ /* 0x001fe2000bf06070 */
[----:B------:R-:W-:-:S12]  /*0150*/  IMAD.MOV.U32 R7, RZ, RZ, R0 ;  /* 0x000000ffff077224 */ /* 0x000fd800078e0000 */
[----:B------:R-:W-:Y:S05]  /*0160*/  @P0 BRA `(.L_x_94) ;  /* 0x0000000000500947 */ /* 0x000fea0003800000 */
[----:B------:R-:W0:Y:S02]  /*0170*/  LDCU.64 UR8, c[0x0][0x388] ;  /* 0x00007100ff0877ac */ /* 0x000e240008000a00 */
[----:B0-----:R-:W-:-:S05]  /*0180*/  IADD3 R2, P0, PT, R0, UR8, RZ ;  /* 0x0000000800027c10 */ /* 0x001fca000ff1e0ff */
[----:B------:R-:W-:-:S05]  /*0190*/  IMAD.X R3, RZ, RZ, UR9, P0 ;  /* 0x00000009ff037e24 */ /* 0x000fca00080e06ff */
[----:B------:R-:W2:Y:S01]  /*01a0*/  LDG.E.U8 R2, desc[UR6][R2.64] ;  /* 0x0000000602027981 */ /* 0x000ea2000c1e1100 */
[----:B------:R-:W-:Y:S01]  /*01b0*/  BSSY.RECONVERGENT B2, `(.L_x_95) ;  /* 0x000000e000027945 */ /* 0x000fe20003800200 */
[----:B------:R-:W-:Y:S02]  /*01c0*/  IMAD.MOV.U32 R6, RZ, RZ, RZ ;  /* 0x000000ffff067224 */ /* 0x000fe400078e00ff */
[----:B--2---:R-:W-:-:S05]  /*01d0*/  VIADD R4, R2, 0xffffff85 ;  /* 0xffffff8502047836 */ /* 0x004fca0000000000 */
[----:B------:R-:W-:-:S04]  /*01e0*/  LOP3.LUT R4, R4, 0xff, RZ, 0xc0, !PT ;  /* 0x000000ff04047812 */ /* 0x000fc800078ec0ff */
[----:B------:R-:W-:-:S13]  /*01f0*/  ISETP.GE.U32.AND P0, PT, R4, 0xc6, PT ;  /* 0x000000c60400780c */ /* 0x000fda0003f06070 */
        /* <DEDUP_REMOVED lines=9> */
.L_x_96:
[----:B------:R-:W-:Y:S05]  /*0290*/  BSYNC.RECONVERGENT B2 ;  /* 0x0000000000027941 */ /* 0x000fea0003800200 */
.L_x_95:
[----:B------:R-:W-:-:S07]  /*02a0*/  VIADD R7, R0, 0x100 ;  /* 0x0000010000077836 */ /* 0x000fce0000000000 */
.L_x_94:
[----:B------:R-:W-:Y:S05]  /*02b0*/  BSYNC.RECONVERGENT B1 ;  /* 0x0000000000017941 */ /* 0x000fea0003800200 */
.L_x_93:
[----:B------:R-:W-:Y:S01]  /*02c0*/  ISETP.GE.U32.AND P0, PT, R7, UR4, PT ;  /* 0x0000000407007c0c */ /* 0x000fe2000bf06070 */
[----:B------:R-:W-:-:S12]  /*02d0*/  BSSY.RECONVERGENT B1, `(.L_x_97) ;  /* 0x00000e0000017945 */ /* 0x000fd80003800200 */
[----:B------:R-:W-:Y:S05]  /*02e0*/  @P0 BRA `(.L_x_98) ;  /* 0x0000000c00780947 */ /* 0x000fea0003800000 */
[----:B------:R-:W-:Y:S01]  /*02f0*/  LOP3.LUT R8, RZ, R7, RZ, 0x33, !PT ;  /* 0x00000007ff087212 */ /* 0x000fe200078e33ff */
[----:B------:R-:W-:Y:S04]  /*0300*/  BSSY.RECONVERGENT B2, `(.L_x_99) ;  /* 0x000006e000027945 */ /* 0x000fe80003800200 */
[----:B------:R-:W-:-:S05]  /*0310*/  VIADD R8, R8, UR4 ;  /* 0x0000000408087c36 */ /* 0x000fca0008000000 */
[C---:B------:R-:W-:Y:S02]  /*0320*/  ISETP.GE.U32.AND P1, PT, R8.reuse, 0x700, PT ;  /* 0x000007000800780c */ /* 0x040fe40003f26070 */
[----:B------:R-:W-:-:S04]  /*0330*/  LEA.HI R9, R8, 0x1, RZ, 0x18 ;  /* 0x0000000108097811 */ /* 0x000fc800078fc0ff */
[----:B------:R-:W-:-:S04]  /*0340*/  LOP3.LUT R16, R9, 0x7, RZ, 0xc0, !PT ;  /* 0x0000000709107812 */ /* 0x000fc800078ec0ff */
[----:B------:R-:W-:-:S03]  /*0350*/  ISETP.NE.AND P0, PT, R16, RZ, PT ;  /* 0x000000ff1000720c */ /* 0x000fc60003f05270 */
[----:B------:R-:W-:Y:S10]  /*0360*/  @!P1 BRA `(.L_x_100) ;  /* 0x00000004009c9947 */ /* 0x000ff40003800000 */
[----:B------:R-:W0:Y:S01]  /*0370*/  LDCU.128 UR8, c[0x0][0x380] ;  /* 0x00007000ff0877ac */ /* 0x000e220008000c00 */
[----:B------:R-:W-:Y:S02]  /*0380*/  IADD3 R12, P1, PT, R7, 0x400, RZ ;  /* 0x00000400070c7810 */ /* 0x000fe40007f3e0ff */
[----:B------:R-:W-:-:S03]  /*0390*/  LOP3.LUT R10, R9, 0x1fffff8, RZ, 0xc0, !PT ;  /* 0x01fffff8090a7812 */ /* 0x000fc600078ec0ff */
[----:B------:R-:W-:Y:S02]  /*03a0*/  IMAD.X R13, RZ, RZ, RZ, P1 ;  /* 0x000000ffff0d7224 */ /* 0x000fe400008e06ff */
[----:B------:R-:W-:Y:S01]  /*03b0*/  IMAD.MOV R10, RZ, RZ, -R10 ;  /* 0x000000ffff0a7224 */ /* 0x000fe200078e0a0a */
[C---:B0-----:R-:W-:Y:S02]  /*03c0*/  IADD3 R4, P2, PT, R12.reuse, UR10, RZ ;  /* 0x0000000a0c047c10 */ /* 0x041fe4000ff5e0ff */
[----:B------:R-:W-:Y:S02]  /*03d0*/  IADD3 R12, P3, PT, R12, UR8, RZ ;  /* 0x000000080c0c7c10 */ /* 0x000fe4000ff7e0ff */
[C---:B------:R-:W-:Y:S02]  /*03e0*/  IADD3.X R5, PT, PT, R13.reuse, UR11, RZ, P2, !PT ;  /* 0x0000000b0d057c10 */ /* 0x040fe400097fe4ff */
[----:B------:R-:W-:-:S09]  /*03f0*/  IADD3.X R13, PT, PT, R13, UR9, RZ, P3, !PT ;  /* 0x000000090d0d7c10 */ /* 0x000fd20009ffe4ff */
.L_x_101:
        /* <DEDUP_REMOVED lines=13> */
[----:B------:R-:W-:Y:S01]  /*04d0*/  ISETP.GE.U32.AND P5, PT, R3, 0xc6, PT ;  /* 0x000000c60300780c */ /* 0x000fe20003fa6070 */
[----:B------:R-:W-:Y:S01]  /*04e0*/  IMAD.MOV.U32 R3, RZ, RZ, R13 ;  /* 0x000000ffff037224 */ /* 0x000fe200078e000d */
        /* <DEDUP_REMOVED lines=43> */
[----:B------:R-:W-:Y:S01]  /*07a0*/  @P1 LOP3.LUT R17, R17, 0xff, RZ, 0xc0, !PT ;  /* 0x000000ff11111812 */ /* 0x000fe200078ec0ff */
[----:B------:R-:W-:-:S03]  /*07b0*/  IMAD.MOV.U32 R15, RZ, RZ, RZ ;  /* 0x000000ffff0f7224 */ /* 0x000fc600078e00ff */
[----:B------:R-:W-:Y:S01]  /*07c0*/  @P1 ISETP.GE.U32.AND P6, PT, R17, 0xc6, PT ;  /* 0x000000c61100180c */ /* 0x000fe20003fc6070 */
[----:B------:R-:W-:-:S03]  /*07d0*/  VIADD R10, R10, 0x8 ;  /* 0x000000080a0a7836 */ /* 0x000fc60000000000 */
        /* <DEDUP_REMOVED lines=32> */
.L_x_100:
[----:B------:R-:W-:Y:S05]  /*09e0*/  BSYNC.RECONVERGENT B2 ;  /* 0x0000000000027941 */ /* 0x000fea0003800200 */
.L_x_99:
[----:B------:R-:W-:Y:S05]  /*09f0*/  @!P0 BRA `(.L_x_98) ;  /* 0x0000000400b48947 */ /* 0x000fea0003800000 */
[----:B------:R-:W-:Y:S01]  /*0a00*/  ISETP.GE.U32.AND P1, PT, R16, 0x4, PT ;  /* 0x000000041000780c */ /* 0x000fe20003f26070 */
[----:B------:R-:W-:Y:S01]  /*0a10*/  BSSY.RECONVERGENT B2, `(.L_x_102) ;  /* 0x0000034000027945 */ /* 0x000fe20003800200 */
[----:B------:R-:W-:-:S11]  /*0a20*/  LOP3.LUT P0, R9, R9, 0x3, RZ, 0xc0, !PT ;  /* 0x0000000309097812 */ /* 0x000fd6000780c0ff */
[----:B------:R-:W-:Y:S05]  /*0a30*/  @!P1 BRA `(.L_x_103) ;  /* 0x0000000000c49947 */ /* 0x000fea0003800000 */
[----:B------:R-:W0:Y:S01]  /*0a40*/  LDCU.128 UR8, c[0x0][0x380] ;  /* 0x00007000ff0877ac */ /* 0x000e220008000c00 */
[----:B------:R-:W-:Y:S02]  /*0a50*/  SHF.R.S32.HI R13, RZ, 0x1f, R7 ;  /* 0x0000001fff0d7819 */ /* 0x000fe40000011407 */
[----:B0-----:R-:W-:-:S04]  /*0a60*/  IADD3 R4, P1, PT, R7, UR10, RZ ;  /* 0x0000000a07047c10 */ /* 0x001fc8000ff3e0ff */
[----:B------:R-:W-:-:S05]  /*0a70*/  IADD3.X R5, PT, PT, R13, UR11, RZ, P1, !PT ;  /* 0x0000000b0d057c10 */ /* 0x000fca0008ffe4ff */
[----:B------:R-:W2:Y:S04]  /*0a80*/  LDG.E.U8 R2, desc[UR6][R4.64] ;  /* 0x0000000604027981 */ /* 0x000ea8000c1e1100 */
[----:B------:R-:W3:Y:S04]  /*0a90*/  LDG.E.U8 R3, desc[UR6][R4.64+0x100] ;  /* 0x0001000604037981 */ /* 0x000ee8000c1e1100 */
[----:B------:R-:W4:Y:S04]  /*0aa0*/  LDG.E.U8 R11, desc[UR6][R4.64+0x200] ;  /* 0x00020006040b7981 */ /* 0x000f28000c1e1100 */
[----:B------:R-:W5:Y:S01]  /*0ab0*/  LDG.E.U8 R12, desc[UR6][R4.64+0x300] ;  /* 0x00030006040c7981 */ /* 0x000f62000c1e1100 */
[----:B--2---:R-:W-:-:S02]  /*0ac0*/  VIADD R2, R2, 0xffffff85 ;  /* 0xffffff8502027836 */ /* 0x004fc40000000000 */
[----:B---3--:R-:W-:-:S03]  /*0ad0*/  VIADD R10, R3, 0xffffff85 ;  /* 0xffffff85030a7836 */ /* 0x008fc60000000000 */
[----:B------:R-:W-:Y:S01]  /*0ae0*/  LOP3.LUT R2, R2, 0xff, RZ, 0xc0, !PT ;  /* 0x000000ff02027812 */ /* 0x000fe200078ec0ff */
[----:B----4-:R-:W-:-:S03]  /*0af0*/  VIADD R11, R11, 0xffffff85 ;  /* 0xffffff850b0b7836 */ /* 0x010fc60000000000 */
[----:B------:R-:W-:Y:S02]  /*0b00*/  ISETP.GE.U32.AND P4, PT, R2, 0xc6, PT ;  /* 0x000000c60200780c */ /* 0x000fe40003f86070 */
[----:B------:R-:W-:Y:S01]  /*0b10*/  IADD3 R2, P1, PT, R7, UR8, RZ ;  /* 0x0000000807027c10 */ /* 0x000fe2000ff3e0ff */
[----:B-----5:R-:W-:Y:S01]  /*0b20*/  VIADD R12, R12, 0xffffff85 ;  /* 0xffffff850c0c7836 */ /* 0x020fe20000000000 */
[----:B------:R-:W-:Y:S02]  /*0b30*/  LOP3.LUT R10, R10, 0xff, RZ, 0xc0, !PT ;  /* 0x000000ff0a0a7812 */ /* 0x000fe400078ec0ff */
[----:B------:R-:W-:Y:S02]  /*0b40*/  LOP3.LUT R11, R11, 0xff, RZ, 0xc0, !PT ;  /* 0x000000ff0b0b7812 */ /* 0x000fe400078ec0ff */
[----:B------:R-:W-:Y:S02]  /*0b50*/  IADD3.X R3, PT, PT, R13, UR9, RZ, P1, !PT ;  /* 0x000000090d037c10 */ /* 0x000fe40008ffe4ff */
[----:B------:R-:W-:-:S02]  /*0b60*/  ISETP.GE.U32.AND P1, PT, R10, 0xc6, PT ;  /* 0x000000c60a00780c */ /* 0x000fc40003f26070 */
[----:B------:R-:W-:Y:S01]  /*0b70*/  ISETP.GE.U32.AND P3, PT, R11, 0xc6, PT ;  /* 0x000000c60b00780c */ /* 0x000fe20003f66070 */
[----:B------:R-:W2:Y:S01]  /*0b80*/  @P4 LDG.E.U8 R4, desc[UR6][R2.64] ;  /* 0x0000000602044981 */ /* 0x000ea2000c1e1100 */
[----:B------:R-:W-:-:S04]  /*0b90*/  LOP3.LUT R12, R12, 0xff, RZ, 0xc0, !PT ;  /* 0x000000ff0c0c7812 */ /* 0x000fc800078ec0ff */
[----:B------:R-:W-:-:S05]  /*0ba0*/  ISETP.GE.U32.AND P2, PT, R12, 0xc6, PT ;  /* 0x000000c60c00780c */ /* 0x000fca0003f46070 */
[----:B------:R-:W3:Y:S04]  /*0bb0*/  @P1 LDG.E.U8 R10, desc[UR6][R2.64+0x100] ;  /* 0x00010006020a1981 */ /* 0x000ee8000c1e1100 */
[----:B------:R-:W4:Y:S04]  /*0bc0*/  @P3 LDG.E.U8 R11, desc[UR6][R2.64+0x200] ;  /* 0x00020006020b3981 */ /* 0x000f28000c1e1100 */
[----:B------:R0:W5:Y:S01]  /*0bd0*/  @P2 LDG.E.U8 R12, desc[UR6][R2.64+0x300] ;  /* 0x00030006020c2981 */ /* 0x000162000c1e1100 */
[----:B------:R-:W-:Y:S01]  /*0be0*/  IMAD.MOV.U32 R5, RZ, RZ, RZ ;  /* 0x000000ffff057224 */ /* 0x000fe200078e00ff */
        /* <DEDUP_REMOVED lines=8> */
[----:B-----5:R-:W-:-:S03]  /*0c70*/  @P2 VIADD R12, R12, 0xffffff85 ;  /* 0xffffff850c0c2836 */ /* 0x020fc60000000000 */
[----:B------:R-:W-:Y:S02]  /*0c80*/  @P3 LOP3.LUT R11, R11, 0xff, RZ, 0xc0, !PT ;  /* 0x000000ff0b0b3812 */ /* 0x000fe400078ec0ff */
[----:B------:R-:W-:Y:S02]  /*0c90*/  @P4 SEL R5, RZ, 0x1, P5 ;  /* 0x00000001ff054807 */ /* 0x000fe40002800000 */
[----:B------:R-:W-:Y:S02]  /*0ca0*/  @P1 ISETP.GE.U32.AND P4, PT, R10, 0xc6, PT ;  /* 0x000000c60a00180c */ /* 0x000fe40003f86070 */
[----:B------:R-:W-:Y:S02]  /*0cb0*/  @P2 LOP3.LUT R12, R12, 0xff, RZ, 0xc0, !PT ;  /* 0x000000ff0c0c2812 */ /* 0x000fe400078ec0ff */
[----:B------:R-:W-:Y:S01]  /*0cc0*/  @P3 ISETP.GE.U32.AND P5, PT, R11, 0xc6, PT ;  /* 0x000000c60b00380c */ /* 0x000fe20003fa6070 */
[----:B------:R-:W-:Y:S01]  /*0cd0*/  IMAD.IADD R5, R6, 0x1, R5 ;  /* 0x0000000106057824 */ /* 0x000fe200078e0205 */
[----:B------:R-:W-:-:S02]  /*0ce0*/  @P2 ISETP.GE.U32.AND P6, PT, R12, 0xc6, PT ;  /* 0x000000c60c00280c */ /* 0x000fc40003fc6070 */
[----:B------:R-:W-:Y:S02]  /*0cf0*/  @P1 SEL R2, RZ, 0x1, P4 ;  /* 0x00000001ff021807 */ /* 0x000fe40002000000 */
[----:B------:R-:W-:Y:S01]  /*0d00*/  @P3 SEL R3, RZ, 0x1, P5 ;  /* 0x00000001ff033807 */ /* 0x000fe20002800000 */
[----:B------:R-:W-:Y:S01]  /*0d10*/  IMAD.MOV.U32 R6, RZ, RZ, RZ ;  /* 0x000000ffff067224 */ /* 0x000fe200078e00ff */
[----:B------:R-:W-:Y:S02]  /*0d20*/  @P2 SEL R6, RZ, 0x1, P6 ;  /* 0x00000001ff062807 */ /* 0x000fe40003000000 */
[----:B------:R-:W-:-:S05]  /*0d30*/  IADD3 R3, PT, PT, R3, R2, R5 ;  /* 0x0000000203037210 */ /* 0x000fca0007ffe005 */
[----:B------:R-:W-:-:S07]  /*0d40*/  IMAD.IADD R6, R3, 0x1, R6 ;  /* 0x0000000103067824 */ /* 0x000fce00078e0206 */
.L_x_103:
[----:B------:R-:W-:Y:S05]  /*0d50*/  BSYNC.RECONVERGENT B2 ;  /* 0x0000000000027941 */ /* 0x000fea0003800200 */
.L_x_102:
[----:B------:R-:W-:Y:S05]  /*0d60*/  @!P0 BRA `(.L_x_98) ;  /* 0x0000000000d88947 */ /* 0x000fea0003800000 */
[----:B------:R-:W-:Y:S01]  /*0d70*/  ISETP.NE.AND P1, PT, R9, 0x1, PT ;  /* 0x000000010900780c */ /* 0x000fe20003f25270 */
[----:B------:R-:W-:Y:S01]  /*0d80*/  BSSY.RECONVERGENT B2, `(.L_x_104) ;  /* 0x000001f000027945 */ /* 0x000fe20003800200 */
[----:B------:R-:W-:-:S11]  /*0d90*/  LOP3.LUT P0, RZ, R8, 0x100, RZ, 0xc0, !PT ;  /* 0x0000010008ff7812 */ /* 0x000fd6000780c0ff */
[----:B------:R-:W-:Y:S05]  /*0da0*/  @!P1 BRA `(.L_x_105) ;  /* 0x0000000000709947 */ /* 0x000fea0003800000 */
[----:B------:R-:W0:Y:S01]  /*0db0*/  LDCU.128 UR8, c[0x0][0x380] ;  /* 0x00007000ff0877ac */ /* 0x000e220008000c00 */
[----:B------:R-:W-:Y:S02]  /*0dc0*/  SHF.R.S32.HI R8, RZ, 0x1f, R7 ;  /* 0x0000001fff087819 */ /* 0x000fe40000011407 */
        /* <DEDUP_REMOVED lines=26> */
.L_x_105:
[----:B------:R-:W-:Y:S05]  /*0f70*/  BSYNC.RECONVERGENT B2 ;  /* 0x0000000000027941 */ /* 0x000fea0003800200 */
.L_x_104:
[----:B------:R-:W-:Y:S05]  /*0f80*/  @P0 BRA `(.L_x_98) ;  /* 0x0000000000500947 */ /* 0x000fea0003800000 */
[----:B------:R-:W0:Y:S01]  /*0f90*/  LDCU.128 UR8, c[0x0][0x380] ;  /* 0x00007000ff0877ac */ /* 0x000e220008000c00 */
[----:B------:R-:W-:Y:S02]  /*0fa0*/  SHF.R.S32.HI R5, RZ, 0x1f, R7 ;  /* 0x0000001fff057819 */ /* 0x000fe40000011407 */
[----:B0-----:R-:W-:-:S04]  /*0fb0*/  IADD3 R2, P0, PT, R7, UR10, RZ ;  /* 0x0000000a07027c10 */ /* 0x001fc8000ff1e0ff */
[----:B------:R-:W-:-:S05]  /*0fc0*/  IADD3.X R3, PT, PT, R5, UR11, RZ, P0, !PT ;  /* 0x0000000b05037c10 */ /* 0x000fca00087fe4ff */
[----:B------:R-:W2:Y:S01]  /*0fd0*/  LDG.E.U8 R2, desc[UR6][R2.64] ;  /* 0x0000000602027981 */ /* 0x000ea2000c1e1100 */
[----:B------:R-:W-:Y:S01]  /*0fe0*/  BSSY.RECONVERGENT B2, `(.L_x_106) ;  /* 0x000000d000027945 */ /* 0x000fe20003800200 */
[----:B--2---:R-:W-:-:S05]  /*0ff0*/  VIADD R4, R2, 0xffffff85 ;  /* 0xffffff8502047836 */ /* 0x004fca0000000000 */
[----:B------:R-:W-:-:S04]  /*1000*/  LOP3.LUT R4, R4, 0xff, RZ, 0xc0, !PT ;  /* 0x000000ff04047812 */ /* 0x000fc800078ec0ff */
[----:B------:R-:W-:Y:S02]  /*1010*/  ISETP.GE.U32.AND P0, PT, R4, 0xc6, PT ;  /* 0x000000c60400780c */ /* 0x000fe40003f06070 */
[----:B------:R-:W-:Y:S01]  /*1020*/  IADD3 R4, P1, PT, R7, UR8, RZ ;  /* 0x0000000807047c10 */ /* 0x000fe2000ff3e0ff */
[----:B------:R-:W-:-:S03]  /*1030*/  IMAD.MOV.U32 R7, RZ, RZ, RZ ;  /* 0x000000ffff077224 */ /* 0x000fc600078e00ff */
[----:B------:R-:W-:-:S07]  /*1040*/  IADD3.X R5, PT, PT, R5, UR9, RZ, P1, !PT ;  /* 0x0000000905057c10 */ /* 0x000fce0008ffe4ff */
[----:B------:R-:W-:Y:S05]  /*1050*/  @!P0 BRA `(.L_x_107) ;  /* 0x0000000000148947 */ /* 0x000fea0003800000 */
[----:B------:R-:W2:Y:S02]  /*1060*/  LDG.E.U8 R4, desc[UR6][R4.64] ;  /* 0x0000000604047981 */ /* 0x000ea4000c1e1100 */
[----:B--2---:R-:W-:-:S05]  /*1070*/  VIADD R2, R4, 0xffffff85 ;  /* 0xffffff8504027836 */ /* 0x004fca0000000000 */
[----:B------:R-:W-:-:S04]  /*1080*/  LOP3.LUT R2, R2, 0xff, RZ, 0xc0, !PT ;  /* 0x000000ff02027812 */ /* 0x000fc800078ec0ff */
[----:B------:R-:W-:-:S04]  /*1090*/  ISETP.GE.U32.AND P0, PT, R2, 0xc6, PT ;  /* 0x000000c60200780c */ /* 0x000fc80003f06070 */
[----:B------:R-:W-:-:S09]  /*10a0*/  SEL R7, RZ, 0x1, P0 ;  /* 0x00000001ff077807 */ /* 0x000fd20000000000 */
.L_x_107:
[----:B------:R-:W-:Y:S05]  /*10b0*/  BSYNC.RECONVERGENT B2 ;  /* 0x0000000000027941 */ /* 0x000fea0003800200 */
.L_x_106:
[----:B------:R-:W-:-:S07]  /*10c0*/  IMAD.IADD R6, R6, 0x1, R7 ;  /* 0x0000000106067824 */ /* 0x000fce00078e0207 */
.L_x_98:
[----:B------:R-:W-:Y:S05]  /*10d0*/  BSYNC.RECONVERGENT B1 ;  /* 0x0000000000017941 */ /* 0x000fea0003800200 */
.L_x_97:
[----:B------:R-:W0:Y:S02]  /*10e0*/  LDC.64 R2, c[0x0][0x3a0] ;  /* 0x0000e800ff027b82 */ /* 0x000e240000000a00 */
[----:B0-----:R-:W-:-:S04]  /*10f0*/  ISETP.GE.U32.AND P0, PT, R2, 0x100, PT ;  /* 0x000001000200780c */ /* 0x001fc80003f06070 */
[----:B------:R-:W-:-:S13]  /*1100*/  ISETP.GE.AND.EX P0, PT, R3, RZ, PT, P0 ;  /* 0x000000ff0300720c */ /* 0x000fda0003f06300 */
[----:B------:R-:W-:Y:S05]  /*1110*/  @!P0 BRA `(.L_x_108) ;  /* 0x0000000000ac8947 */ /* 0x000fea0003800000 */
[----:B------:R-:W0:Y:S01]  /*1120*/  S2R R8, SR_LANEID ;  /* 0x0000000000087919 */ /* 0x000e220000000000 */
[----:B------:R-:W-:Y:S01]  /*1130*/  ISETP.NE.AND P5, PT, R0, RZ, PT ;  /* 0x000000ff0000720c */ /* 0x000fe20003fa5270 */
        /* <DEDUP_REMOVED lines=25> */
[----:B0-----:R-:W-:-:S05]  /*12d0*/  SEL R3, R3, RZ, !P0 ;  /* 0x000000ff03037207 */ /* 0x001fca0004000000 */
        /* <DEDUP_REMOVED lines=9> */
[----:B--2---:R-:W1:Y:S01]  /*1370*/  LDS.64 R2, [UR4+0x20] ;  /* 0x00002004ff027984 */ /* 0x004e620008000a00 */
[----:B0-----:R-:W-:-:S04]  /*1380*/  IADD3 R0, PT, PT, R4, R0, R9 ;  /* 0x0000000004007210 */ /* 0x001fc80007ffe009 */
[----:B------:R-:W-:-:S04]  /*1390*/  IADD3 R0, PT, PT, R6, R0, R5 ;  /* 0x0000000006007210 */ /* 0x000fc80007ffe005 */
[----:B-1----:R-:W-:-:S05]  /*13a0*/  IADD3 R0, PT, PT, R2, R0, R7 ;  /* 0x0000000002007210 */ /* 0x002fca0007ffe007 */
[----:B------:R-:W-:Y:S01]  /*13b0*/  IMAD.IADD R9, R0, 0x1, R3 ;  /* 0x0000000100097824 */ /* 0x000fe200078e0203 */
[----:B------:R-:W-:Y:S06]  /*13c0*/  BRA `(.L_x_109) ;  /* 0x0000002c00187947 */ /* 0x000fec0003800000 */
.L_x_108:
[C---:B------:R-:W-:Y:S01]  /*13d0*/  LOP3.LUT R4, R0.reuse, 0x3e0, RZ, 0xc0, !PT ;  /* 0x000003e000047812 */ /* 0x040fe200078ec0ff */
[----:B------:R-:W0:Y:S01]  /*13e0*/  S2R R12, SR_LANEID ;  /* 0x00000000000c7919 */ /* 0x000e220000000000 */
[----:B------:R-:W-:Y:S02]  /*13f0*/  ISETP.NE.AND P5, PT, R0, RZ, PT ;  /* 0x000000ff0000720c */ /* 0x000fe40003fa5270 */
        /* <DEDUP_REMOVED lines=14> */
[----:B------:R-:W-:Y:S01]  /*14e0*/  @!P1 SHF.R.U32.HI R9, RZ, 0x3, R0 ;  /* 0x00000003ff099819 */ /* 0x000fe20000011600 */
[----:B------:R-:W1:Y:S03]  /*14f0*/  SHFL.DOWN PT, R5, R4, 0x2, R7 ;  /* 0x0840000004057989 */ /* 0x000e6600000e0007 */
[----:B------:R-:W-:Y:S02]  /*1500*/  @!P1 LOP3.LUT R9, R9, 0x7c, RZ, 0xc0, !PT ;  /* 0x0000007c09099812 */ /* 0x000fe400078ec0ff */
[----:B-1----:R-:W-:Y:S02]  /*1510*/  SEL R5, R5, RZ, !P0 ;  /* 0x000000ff05057207 */ /* 0x002fe40004000000 */
[----:B------:R-:W-:Y:S02]  /*1520*/  ISETP.GT.AND P0, PT, R10, R7, PT ;  /* 0x000000070a00720c */ /* 0x000fe40003f04270 */
[----:B------:R-:W-:Y:S01]  /*1530*/  @!P1 MOV R10, 0x400 ;  /* 0x00000400000a9802 */ /* 0x000fe20000000f00 */
[----:B------:R-:W-:-:S02]  /*1540*/  IMAD.IADD R8, R4, 0x1, R5 ;  /* 0x0000000104087824 */ /* 0x000fc400078e0205 */
[----:B------:R-:W-:Y:S01]  /*1550*/  VIADD R4, R12, 0x8 ;  /* 0x000000080c047836 */ /* 0x000fe20000000000 */
[----:B0-----:R-:W-:Y:S02]  /*1560*/  @!P1 LEA R10, R11, R10, 0x18 ;  /* 0x0000000a0b0a9211 */ /* 0x001fe400078ec0ff */
        /* <DEDUP_REMOVED lines=11> */
[----:B0-----:R-:W-:-:S05]  /*1620*/  SEL R5, R5, RZ, !P0 ;  /* 0x000000ff05057207 */ /* 0x001fca0004000000 */
[----:B------:R-:W-:-:S05]  /*1630*/  IMAD.IADD R9, R4, 0x1, R5 ;  /* 0x0000000104097824 */ /* 0x000fca00078e0205 */
[----:B------:R1:W-:Y:S01]  /*1640*/  @!P1 STS [R10+0x8], R9 ;  /* 0x000008090a009388 */ /* 0x0003e20000000800 */
[----:B------:R-:W-:Y:S06]  /*1650*/  BAR.SYNC.DEFER_BLOCKING 0x0 ;  /* 0x0000000000007b1d */ /* 0x000fec0000010000 */
[----:B------:R-:W-:Y:S05]  /*1660*/  @P5 BRA `(.L_x_109) ;  /* 0x0000002800705947 */ /* 0x000fea0003800000 */
[----:B------:R-:W0:Y:S01]  /*1670*/  S2UR UR5, SR_CgaCtaId ;  /* 0x00000000000579c3 */ /* 0x000e220000008800 */
[----:B------:R-:W-:Y:S01]  /*1680*/  UMOV UR4, 0x400 ;  /* 0x0000040000047882 */ /* 0x000fe20000000000 */
[C---:B------:R-:W-:Y:S02]  /*1690*/  ISETP.GT.U32.AND P0, PT, R2.reuse, 0x40, PT ;  /* 0x000000400200780c */ /* 0x040fe40003f04070 */
[C---:B------:R-:W-:Y:S02]  /*16a0*/  ISETP.GT.U32.AND P6, PT, R2.reuse, 0x20, PT ;  /* 0x000000200200780c */ /* 0x040fe40003fc4070 */
[C---:B------:R-:W-:Y:S02]  /*16b0*/  ISETP.GT.U32.AND P4, PT, R2.reuse, 0x60, PT ;  /* 0x000000600200780c */ /* 0x040fe40003f84070 */
[----:B------:R-:W-:Y:S02]  /*16c0*/  ISETP.GT.U32.AND P2, PT, R2, 0x80, PT ;  /* 0x000000800200780c */ /* 0x000fe40003f44070 */
[----:B------:R-:W-:-:S02]  /*16d0*/  ISETP.GT.AND.EX P0, PT, R3, RZ, PT, P0 ;  /* 0x000000ff0300720c */ /* 0x000fc40003f04300 */
[C---:B------:R-:W-:Y:S02]  /*16e0*/  ISETP.GT.AND.EX P6, PT, R3.reuse, RZ, PT, P6 ;  /* 0x000000ff0300720c */ /* 0x040fe40003fc4360 */
[C---:B------:R-:W-:Y:S02]  /*16f0*/  ISETP.GT.U32.AND P3, PT, R2.reuse, 0xa0, PT ;  /* 0x000000a00200780c */ /* 0x040fe40003f64070 */
[----:B------:R-:W-:Y:S02]  /*1700*/  ISETP.GT.U32.AND P1, PT, R2, 0xc0, PT ;  /* 0x000000c00200780c */ /* 0x000fe40003f24070 */
[C---:B------:R-:W-:Y:S02]  /*1710*/  ISETP.GT.AND.EX P4, PT, R3.reuse, RZ, PT, P4 ;  /* 0x000000ff0300720c */ /* 0x040fe40003f84340 */
[C---:B------:R-:W-:Y:S02]  /*1720*/  ISETP.GT.AND.EX P2, PT, R3.reuse, RZ, PT, P2 ;  /* 0x000000ff0300720c */ /* 0x040fe40003f44320 */
[C---:B------:R-:W-:Y:S01]  /*1730*/  ISETP.GT.AND.EX P3, PT, R3.reuse, RZ, PT, P3 ;  /* 0x000000ff0300720c */ /* 0x040fe20003f64330 */
[----:B0-----:R-:W-:Y:S01]  /*1740*/  ULEA UR4, UR5, UR4, 0x18 ;  /* 0x0000000405047291 */ /* 0x001fe2000f8ec0ff */
[----:B------:R-:W-:-:S08]  /*1750*/  ISETP.GT.AND.EX P1, PT, R3, RZ, PT, P1 ;  /* 0x000000ff0300720c */ /* 0x000fd00003f24310 */
[----:B------:R-:W0:Y:S04]  /*1760*/  LDS.128 R4, [UR4+0x10] ;  /* 0x00001004ff047984 */ /* 0x000e280008000c00 */
[----:B------:R-:W2:Y:S04]  /*1770*/  LDS R0, [UR4+0xc] ;  /* 0x00000c04ff007984 */ /* 0x000ea80008000800 */
[----:B-1----:R-:W1:Y:S01]  /*1780*/  LDS.64 R10, [UR4+0x20] ;  /* 0x00002004ff0a7984 */ /* 0x002e620008000a00 */
[----:B0-----:R-:W-:Y:S02]  /*1790*/  SEL R4, R4, RZ, P0 ;  /* 0x000000ff04047207 */ /* 0x001fe40000000000 */
[----:B------:R-:W-:-:S02]  /*17a0*/  ISETP.GT.U32.AND P0, PT, R2, 0xe0, PT ;  /* 0x000000e00200780c */ /* 0x000fc40003f04070 */
[----:B--2---:R-:W-:Y:S02]  /*17b0*/  SEL R0, R0, RZ, P6 ;  /* 0x000000ff00007207 */ /* 0x004fe40003000000 */
[----:B------:R-:W-:Y:S02]  /*17c0*/  SEL R5, R5, RZ, P4 ;  /* 0x000000ff05057207 */ /* 0x000fe40002000000 */
[----:B------:R-:W-:Y:S02]  /*17d0*/  IADD3 R0, PT, PT, R4, R0, R9 ;  /* 0x0000000004007210 */ /* 0x000fe40007ffe009 */
[----:B------:R-:W-:Y:S02]  /*17e0*/  SEL R6, R6, RZ, P2 ;  /* 0x000000ff06067207 */ /* 0x000fe40001000000 */
[----:B------:R-:W-:Y:S02]  /*17f0*/  ISETP.GT.AND.EX P0, PT, R3, RZ, PT, P0 ;  /* 0x000000ff0300720c */ /* 0x000fe40003f04300 */
[----:B------:R-:W-:-:S02]  /*1800*/  SEL R7, R7, RZ, P3 ;  /* 0x000000ff07077207 */ /* 0x000fc40001800000 */
[----:B------:R-:W-:Y:S02]  /*1810*/  IADD3 R0, PT, PT, R6, R0, R5 ;  /* 0x0000000006007210 */ /* 0x000fe40007ffe005 */
[----:B-1----:R-:W-:Y:S02]  /*1820*/  SEL R10, R10, RZ, P1 ;  /* 0x000000ff0a0a7207 */ /* 0x002fe40000800000 */
[----:B------:R-:W-:Y:S02]  /*1830*/  SEL R11, R11, RZ, P0 ;  /* 0x000000ff0b0b7207 */ /* 0x000fe40000000000 */
[----:B------:R-:W-:-:S05]  /*1840*/  IADD3 R0, PT, PT, R10, R0, R7 ;  /* 0x000000000a007210 */ /* 0x000fca0007ffe007 */
[----:B------:R-:W-:Y:S01]  /*1850*/  IMAD.IADD R9, R0, 0x1, R11 ;  /* 0x0000000100097824 */ /* 0x000fe200078e020b */
[----:B------:R-:W-:Y:S06]  /*1860*/  BRA `(.L_x_109) ;  /* 0x0000002400f07947 */ /* 0x000fec0003800000 */
.L_x_92:
[----:B------:R-:W0:Y:S01]  /*1870*/  S2R R0, SR_TID.X ;  /* 0x0000000000007919 */ /* 0x000e220000002100 */
[----:B------:R-:W0:Y:S02]  /*1880*/  LDCU.128 UR8, c[0x0][0x380] ;  /* 0x00007000ff0877ac */ /* 0x000e240008000c00 */
[----:B0-----:R-:W-:-:S05]  /*1890*/  IADD3 R2, P0, PT, R0, UR10, RZ ;  /* 0x0000000a00027c10 */ /* 0x001fca000ff1e0ff */
[----:B------:R-:W-:-:S05]  /*18a0*/  IMAD.X R3, RZ, RZ, UR11, P0 ;  /* 0x0000000bff037e24 */ /* 0x000fca00080e06ff */
        /* <DEDUP_REMOVED lines=16> */
[----:B------:R-:W-:Y:S02]  /*19b0*/  ISETP.GE.U32.AND P5, PT, R4, 0xc6, PT ;  /* 0x000000c60400780c */ /* 0x000fe40003fa6070 */
[----:B------:R-:W-:Y:S02]  /*19c0*/  ISETP.GE.U32.AND P0, PT, R5, 0xc6, PT ;  /* 0x000000c60500780c */ /* 0x000fe40003f06070 */
[----:B------:R-:W-:Y:S02]  /*19d0*/  LOP3.LUT R6, R6, 0xff, RZ, 0xc0, !PT ;  /* 0x000000ff06067812 */ /* 0x000fe400078ec0ff */
[----:B------:R-:W-:-:S02]  /*19e0*/  IADD3 R4, P1, PT, R0, UR8, RZ ;  /* 0x0000000800047c10 */ /* 0x000fc4000ff3e0ff */
[----:B------:R-:W-:-:S03]  /*19f0*/  ISETP.GE.U32.AND P2, PT, R6, 0xc6, PT ;  /* 0x000000c60600780c */ /* 0x000fc60003f46070 */
[----:B------:R-:W-:Y:S02]  /*1a00*/  IMAD.X R5, RZ, RZ, UR9, P1 ;  /* 0x00000009ff057e24 */ /* 0x000fe400088e06ff */
[----:B-----5:R-:W-:-:S03]  /*1a10*/  VIADD R8, R8, 0xffffff85 ;  /* 0xffffff8508087836 */ /* 0x020fc60000000000 */
[----:B------:R-:W2:Y:S04]  /*1a20*/  @P5 LDG.E.U8 R6, desc[UR6][R4.64] ;  /* 0x0000000604065981 */ /* 0x000ea8000c1e1100 */
[----:B------:R-:W3:Y:S01]  /*1a30*/  @P0 LDG.E.U8 R7, desc[UR6][R4.64+0x100] ;  /* 0x0001000604070981 */ /* 0x000ee2000c1e1100 */
[----:B------:R-:W-:-:S03]  /*1a40*/  LOP3.LUT R9, R8, 0xff, RZ, 0xc0, !PT ;  /* 0x000000ff08097812 */ /* 0x000fc600078ec0ff */
[----:B------:R-:W4:Y:S01]  /*1a50*/  @P2 LDG.E.U8 R8, desc[UR6][R4.64+0x200] ;  /* 0x0002000604082981 */ /* 0x000f22000c1e1100 */
[----:B------:R-:W-:-:S03]  /*1a60*/  ISETP.GE.U32.AND P3, PT, R9, 0xc6, PT ;  /* 0x000000c60900780c */ /* 0x000fc60003f66070 */
[----:B------:R-:W5:Y:S10]  /*1a70*/  LDG.E.U8 R9, desc[UR6][R2.64+0x900] ;  /* 0x0009000602097981 */ /* 0x000f74000c1e1100 */
[----:B------:R-:W5:Y:S01]  /*1a80*/  @P3 LDG.E.U8 R11, desc[UR6][R4.64+0x300] ;  /* 0x00030006040b3981 */ /* 0x000f62000c1e1100 */
[----:B------:R-:W-:-:S02]  /*1a90*/  VIADD R12, R12, 0xffffff85 ;  /* 0xffffff850c0c7836 */ /* 0x000fc40000000000 */
[----:B------:R-:W-:-:S03]  /*1aa0*/  VIADD R14, R14, 0xffffff85 ;  /* 0xffffff850e0e7836 */ /* 0x000fc60000000000 */
[----:B------:R-:W-:Y:S02]  /*1ab0*/  LOP3.LUT R12, R12, 0xff, RZ, 0xc0, !PT ;  /* 0x000000ff0c0c7812 */ /* 0x000fe400078ec0ff */
[----:B------:R-:W-:Y:S02]  /*1ac0*/  LOP3.LUT R14, R14, 0xff, RZ, 0xc0, !PT ;  /* 0x000000ff0e0e7812 */ /* 0x000fe400078ec0ff */
[----:B------:R-:W-:Y:S01]  /*1ad0*/  ISETP.GE.U32.AND P4, PT, R12, 0xc6, PT ;  /* 0x000000c60c00780c */ /* 0x000fe20003f86070 */
[----:B------:R-:W-:Y:S01]  /*1ae0*/  VIADD R13, R13, 0xffffff85 ;  /* 0xffffff850d0d7836 */ /* 0x000fe20000000000 */
[----:B------:R-:W5:Y:S01]  /*1af0*/  LDG.E.U8 R12, desc[UR6][R2.64+0xe00] ;  /* 0x000e0006020c7981 */ /* 0x000f62000c1e1100 */
[----:B------:R-:W-:Y:S02]  /*1b00*/  VIADD R15, R15, 0xffffff85 ;  /* 0xffffff850f0f7836 */ /* 0x000fe40000000000 */
[----:B------:R-:W-:Y:S01]  /*1b10*/  VIADD R10, R10, 0xffffff85 ;  /* 0xffffff850a0a7836 */ /* 0x000fe20000000000 */
[----:B------:R-:W-:-:S02]  /*1b20*/  LOP3.LUT R13, R13, 0xff, RZ, 0xc0, !PT ;  /* 0x000000ff0d0d7812 */ /* 0x000fc400078ec0ff */
[----:B------:R-:W-:Y:S02]  /*1b30*/  LOP3.LUT R15, R15, 0xff, RZ, 0xc0, !PT ;  /* 0x000000ff0f0f7812 */ /* 0x000fe400078ec0ff */
[----:B------:R-:W-:Y:S01]  /*1b40*/  LOP3.LUT R10, R10, 0xff, RZ, 0xc0, !PT ;  /* 0x000000ff0a0a7812 */ /* 0x000fe200078ec0ff */
[----:B--2---:R-:W-:Y:S02]  /*1b50*/  @P5 VIADD R6, R6, 0xffffff85 ;  /* 0xffffff8506065836 */ /* 0x004fe40000000000 */
[----:B---3--:R-:W-:-:S03]  /*1b60*/  @P0 VIADD R7, R7, 0xffffff85 ;  /* 0xffffff8507070836 */ /* 0x008fc60000000000 */
[----:B------:R-:W-:Y:S01]  /*1b70*/  @P5 LOP3.LUT R6, R6, 0xff, RZ, 0xc0, !PT ;  /* 0x000000ff06065812 */ /* 0x000fe200078ec0ff */
[----:B----4-:R-:W-:Y:S01]  /*1b80*/  @P2 VIADD R8, R8, 0xffffff85 ;  /* 0xffffff8508082836 */ /* 0x010fe20000000000 */
[----:B------:R-:W-:Y:S02]  /*1b90*/  @P0 LOP3.LUT R7, R7, 0xff, RZ, 0xc0, !PT ;  /* 0x000000ff07070812 */ /* 0x000fe400078ec0ff */
[----:B------:R-:W-:Y:S02]  /*1ba0*/  @P5 ISETP.GE.U32.AND P6, PT, R6, 0xc6, PT ;  /* 0x000000c60600580c */ /* 0x000fe40003fc6070 */
[----:B------:R-:W-:Y:S02]  /*1bb0*/  @P0 ISETP.GE.U32.AND P1, PT, R7, 0xc6, PT ;  /* 0x000000c60700080c */ /* 0x000fe40003f26070 */
[----:B------:R-:W-:Y:S02]  /*1bc0*/  CS2R R6, SRZ ;  /* 0x0000000000067805 */ /* 0x000fe4000001ff00 */
[----:B------:R-:W-:-:S02]  /*1bd0*/  @P2 LOP3.LUT R8, R8, 0xff, RZ, 0xc0, !PT ;  /* 0x000000ff08082812 */ /* 0x000fc400078ec0ff */
[----:B------:R-:W-:Y:S02]  /*1be0*/  @P5 SEL R6, RZ, 0x1, P6 ;  /* 0x00000001ff065807 */ /* 0x000fe40003000000 */
[----:B------:R-:W-:Y:S01]  /*1bf0*/  @P2 ISETP.GE.U32.AND P6, PT, R8, 0xc6, PT ;  /* 0x000000c60800280c */ /* 0x000fe20003fc6070 */
[----:B------:R-:W-:Y:S01]  /*1c00*/  IMAD.MOV.U32 R8, RZ, RZ, RZ ;  /* 0x000000ffff087224 */ /* 0x000fe200078e00ff */
[----:B------:R-:W-:Y:S02]  /*1c10*/  @P0 SEL R8, RZ, 0x1, P1 ;  /* 0x00000001ff080807 */ /* 0x000fe40000800000 */
[----:B------:R-:W-:Y:S02]  /*1c20*/  ISETP.GE.U32.AND P0, PT, R14, 0xc6, PT ;  /* 0x000000c60e00780c */ /* 0x000fe40003f06070 */
[----:B------:R-:W2:Y:S01]  /*1c30*/  @P4 LDG.E.U8 R14, desc[UR6][R4.64+0x400] ;  /* 0x00040006040e4981 */ /* 0x000ea2000c1e1100 */
[----:B------:R-:W-:Y:S01]  /*1c40*/  ISETP.GE.U32.AND P5, PT, R13, 0xc6, PT ;  /* 0x000000c60d00780c */ /* 0x000fe20003fa6070 */
[----:B-----5:R-:W-:Y:S01]  /*1c50*/  @P3 VIADD R11, R11, 0xffffff85 ;  /* 0xffffff850b0b3836 */ /* 0x020fe20000000000 */
[----:B------:R-:W-:Y:S01]  /*1c60*/  ISETP.GE.U32.AND P1, PT, R15, 0xc6, PT ;  /* 0x000000c60f00780c */ /* 0x000fe20003f26070 */
[----:B------:R-:W3:Y:S01]  /*1c70*/  LDG.E.U8 R13, desc[UR6][R2.64+0xc00] ;  /* 0x000c0006020d7981 */ /* 0x000ee2000c1e1100 */
[----:B------:R-:W-:-:S02]  /*1c80*/  @P2 SEL R7, RZ, 0x1, P6 ;  /* 0x00000001ff072807 */ /* 0x000fc40003000000 */
[----:B------:R-:W-:-:S04]  /*1c90*/  ISETP.GE.U32.AND P2, PT, R10, 0xc6, PT ;  /* 0x000000c60a00780c */ /* 0x000fc80003f46070 */
[----:B------:R-:W4:Y:S01]  /*1ca0*/  @P0 LDG.E.U8 R19, desc[UR6][R4.64+0x600] ;  /* 0x0006000604130981 */ /* 0x000f22000c1e1100 */
[----:B------:R-:W-:Y:S01]  /*1cb0*/  @P3 LOP3.LUT R11, R11, 0xff, RZ, 0xc0, !PT ;  /* 0x000000ff0b0b3812 */ /* 0x000fe200078ec0ff */
[----:B------:R-:W-:Y:S02]  /*1cc0*/  VIADD R10, R9, 0xffffff85 ;  /* 0xffffff85090a7836 */ /* 0x000fe40000000000 */
[----:B------:R-:W5:Y:S01]  /*1cd0*/  @P5 LDG.E.U8 R18, desc[UR6][R4.64+0x500] ;  /* 0x0005000604125981 */ /* 0x000f62000c1e1100 */
[----:B------:R-:W-:Y:S02]  /*1ce0*/  @P3 ISETP.GE.U32.AND P6, PT, R11, 0xc6, PT ;  /* 0x000000c60b00380c */ /* 0x000fe40003fc6070 */
[----:B------:R-:W-:Y:S01]  /*1cf0*/  LOP3.LUT R10, R10, 0xff, RZ, 0xc0, !PT ;  /* 0x000000ff0a0a7812 */ /* 0x000fe200078ec0ff */
[----:B------:R-:W-:Y:S01]  /*1d00*/  IMAD.MOV.U32 R9, RZ, RZ, RZ ;  /* 0x000000ffff097224 */ /* 0x000fe200078e00ff */
[----:B------:R-:W-:Y:S01]  /*1d10*/  @P3 SEL R9, RZ, 0x1, P6 ;  /* 0x00000001ff093807 */ /* 0x000fe20003000000 */
[----:B------:R-:W3:Y:S01]  /*1d20*/  @P1 LDG.E.U8 R20, desc[UR6][R4.64+0x700] ;  /* 0x0007000604141981 */ /* 0x000ee2000c1e1100 */
[----:B------:R-:W-:-:S03]  /*1d30*/  ISETP.GE.U32.AND P3, PT, R10, 0xc6, PT ;  /* 0x000000c60a00780c */ /* 0x000fc60003f66070 */
[----:B------:R-:W3:Y:S04]  /*1d40*/  @P2 LDG.E.U8 R21, desc[UR6][R4.64+0x800] ;  /* 0x0008000604152981 */ /* 0x000ee8000c1e1100 */
[----:B------:R-:W3:Y:S04]  /*1d50*/  LDG.E.U8 R11, desc[UR6][R2.64+0xd00] ;  /* 0x000d0006020b7981 */ /* 0x000ee8000c1e1100 */
[----:B------:R-:W3:Y:S04]  /*1d60*/  LDG.E.U8 R10, desc[UR6][R2.64+0xf00] ;  /* 0x000f0006020a7981 */ /* 0x000ee8000c1e1100 */
[----:B------:R-:W3:Y:S01]  /*1d70*/  @P3 LDG.E.U8 R15, desc[UR6][R4.64+0x900] ;  /* 0x00090006040f3981 */ /* 0x000ee2000c1e1100 */
[----:B------:R-:W-:-:S02]  /*1d80*/  VIADD R16, R16, 0xffffff85 ;  /* 0xffffff8510107836 */ /* 0x000fc40000000000 */
[----:B------:R-:W-:-:S03]  /*1d90*/  VIADD R12, R12, 0xffffff85 ;  /* 0xffffff850c0c7836 */ /* 0x000fc60000000000 */
[----:B------:R-:W-:Y:S02]  /*1da0*/  LOP3.LUT R16, R16, 0xff, RZ, 0xc0, !PT ;  /* 0x000000ff10107812 */ /* 0x000fe400078ec0ff */
[----:B------:R-:W-:Y:S01]  /*1db0*/  LOP3.LUT R12, R12, 0xff, RZ, 0xc0, !PT ;  /* 0x000000ff0c0c7812 */ /* 0x000fe200078ec0ff */
[----:B--2---:R-:W-:-:S05]  /*1dc0*/  @P4 VIADD R14, R14, 0xffffff85 ;  /* 0xffffff850e0e4836 */ /* 0x004fca0000000000 */
[----:B------:R-:W-:Y:S01]  /*1dd0*/  @P4 LOP3.LUT R14, R14, 0xff, RZ, 0xc0, !PT ;  /* 0x000000ff0e0e4812 */ /* 0x000fe200078ec0ff */
[----:B----4-:R-:W-:-:S03]  /*1de0*/  @P0 VIADD R19, R19, 0xffffff85 ;  /* 0xffffff8513130836 */ /* 0x010fc60000000000 */
[----:B------:R-:W-:Y:S01]  /*1df0*/  @P4 ISETP.GE.U32.AND P6, PT, R14, 0xc6, PT ;  /* 0x000000c60e00480c */ /* 0x000fe20003fc6070 */
[----:B------:R-:W-:Y:S01]  /*1e00*/  IMAD.MOV.U32 R14, RZ, RZ, RZ ;  /* 0x000000ffff0e7224 */ /* 0x000fe200078e00ff */
[----:B------:R-:W-:Y:S02]  /*1e10*/  @P0 LOP3.LUT R19, R19, 0xff, RZ, 0xc0, !PT ;  /* 0x000000ff13130812 */ /* 0x000fe400078ec0ff */
[----:B------:R-:W-:Y:S01]  /*1e20*/  @P4 SEL R14, RZ, 0x1, P6 ;  /* 0x00000001ff0e4807 */ /* 0x000fe20003000000 */
[----:B-----5:R-:W-:Y:S01]  /*1e30*/  @P5 VIADD R18, R18, 0xffffff85 ;  /* 0xffffff8512125836 */ /* 0x020fe20000000000 */
[----:B------:R-:W-:Y:S01]  /*1e40*/  @P0 ISETP.GE.U32.AND P4, PT, R19, 0xc6, PT ;  /* 0x000000c61300080c */ /* 0x000fe20003f86070 */
[----:B------:R-:W-:Y:S02]  /*1e50*/  VIADD R19, R17, 0xffffff85 ;  /* 0xffffff8511137836 */ /* 0x000fe40000000000 */
[----:B---3--:R-:W-:Y:S01]  /*1e60*/  @P1 VIADD R20, R20, 0xffffff85 ;  /* 0xffffff8514141836 */ /* 0x008fe20000000000 */
[----:B------:R-:W-:-:S02]  /*1e70*/  @P5 LOP3.LUT R18, R18, 0xff, RZ, 0xc0, !PT ;  /* 0x000000ff12125812 */ /* 0x000fc400078ec0ff */
[----:B------:R-:W-:Y:S01]  /*1e80*/  LOP3.LUT R19, R19, 0xff, RZ, 0xc0, !PT ;  /* 0x000000ff13137812 */ /* 0x000fe200078ec0ff */
[----:B------:R-:W-:Y:S01]  /*1e90*/  IMAD.MOV.U32 R17, RZ, RZ, RZ ;  /* 0x000000ffff117224 */ /* 0x000fe200078e00ff */
[----:B------:R-:W-:Y:S02]  /*1ea0*/  @P0 SEL R17, RZ, 0x1, P4 ;  /* 0x00000001ff110807 */ /* 0x000fe40002000000 */
[----:B------:R-:W-:Y:S02]  /*1eb0*/  @P5 ISETP.GE.U32.AND P6, PT, R18, 0xc6, PT ;  /* 0x000000c61200580c */ /* 0x000fe40003fc6070 */
[----:B------:R-:W-:Y:S01]  /*1ec0*/  ISETP.GE.U32.AND P4, PT, R19, 0xc6, PT ;  /* 0x000000c61300780c */ /* 0x000fe20003f86070 */
[----:B------:R-:W-:Y:S01]  /*1ed0*/  VIADD R19, R13, 0xffffff85 ;  /* 0xffffff850d137836 */ /* 0x000fe20000000000 */
[----:B------:R-:W-:Y:S01]  /*1ee0*/  @P1 LOP3.LUT R20, R20, 0xff, RZ, 0xc0, !PT ;  /* 0x000000ff14141812 */ /* 0x000fe200078ec0ff */
[----:B------:R-:W-:Y:S02]  /*1ef0*/  @P2 VIADD R21, R21, 0xffffff85 ;  /* 0xffffff8515152836 */ /* 0x000fe40000000000 */
[----:B------:R-:W-:Y:S01]  /*1f00*/  IMAD.MOV.U32 R18, RZ, RZ, RZ ;  /* 0x000000ffff127224 */ /* 0x000fe200078e00ff */
[----:B------:R-:W-:-:S02]  /*1f10*/  @P5 SEL R18, RZ, 0x1, P6 ;  /* 0x00000001ff125807 */ /* 0x000fc40003000000 */
[----:B------:R-:W-:Y:S01]  /*1f20*/  @P1 ISETP.GE.U32.AND P6, PT, R20, 0xc6, PT ;  /* 0x000000c61400180c */ /* 0x000fe20003fc6070 */
[----:B------:R-:W-:Y:S01]  /*1f30*/  @P3 VIADD R15, R15, 0xffffff85 ;  /* 0xffffff850f0f3836 */ /* 0x000fe20000000000 */
[----:B------:R-:W-:Y:S01]  /*1f40*/  LOP3.LUT R19, R19, 0xff, RZ, 0xc0, !PT ;  /* 0x000000ff13137812 */ /* 0x000fe200078ec0ff */
[----:B------:R-:W-:Y:S01]  /*1f50*/  IMAD.MOV.U32 R13, RZ, RZ, RZ ;  /* 0x000000ffff0d7224 */ /* 0x000fe200078e00ff */
[----:B------:R-:W-:Y:S01]  /*1f60*/  @P2 LOP3.LUT R21, R21, 0xff, RZ, 0xc0, !PT ;  /* 0x000000ff15152812 */ /* 0x000fe200078ec0ff */
[----:B------:R-:W-:Y:S01]  /*1f70*/  VIADD R11, R11, 0xffffff85 ;  /* 0xffffff850b0b7836 */ /* 0x000fe20000000000 */
[----:B------:R-:W-:Y:S02]  /*1f80*/  @P1 SEL R13, RZ, 0x1, P6 ;  /* 0x00000001ff0d1807 */ /* 0x000fe40003000000 */
[----:B------:R-:W-:Y:S02]  /*1f90*/  ISETP.GE.U32.AND P1, PT, R16, 0xc6, PT ;  /* 0x000000c61000780c */ /* 0x000fe40003f26070 */
[----:B------:R-:W-:Y:S01]  /*1fa0*/  ISETP.GE.U32.AND P6, PT, R19, 0xc6, PT ;  /* 0x000000c61300780c */ /* 0x000fe20003fc6070 */
[----:B------:R-:W-:Y:S01]  /*1fb0*/  VIADD R10, R10, 0xffffff85 ;  /* 0xffffff850a0a7836 */ /* 0x000fe20000000000 */
[----:B------:R-:W-:-:S02]  /*1fc0*/  @P2 ISETP.GE.U32.AND P5, PT, R21, 0xc6, PT ;  /* 0x000000c61500280c */ /* 0x000fc40003fa6070 */
[----:B------:R-:W-:Y:S02]  /*1fd0*/  @P3 LOP3.LUT R15, R15, 0xff, RZ, 0xc0, !PT ;  /* 0x000000ff0f0f3812 */ /* 0x000fe400078ec0ff */
[----:B------:R-:W-:Y:S01]  /*1fe0*/  LOP3.LUT R11, R11, 0xff, RZ, 0xc0, !PT ;  /* 0x000000ff0b0b7812 */ /* 0x000fe200078ec0ff */
[----:B------:R-:W-:Y:S01]  /*1ff0*/  IMAD.MOV.U32 R16, RZ, RZ, RZ ;  /* 0x000000ffff107224 */ /* 0x000fe200078e00ff */
[----:B------:R-:W-:Y:S01]  /*2000*/  @P3 ISETP.GE.U32.AND P0, PT, R15, 0xc6, PT ;  /* 0x000000c60f00380c */ /* 0x000fe20003f06070 */
[----:B------:R-:W2:Y:S01]  /*2010*/  @P4 LDG.E.U8 R19, desc[UR6][R4.64+0xa00] ;  /* 0x000a000604134981 */ /* 0x000ea2000c1e1100 */
[----:B------:R-:W-:Y:S02]  /*2020*/  @P2 SEL R16, RZ, 0x1, P5 ;  /* 0x00000001ff102807 */ /* 0x000fe40002800000 */
[----:B------:R-:W-:Y:S01]  /*2030*/  ISETP.GE.U32.AND P2, PT, R11, 0xc6, PT ;  /* 0x000000c60b00780c */ /* 0x000fe20003f46070 */
[----:B------:R-:W3:Y:S01]  /*2040*/  @P1 LDG.E.U8 R20, desc[UR6][R4.64+0xb00] ;  /* 0x000b000604141981 */ /* 0x000ee2000c1e1100 */
[----:B------:R-:W-:-:S02]  /*2050*/  ISETP.GE.U32.AND P5, PT, R12, 0xc6, PT ;  /* 0x000000c60c00780c */ /* 0x000fc40003fa6070 */
[----:B------:R-:W-:Y:S01]  /*2060*/  LOP3.LUT R10, R10, 0xff, RZ, 0xc0, !PT ;  /* 0x000000ff0a0a7812 */ /* 0x000fe200078ec0ff */
[----:B------:R-:W-:Y:S01]  /*2070*/  IMAD.MOV.U32 R15, RZ, RZ, RZ ;  /* 0x000000ffff0f7224 */ /* 0x000fe200078e00ff */
[----:B------:R-:W-:Y:S01]  /*2080*/  @P3 SEL R15, RZ, 0x1, P0 ;  /* 0x00000001ff0f3807 */ /* 0x000fe20000000000 */
[----:B------:R-:W4:Y:S01]  /*2090*/  @P6 LDG.E.U8 R21, desc[UR6][R4.64+0xc00] ;  /* 0x000c000604156981 */ /* 0x000f22000c1e1100 */
[----:B------:R-:W-:-:S05]  /*20a0*/  ISETP.GE.U32.AND P0, PT, R10, 0xc6, PT ;  /* 0x000000c60a00780c */ /* 0x000fca0003f06070 */
[----:B------:R-:W5:Y:S04]  /*20b0*/  @P2 LDG.E.U8 R12, desc[UR6][R4.64+0xd00] ;  /* 0x000d0006040c2981 */ /* 0x000f68000c1e1100 */
[----:B------:R-:W5:Y:S04]  /*20c0*/  @P5 LDG.E.U8 R10, desc[UR6][R4.64+0xe00] ;  /* 0x000e0006040a5981 */ /* 0x000f68000c1e1100 */
[----:B------:R-:W5:Y:S01]  /*20d0*/  @P0 LDG.E.U8 R11, desc[UR6][R4.64+0xf00] ;  /* 0x000f0006040b0981 */ /* 0x000f62000c1e1100 */
[----:B------:R-:W-:-:S04]  /*20e0*/  IADD3 R6, PT, PT, R7, R8, R6 ;  /* 0x0000000807067210 */ /* 0x000fc80007ffe006 */
[----:B------:R-:W-:-:S04]  /*20f0*/  IADD3 R6, PT, PT, R14, R9, R6 ;  /* 0x000000090e067210 */ /* 0x000fc80007ffe006 */
[----:B------:R-:W-:Y:S01]  /*2100*/  IADD3 R17, PT, PT, R17, R18, R6 ;  /* 0x0000001211117210 */ /* 0x000fe20007ffe006 */
[----:B------:R-:W-:-:S03]  /*2110*/  IMAD.MOV.U32 R6, RZ, RZ, RZ ;  /* 0x000000ffff067224 */ /* 0x000fc600078e00ff */
[----:B------:R-:W-:Y:S01]  /*2120*/  IADD3 R13, PT, PT, R16, R13, R17 ;  /* 0x0000000d100d7210 */ /* 0x000fe20007ffe011 */
[----:B------:R-:W-:-:S04]  /*2130*/  UIADD3 UR8, UP0, UPT, UR4, -0x1000, URZ ;  /* 0xfffff00004087890 */ /* 0x000fc8000ff1e0ff */
[----:B------:R-:W-:Y:S02]  /*2140*/  UIADD3.X UR9, UPT, UPT, UR5, -0x1, URZ, UP0, !UPT ;  /* 0xffffffff05097890 */ /* 0x000fe400087fe4ff */
[----:B------:R-:W-:-:S04]  /*2150*/  UISETP.GE.U32.AND UP0, UPT, UR8, 0x1000, UPT ;  /* 0x000010000800788c */ /* 0x000fc8000bf06070 */
[----:B------:R-:W-:Y:S01]  /*2160*/  UISETP.GE.U32.AND.EX UP0, UPT, UR9, URZ, UPT, UP0 ;  /* 0x000000ff0900728c */ /* 0x000fe2000bf06100 */
[----:B--2---:R-:W-:-:S05]  /*2170*/  @P4 VIADD R19, R19, 0xffffff85 ;  /* 0xffffff8513134836 */ /* 0x004fca0000000000 */
[----:B------:R-:W-:Y:S01]  /*2180*/  @P4 LOP3.LUT R19, R19, 0xff, RZ, 0xc0, !PT ;  /* 0x000000ff13134812 */ /* 0x000fe200078ec0ff */
[----:B---3--:R-:W-:Y:S02]  /*2190*/  @P1 VIADD R20, R20, 0xffffff85 ;  /* 0xffffff8514141836 */ /* 0x008fe40000000000 */
[----:B----4-:R-:W-:Y:S01]  /*21a0*/  @P6 VIADD R21, R21, 0xffffff85 ;  /* 0xffffff8515156836 */ /* 0x010fe20000000000 */
[----:B------:R-:W-:Y:S02]  /*21b0*/  @P4 ISETP.GE.U32.AND P3, PT, R19, 0xc6, PT ;  /* 0x000000c61300480c */ /* 0x000fe40003f66070 */
[----:B------:R-:W-:Y:S02]  /*21c0*/  @P1 LOP3.LUT R20, R20, 0xff, RZ, 0xc0, !PT ;  /* 0x000000ff14141812 */ /* 0x000fe400078ec0ff */
[----:B------:R-:W-:Y:S01]  /*21d0*/  @P6 LOP3.LUT R21, R21, 0xff, RZ, 0xc0, !PT ;  /* 0x000000ff15156812 */ /* 0x000fe200078ec0ff */
[----:B-----5:R-:W-:Y:S01]  /*21e0*/  @P2 VIADD R12, R12, 0xffffff85 ;  /* 0xffffff850c0c2836 */ /* 0x020fe20000000000 */
[----:B------:R-:W-:Y:S01]  /*21f0*/  @P4 SEL R6, RZ, 0x1, P3 ;  /* 0x00000001ff064807 */ /* 0x000fe20001800000 */
[----:B------:R-:W-:Y:S01]  /*2200*/  @P5 VIADD R10, R10, 0xffffff85 ;  /* 0xffffff850a0a5836 */ /* 0x000fe20000000000 */
[----:B------:R-:W-:-:S02]  /*2210*/  @P1 ISETP.GE.U32.AND P3, PT, R20, 0xc6, PT ;  /* 0x000000c61400180c */ /* 0x000fc40003f66070 */
[----:B------:R-:W-:Y:S01]  /*2220*/  @P6 ISETP.GE.U32.AND P4, PT, R21, 0xc6, PT ;  /* 0x000000c61500680c */ /* 0x000fe20003f86070 */
[----:B------:R-:W-:Y:S01]  /*2230*/  @P0 VIADD R11, R11, 0xffffff85 ;  /* 0xffffff850b0b0836 */ /* 0x000fe20000000000 */
[----:B------:R-:W-:Y:S02]  /*2240*/  IADD3 R13, PT, PT, R6, R15, R13 ;  /* 0x0000000f060d7210 */ /* 0x000fe40007ffe00d */
[----:B------:R-:W-:Y:S02]  /*2250*/  CS2R R6, SRZ ;  /* 0x0000000000067805 */ /* 0x000fe4000001ff00 */
[----:B------:R-:W-:Y:S02]  /*2260*/  @P2 LOP3.LUT R12, R12, 0xff, RZ, 0xc0, !PT ;  /* 0x000000ff0c0c2812 */ /* 0x000fe400078ec0ff */
[----:B------:R-:W-:Y:S02]  /*2270*/  @P5 LOP3.LUT R10, R10, 0xff, RZ, 0xc0, !PT ;  /* 0x000000ff0a0a5812 */ /* 0x000fe400078ec0ff */
[----:B------:R-:W-:-:S02]  /*2280*/  @P1 SEL R6, RZ, 0x1, P3 ;  /* 0x00000001ff061807 */ /* 0x000fc40001800000 */
[----:B------:R-:W-:Y:S02]  /*2290*/  @P6 SEL R7, RZ, 0x1, P4 ;  /* 0x00000001ff076807 */ /* 0x000fe40002000000 */
[----:B------:R-:W-:Y:S02]  /*22a0*/  @P2 ISETP.GE.U32.AND P1, PT, R12, 0xc6, PT ;  /* 0x000000c60c00280c */ /* 0x000fe40003f26070 */
[----:B------:R-:W-:Y:S02]  /*22b0*/  @P5 ISETP.GE.U32.AND P3, PT, R10, 0xc6, PT ;  /* 0x000000c60a00580c */ /* 0x000fe40003f66070 */
[----:B------:R-:W-:Y:S02]  /*22c0*/  @P0 LOP3.LUT R11, R11, 0xff, RZ, 0xc0, !PT ;  /* 0x000000ff0b0b0812 */ /* 0x000fe400078ec0ff */
[----:B------:R-:W-:Y:S02]  /*22d0*/  IADD3 R13, PT, PT, R7, R6, R13 ;  /* 0x00000006070d7210 */ /* 0x000fe40007ffe00d */
[----:B------:R-:W-:-:S02]  /*22e0*/  CS2R R6, SRZ ;  /* 0x0000000000067805 */ /* 0x000fc4000001ff00 */
[----:B------:R-:W-:Y:S02]  /*22f0*/  @P0 ISETP.GE.U32.AND P4, PT, R11, 0xc6, PT ;  /* 0x000000c60b00080c */ /* 0x000fe40003f86070 */
[----:B------:R-:W-:Y:S02]  /*2300*/  @P2 SEL R6, RZ, 0x1, P1 ;  /* 0x00000001ff062807 */ /* 0x000fe40000800000 */
[----:B------:R-:W-:Y:S01]  /*2310*/  @P5 SEL R7, RZ, 0x1, P3 ;  /* 0x00000001ff075807 */ /* 0x000fe20001800000 */
[----:B------:R-:W-:Y:S01]  /*2320*/  IMAD.MOV.U32 R10, RZ, RZ, RZ ;  /* 0x000000ffff0a7224 */ /* 0x000fe200078e00ff */
[----:B------:R-:W-:Y:S02]  /*2330*/  @P0 SEL R10, RZ, 0x1, P4 ;  /* 0x00000001ff0a0807 */ /* 0x000fe40002000000 */
[----:B------:R-:W-:Y:S01]  /*2340*/  IADD3 R7, PT, PT, R7, R6, R13 ;  /* 0x0000000607077210 */ /* 0x000fe20007ffe00d */
[----:B------:R-:W-:Y:S02]  /*2350*/  IMAD.MOV.U32 R11, RZ, RZ, 0x1000 ;  /* 0x00001000ff0b7424 */ /* 0x000fe400078e00ff */
[----:B------:R-:W-:-:S02]  /*2360*/  IMAD.MOV.U32 R13, RZ, RZ, RZ ;  /* 0x000000ffff0d7224 */ /* 0x000fc400078e00ff */
[----:B------:R-:W-:Y:S01]  /*2370*/  IMAD.IADD R10, R7, 0x1, R10 ;  /* 0x00000001070a7824 */ /* 0x000fe200078e020a */
[----:B------:R-:W-:Y:S06]  /*2380*/  BRA.U !UP0, `(.L_x_110) ;  /* 0x0000000908dc7547 */ /* 0x000fec000b800000 */
[----:B------:R-:W-:Y:S01]  /*2390*/  IMAD.MOV.U32 R11, RZ, RZ, 0x1000 ;  /* 0x00001000ff0b7424 */ /* 0x000fe200078e00ff */
[----:B------:R-:W0:Y:S01]  /*23a0*/  LDCU.64 UR4, c[0x0][0x3a0] ;  /* 0x00007400ff0477ac */ /* 0x000e220008000a00 */
[----:B------:R-:W-:-:S07]  /*23b0*/  IMAD.MOV.U32 R13, RZ, RZ, RZ ;  /* 0x000000ffff0d7224 */ /* 0x000fce00078e00ff */
.L_x_112:
[----:B------:R-:W-:-:S05]  /*23c0*/  IADD3 R6, P0, PT, R11, R2, RZ ;  /* 0x000000020b067210 */ /* 0x000fca0007f1e0ff */
[----:B------:R-:W-:-:S05]  /*23d0*/  IMAD.X R7, R13, 0x1, R3, P0 ;  /* 0x000000010d077824 */ /* 0x000fca00000e0603 */
        /* <DEDUP_REMOVED lines=14> */
[----:B----4-:R-:W-:-:S03]  /*24c0*/  VIADD R12, R12, 0xffffff85 ;  /* 0xffffff850c0c7836 */ /* 0x010fc60000000000 */
[----:B------:R-:W-:Y:S02]  /*24d0*/  ISETP.GE.U32.AND P0, PT, R8, 0xc6, PT ;  /* 0x000000c60800780c */ /* 0x000fe40003f06070 */
[----:B------:R-:W-:Y:S02]  /*24e0*/  LOP3.LUT R9, R9, 0xff, RZ, 0xc0, !PT ;  /* 0x000000ff09097812 */ /* 0x000fe400078ec0ff */
[----:B------:R-:W-:Y:S02]  /*24f0*/  IADD3 R8, P1, PT, R11, R4, RZ ;  /* 0x000000040b087210 */ /* 0x000fe40007f3e0ff */
[----:B------:R-:W-:-:S03]  /*2500*/  ISETP.GE.U32.AND P3, PT, R9, 0xc6, PT ;  /* 0x000000c60900780c */ /* 0x000fc60003f66070 */
[----:B------:R-:W-:Y:S01]  /*2510*/  IMAD.X R9, R13, 0x1, R5, P1 ;  /* 0x000000010d097824 */ /* 0x000fe200008e0605 */
[----:B------:R-:W-:Y:S01]  /*2520*/  LOP3.LUT R12, R12, 0xff, RZ, 0xc0, !PT ;  /* 0x000000ff0c0c7812 */ /* 0x000fe200078ec0ff */
[----:B-----5:R-:W-:-:S03]  /*2530*/  VIADD R14, R14, 0xffffff85 ;  /* 0xffffff850e0e7836 */ /* 0x020fc60000000000 */
[----:B------:R-:W2:Y:S01]  /*2540*/  @P0 LDG.E.U8 R15, desc[UR6][R8.64] ;  /* 0x00000006080f0981 */ /* 0x000ea2000c1e1100 */
[----:B------:R-:W-:Y:S02]  /*2550*/  ISETP.GE.U32.AND P1, PT, R12, 0xc6, PT ;  /* 0x000000c60c00780c */ /* 0x000fe40003f26070 */
[----:B------:R-:W-:Y:S01]  /*2560*/  LOP3.LUT R14, R14, 0xff, RZ, 0xc0, !PT ;  /* 0x000000ff0e0e7812 */ /* 0x000fe200078ec0ff */
[----:B------:R-:W3:Y:S03]  /*2570*/  LDG.E.U8 R12, desc[UR6][R6.64+0x500] ;  /* 0x00050006060c7981 */ /* 0x000ee6000c1e1100 */
[----:B------:R-:W-:Y:S01]  /*2580*/  ISETP.GE.U32.AND P2, PT, R14, 0xc6, PT ;  /* 0x000000c60e00780c */ /* 0x000fe20003f46070 */
[----:B------:R-:W4:Y:S04]  /*2590*/  @P3 LDG.E.U8 R21, desc[UR6][R8.64+0x100] ;  /* 0x0001000608153981 */ /* 0x000f28000c1e1100 */
[----:B------:R-:W5:Y:S04]  /*25a0*/  LDG.E.U8 R14, desc[UR6][R6.64+0x700] ;  /* 0x00070006060e7981 */ /* 0x000f68000c1e1100 */
[----:B------:R-:W5:Y:S04]  /*25b0*/  @P1 LDG.E.U8 R20, desc[UR6][R8.64+0x200] ;  /* 0x0002000608141981 */ /* 0x000f68000c1e1100 */
[----:B------:R-:W5:Y:S01]  /*25c0*/  @P2 LDG.E.U8 R19, desc[UR6][R8.64+0x300] ;  /* 0x0003000608132981 */ /* 0x000f62000c1e1100 */
[----:B------:R-:W-:-:S05]  /*25d0*/  VIADD R22, R22, 0xffffff85 ;  /* 0xffffff8516167836 */ /* 0x000fca0000000000 */
[----:B------:R-:W-:Y:S01]  /*25e0*/  LOP3.LUT R22, R22, 0xff, RZ, 0xc0, !PT ;  /* 0x000000ff16167812 */ /* 0x000fe200078ec0ff */
[----:B------:R-:W-:-:S03]  /*25f0*/  VIADD R16, R16, 0xffffff85 ;  /* 0xffffff8510107836 */ /* 0x000fc60000000000 */
[----:B------:R-:W-:Y:S02]  /*2600*/  ISETP.GE.U32.AND P5, PT, R22, 0xc6, PT ;  /* 0x000000c61600780c */ /* 0x000fe40003fa6070 */
[----:B------:R-:W-:Y:S01]  /*2610*/  LOP3.LUT R16, R16, 0xff, RZ, 0xc0, !PT ;  /* 0x000000ff10107812 */ /* 0x000fe200078ec0ff */
[----:B------:R-:W-:Y:S01]  /*2620*/  VIADD R18, R18, 0xffffff85 ;  /* 0xffffff8512127836 */ /* 0x000fe20000000000 */
[----:B------:R-:W5:Y:S04]  /*2630*/  LDG.E.U8 R22, desc[UR6][R6.64+0xe00] ;  /* 0x000e000606167981 */ /* 0x000f68000c1e1100 */
[----:B------:R-:W-:Y:S01]  /*2640*/  LOP3.LUT R18, R18, 0xff, RZ, 0xc0, !PT ;  /* 0x000000ff12127812 */ /* 0x000fe200078ec0ff */
[----:B--2---:R-:W-:Y:S02]  /*2650*/  @P0 VIADD R15, R15, 0xffffff85 ;  /* 0xffffff850f0f0836 */ /* 0x004fe40000000000 */
[----:B---3--:R-:W-:-:S03]  /*2660*/  VIADD R12, R12, 0xffffff85 ;  /* 0xffffff850c0c7836 */ /* 0x008fc60000000000 */
[----:B------:R-:W-:-:S04]  /*2670*/  @P0 LOP3.LUT R15, R15, 0xff, RZ, 0xc0, !PT ;  /* 0x000000ff0f0f0812 */ /* 0x000fc800078ec0ff */
[----:B------:R-:W-:Y:S02]  /*2680*/  @P0 ISETP.GE.U32.AND P4, PT, R15, 0xc6, PT ;  /* 0x000000c60f00080c */ /* 0x000fe40003f86070 */
[----:B------:R-:W-:Y:S01]  /*2690*/  LOP3.LUT R12, R12, 0xff, RZ, 0xc0, !PT ;  /* 0x000000ff0c0c7812 */ /* 0x000fe200078ec0ff */
[----:B----4-:R-:W-:Y:S02]  /*26a0*/  @P3 VIADD R21, R21, 0xffffff85 ;  /* 0xffffff8515153836 */ /* 0x010fe40000000000 */
[----:B------:R-:W-:Y:S01]  /*26b0*/  IMAD.MOV.U32 R15, RZ, RZ, RZ ;  /* 0x000000ffff0f7224 */ /* 0x000fe200078e00ff */
[----:B------:R-:W-:Y:S02]  /*26c0*/  @P0 SEL R15, RZ, 0x1, P4 ;  /* 0x00000001ff0f0807 */ /* 0x000fe40002000000 */
[----:B------:R-:W-:Y:S01]  /*26d0*/  ISETP.GE.U32.AND P4, PT, R12, 0xc6, PT ;  /* 0x000000c60c00780c */ /* 0x000fe20003f86070 */
[----:B-----5:R-:W-:Y:S01]  /*26e0*/  @P1 VIADD R20, R20, 0xffffff85 ;  /* 0xffffff8514141836 */ /* 0x020fe20000000000 */
[----:B------:R-:W-:Y:S01]  /*26f0*/  @P3 LOP3.LUT R21, R21, 0xff, RZ, 0xc0, !PT ;  /* 0x000000ff15153812 */ /* 0x000fe200078ec0ff */
[----:B------:R-:W-:Y:S01]  /*2700*/  VIADD R14, R14, 0xffffff85 ;  /* 0xffffff850e0e7836 */ /* 0x000fe20000000000 */
[----:B------:R-:W-:Y:S01]  /*2710*/  ISETP.GE.U32.AND P0, PT, R16, 0xc6, PT ;  /* 0x000000c61000780c */ /* 0x000fe20003f06070 */
[----:B------:R-:W-:Y:S01]  /*2720*/  @P2 VIADD R19, R19, 0xffffff85 ;  /* 0xffffff8513132836 */ /* 0x000fe20000000000 */
[----:B------:R-:W-:Y:S01]  /*2730*/  @P3 ISETP.GE.U32.AND P6, PT, R21, 0xc6, PT ;  /* 0x000000c61500380c */ /* 0x000fe20003fc6070 */
[----:B------:R-:W2:Y:S01]  /*2740*/  @P5 LDG.E.U8 R16, desc[UR6][R8.64+0x400] ;  /* 0x0004000608105981 */ /* 0x000ea2000c1e1100 */
[----:B------:R-:W-:Y:S01]  /*2750*/  @P1 LOP3.LUT R20, R20, 0xff, RZ, 0xc0, !PT ;  /* 0x000000ff14141812 */ /* 0x000fe200078ec0ff */
[----:B------:R-:W-:Y:S01]  /*2760*/  IMAD.MOV.U32 R12, RZ, RZ, RZ ;  /* 0x000000ffff0c7224 */ /* 0x000fe200078e00ff */
[----:B------:R-:W-:Y:S01]  /*2770*/  LOP3.LUT R14, R14, 0xff, RZ, 0xc0, !PT ;  /* 0x000000ff0e0e7812 */ /* 0x000fe200078ec0ff */
[----:B------:R-:W3:Y:S01]  /*2780*/  LDG.E.U8 R21, desc[UR6][R6.64+0xd00] ;  /* 0x000d000606157981 */ /* 0x000ee2000c1e1100 */
[----:B------:R-:W-:-:S02]  /*2790*/  @P3 SEL R12, RZ, 0x1, P6 ;  /* 0x00000001ff0c3807 */ /* 0x000fc40003000000 */
[----:B------:R-:W-:Y:S01]  /*27a0*/  @P1 ISETP.GE.U32.AND P6, PT, R20, 0xc6, PT ;  /* 0x000000c61400180c */ /* 0x000fe20003fc6070 */
[----:B------:R-:W-:Y:S01]  /*27b0*/  VIADD R20, R17, 0xffffff85 ;  /* 0xffffff8511147836 */ /* 0x000fe20000000000 */
[----:B------:R-:W-:Y:S01]  /*27c0*/  ISETP.GE.U32.AND P3, PT, R14, 0xc6, PT ;  /* 0x000000c60e00780c */ /* 0x000fe20003f66070 */
[----:B------:R-:W4:Y:S01]  /*27d0*/  @P4 LDG.E.U8 R25, desc[UR6][R8.64+0x500] ;  /* 0x0005000608194981 */ /* 0x000f22000c1e1100 */
[----:B------:R-:W-:Y:S01]  /*27e0*/  @P2 LOP3.LUT R19, R19, 0xff, RZ, 0xc0, !PT ;  /* 0x000000ff13132812 */ /* 0x000fe200078ec0ff */
[----:B------:R-:W-:Y:S01]  /*27f0*/  IMAD.MOV.U32 R14, RZ, RZ, RZ ;  /* 0x000000ffff0e7224 */ /* 0x000fe200078e00ff */
[----:B------:R-:W-:Y:S01]  /*2800*/  @P1 SEL R14, RZ, 0x1, P6 ;  /* 0x00000001ff0e1807 */ /* 0x000fe20003000000 */
[----:B------:R-:W5:Y:S01]  /*2810*/  @P0 LDG.E.U8 R28, desc[UR6][R8.64+0x600] ;  /* 0x00060006081c0981 */ /* 0x000f62000c1e1100 */
[----:B------:R-:W-:Y:S02]  /*2820*/  @P2 ISETP.GE.U32.AND P6, PT, R19, 0xc6, PT ;  /* 0x000000c61300280c */ /* 0x000fe40003fc6070 */
[----:B------:R-:W-:-:S02]  /*2830*/  LOP3.LUT R20, R20, 0xff, RZ, 0xc0, !PT ;  /* 0x000000ff14147812 */ /* 0x000fc400078ec0ff */
[----:B------:R-:W-:Y:S01]  /*2840*/  ISETP.GE.U32.AND P1, PT, R18, 0xc6, PT ;  /* 0x000000c61200780c */ /* 0x000fe20003f26070 */
[----:B------:R-:W-:Y:S01]  /*2850*/  IMAD.MOV.U32 R17, RZ, RZ, RZ ;  /* 0x000000ffff117224 */ /* 0x000fe200078e00ff */
[----:B------:R-:W-:Y:S01]  /*2860*/  @P2 SEL R17, RZ, 0x1, P6 ;  /* 0x00000001ff112807 */ /* 0x000fe20003000000 */
[----:B------:R-:W3:Y:S01]  /*2870*/  @P3 LDG.E.U8 R26, desc[UR6][R8.64+0x700] ;  /* 0x00070006081a3981 */ /* 0x000ee2000c1e1100 */
[----:B------:R-:W-:-:S03]  /*2880*/  ISETP.GE.U32.AND P2, PT, R20, 0xc6, PT ;  /* 0x000000c61400780c */ /* 0x000fc60003f46070 */
[----:B------:R1:W3:Y:S06]  /*2890*/  LDG.E.U8 R20, desc[UR6][R6.64+0xc00] ;  /* 0x000c000606147981 */ /* 0x0002ec000c1e1100 */
[----:B------:R-:W3:Y:S04]  /*28a0*/  @P1 LDG.E.U8 R18, desc[UR6][R8.64+0x800] ;  /* 0x0008000608121981 */ /* 0x000ee8000c1e1100 */
[----:B------:R-:W3:Y:S01]  /*28b0*/  @P2 LDG.E.U8 R19, desc[UR6][R8.64+0x900] ;  /* 0x0009000608132981 */ /* 0x000ee2000c1e1100 */
[----:B------:R-:W-:Y:S01]  /*28c0*/  VIADD R27, R27, 0xffffff85 ;  /* 0xffffff851b1b7836 */ /* 0x000fe20000000000 */
[----:B-1----:R-:W-:Y:S01]  /*28d0*/  CS2R R6, SRZ ;  /* 0x0000000000067805 */ /* 0x002fe2000001ff00 */
[----:B------:R-:W-:-:S03]  /*28e0*/  VIADD R23, R23, 0xffffff85 ;  /* 0xffffff8517177836 */ /* 0x000fc60000000000 */
[----:B------:R-:W-:Y:S02]  /*28f0*/  LOP3.LUT R27, R27, 0xff, RZ, 0xc0, !PT ;  /* 0x000000ff1b1b7812 */ /* 0x000fe400078ec0ff */
[----:B------:R-:W-:Y:S01]  /*2900*/  LOP3.LUT R23, R23, 0xff, RZ, 0xc0, !PT ;  /* 0x000000ff17177812 */ /* 0x000fe200078ec0ff */
[----:B------:R-:W-:Y:S02]  /*2910*/  VIADD R22, R22, 0xffffff85 ;  /* 0xffffff8516167836 */ /* 0x000fe40000000000 */
[----:B------:R-:W-:-:S03]  /*2920*/  VIADD R24, R24, 0xffffff85 ;  /* 0xffffff8518187836 */ /* 0x000fc60000000000 */
[----:B------:R-:W-:Y:S02]  /*2930*/  LOP3.LUT R22, R22, 0xff, RZ, 0xc0, !PT ;  /* 0x000000ff16167812 */ /* 0x000fe400078ec0ff */
[----:B------:R-:W-:Y:S01]  /*2940*/  LOP3.LUT R24, R24, 0xff, RZ, 0xc0, !PT ;  /* 0x000000ff18187812 */ /* 0x000fe200078ec0ff */
        /* <DEDUP_REMOVED lines=8> */
[----:B------:R-:W-:Y:S02]  /*29d0*/  @P4 ISETP.GE.U32.AND P6, PT, R25, 0xc6, PT ;  /* 0x000000c61900480c */ /* 0x000fe40003fc6070 */
[----:B------:R-:W-:Y:S01]  /*29e0*/  @P0 LOP3.LUT R28, R28, 0xff, RZ, 0xc0, !PT ;  /* 0x000000ff1c1c0812 */ /* 0x000fe200078ec0ff */
[----:B---3--:R-:W-:Y:S01]  /*29f0*/  @P3 VIADD R26, R26, 0xffffff85 ;  /* 0xffffff851a1a3836 */ /* 0x008fe20000000000 */
[----:B------:R-:W-:-:S02]  /*2a00*/  @P4 SEL R7, RZ, 0x1, P6 ;  /* 0x00000001ff074807 */ /* 0x000fc40003000000 */
[----:B------:R-:W-:Y:S02]  /*2a10*/  @P0 ISETP.GE.U32.AND P5, PT, R28, 0xc6, PT ;  /* 0x000000c61c00080c */ /* 0x000fe40003fa6070 */
[----:B------:R-:W-:Y:S01]  /*2a20*/  ISETP.GE.U32.AND P4, PT, R27, 0xc6, PT ;  /* 0x000000c61b00780c */ /* 0x000fe20003f86070 */
[----:B------:R-:W-:Y:S01]  /*2a30*/  VIADD R20, R20, 0xffffff85 ;  /* 0xffffff8514147836 */ /* 0x000fe20000000000 */
[----:B------:R-:W-:Y:S02]  /*2a40*/  @P3 LOP3.LUT R26, R26, 0xff, RZ, 0xc0, !PT ;  /* 0x000000ff1a1a3812 */ /* 0x000fe400078ec0ff */
[----:B------:R-:W-:Y:S01]  /*2a50*/  @P0 SEL R6, RZ, 0x1, P5 ;  /* 0x00000001ff060807 */ /* 0x000fe20002800000 */
[----:B------:R-:W-:Y:S01]  /*2a60*/  @P1 VIADD R18, R18, 0xffffff85 ;  /* 0xffffff8512121836 */ /* 0x000fe20000000000 */
[----:B------:R-:W-:Y:S01]  /*2a70*/  ISETP.GE.U32.AND P0, PT, R23, 0xc6, PT ;  /* 0x000000c61700780c */ /* 0x000fe20003f06070 */
[----:B------:R-:W-:Y:S01]  /*2a80*/  VIADD R21, R21, 0xffffff85 ;  /* 0xffffff8515157836 */ /* 0x000fe20000000000 */
[----:B------:R-:W-:Y:S01]  /*2a90*/  @P3 ISETP.GE.U32.AND P6, PT, R26, 0xc6, PT ;  /* 0x000000c61a00380c */ /* 0x000fe20003fc6070 */
[----:B------:R-:W-:Y:S01]  /*2aa0*/  @P2 VIADD R23, R19, 0xffffff85 ;  /* 0xffffff8513172836 */ /* 0x000fe20000000000 */
[----:B------:R-:W-:-:S02]  /*2ab0*/  @P1 LOP3.LUT R18, R18, 0xff, RZ, 0xc0, !PT ;  /* 0x000000ff12121812 */ /* 0x000fc400078ec0ff */
[----:B------:R-:W-:Y:S01]  /*2ac0*/  LOP3.LUT R20, R20, 0xff, RZ, 0xc0, !PT ;  /* 0x000000ff14147812 */ /* 0x000fe200078ec0ff */
[----:B------:R-:W-:Y:S01]  /*2ad0*/  IMAD.MOV.U32 R19, RZ, RZ, RZ ;  /* 0x000000ffff137224 */ /* 0x000fe200078e00ff */
[----:B------:R-:W-:Y:S01]  /*2ae0*/  @P3 SEL R19, RZ, 0x1, P6 ;  /* 0x00000001ff133807 */ /* 0x000fe20003000000 */
[----:B------:R-:W2:Y:S01]  /*2af0*/  @P4 LDG.E.U8 R25, desc[UR6][R8.64+0xa00] ;  /* 0x000a000608194981 */ /* 0x000ea2000c1e1100 */
[----:B------:R-:W-:Y:S02]  /*2b00*/  @P2 LOP3.LUT R23, R23, 0xff, RZ, 0xc0, !PT ;  /* 0x000000ff17172812 */ /* 0x000fe400078ec0ff */
[----:B------:R-:W-:Y:S01]  /*2b10*/  @P1 ISETP.GE.U32.AND P5, PT, R18, 0xc6, PT ;  /* 0x000000c61200180c */ /* 0x000fe20003fa6070 */
[----:B------:R-:W3:Y:S01]  /*2b20*/  @P0 LDG.E.U8 R26, desc[UR6][R8.64+0xb00] ;  /* 0x000b0006081a0981 */ /* 0x000ee2000c1e1100 */
[----:B------:R-:W-:Y:S02]  /*2b30*/  ISETP.GE.U32.AND P3, PT, R20, 0xc6, PT ;  /* 0x000000c61400780c */ /* 0x000fe40003f66070 */
[----:B------:R-:W-:Y:S01]  /*2b40*/  LOP3.LUT R21, R21, 0xff, RZ, 0xc0, !PT ;  /* 0x000000ff15157812 */ /* 0x000fe200078ec0ff */
[----:B------:R-:W-:Y:S01]  /*2b50*/  IMAD.MOV.U32 R18, RZ, RZ, RZ ;  /* 0x000000ffff127224 */ /* 0x000fe200078e00ff */
[----:B------:R-:W-:-:S02]  /*2b60*/  @P2 ISETP.GE.U32.AND P6, PT, R23, 0xc6, PT ;  /* 0x000000c61700280c */ /* 0x000fc40003fc6070 */
[----:B------:R-:W-:Y:S02]  /*2b70*/  @P1 SEL R18, RZ, 0x1, P5 ;  /* 0x00000001ff121807 */ /* 0x000fe40002800000 */
[----:B------:R-:W-:Y:S01]  /*2b80*/  ISETP.GE.U32.AND P5, PT, R21, 0xc6, PT ;  /* 0x000000c61500780c */ /* 0x000fe20003fa6070 */
[----:B------:R-:W-:Y:S01]  /*2b90*/  IMAD.MOV.U32 R23, RZ, RZ, RZ ;  /* 0x000000ffff177224 */ /* 0x000fe200078e00ff */
[----:B------:R-:W-:Y:S02]  /*2ba0*/  @P2 SEL R23, RZ, 0x1, P6 ;  /* 0x00000001ff172807 */ /* 0x000fe40003000000 */
[----:B------:R-:W-:Y:S02]  /*2bb0*/  ISETP.GE.U32.AND P1, PT, R22, 0xc6, PT ;  /* 0x000000c61600780c */ /* 0x000fe40003f26070 */
[----:B------:R-:W-:Y:S01]  /*2bc0*/  ISETP.GE.U32.AND P2, PT, R24, 0xc6, PT ;  /* 0x000000c61800780c */ /* 0x000fe20003f46070 */
[----:B------:R-:W4:Y:S06]  /*2bd0*/  @P3 LDG.E.U8 R22, desc[UR6][R8.64+0xc00] ;  /* 0x000c000608163981 */ /* 0x000f2c000c1e1100 */
[----:B------:R-:W5:Y:S04]  /*2be0*/  @P5 LDG.E.U8 R21, desc[UR6][R8.64+0xd00] ;  /* 0x000d000608155981 */ /* 0x000f68000c1e1100 */
[----:B------:R-:W5:Y:S04]  /*2bf0*/  @P1 LDG.E.U8 R20, desc[UR6][R8.64+0xe00] ;  /* 0x000e000608141981 */ /* 0x000f68000c1e1100 */
[----:B------:R1:W5:Y:S01]  /*2c00*/  @P2 LDG.E.U8 R24, desc[UR6][R8.64+0xf00] ;  /* 0x000f000608182981 */ /* 0x000362000c1e1100 */
[----:B------:R-:W-:-:S04]  /*2c10*/  IADD3 R12, PT, PT, R12, R15, R10 ;  /* 0x0000000f0c0c7210 */ /* 0x000fc80007ffe00a */
[----:B------:R-:W-:-:S04]  /*2c20*/  IADD3 R12, PT, PT, R17, R14, R12 ;  /* 0x0000000e110c7210 */ /* 0x000fc80007ffe00c */
[----:B------:R-:W-:Y:S01]  /*2c30*/  IADD3 R12, PT, PT, R7, R16, R12 ;  /* 0x00000010070c7210 */ /* 0x000fe20007ffe00c */
[----:B------:R-:W-:-:S03]  /*2c40*/  IMAD.MOV.U32 R7, RZ, RZ, RZ ;  /* 0x000000ffff077224 */ /* 0x000fc600078e00ff */
[----:B------:R-:W-:Y:S01]  /*2c50*/  IADD3 R12, PT, PT, R19, R6, R12 ;  /* 0x00000006130c7210 */ /* 0x000fe20007ffe00c */
[----:B------:R-:W-:-:S03]  /*2c60*/  IMAD.MOV.U32 R6, RZ, RZ, RZ ;  /* 0x000000ffff067224 */ /* 0x000fc600078e00ff */
[----:B------:R-:W-:Y:S01]  /*2c70*/  IADD3 R12, PT, PT, R23, R18, R12 ;  /* 0x00000012170c7210 */ /* 0x000fe20007ffe00c */
[----:B------:R-:W-:Y:S02]  /*2c80*/  IMAD.MOV.U32 R10, RZ, RZ, RZ ;  /* 0x000000ffff0a7224 */ /* 0x000fe400078e00ff */
[----:B-1----:R-:W-:Y:S02]  /*2c90*/  IMAD.MOV.U32 R9, RZ, RZ, RZ ;  /* 0x000000ffff097224 */ /* 0x002fe400078e00ff */
[----:B--2---:R-:W-:Y:S02]  /*2ca0*/  @P4 VIADD R25, R25, 0xffffff85 ;  /* 0xffffff8519194836 */ /* 0x004fe40000000000 */
[----:B---3--:R-:W-:-:S03]  /*2cb0*/  @P0 VIADD R26, R26, 0xffffff85 ;  /* 0xffffff851a1a0836 */ /* 0x008fc60000000000 */
[----:B------:R-:W-:-:S04]  /*2cc0*/  @P4 LOP3.LUT R25, R25, 0xff, RZ, 0xc0, !PT ;  /* 0x000000ff19194812 */ /* 0x000fc800078ec0ff */
[----:B------:R-:W-:Y:S02]  /*2cd0*/  @P4 ISETP.GE.U32.AND P6, PT, R25, 0xc6, PT ;  /* 0x000000c61900480c */ /* 0x000fe40003fc6070 */
[----:B------:R-:W-:Y:S02]  /*2ce0*/  @P0 LOP3.LUT R26, R26, 0xff, RZ, 0xc0, !PT ;  /* 0x000000ff1a1a0812 */ /* 0x000fe400078ec0ff */
[----:B------:R-:W-:Y:S02]  /*2cf0*/  @P4 SEL R7, RZ, 0x1, P6 ;  /* 0x00000001ff074807 */ /* 0x000fe40003000000 */
[----:B------:R-:W-:Y:S02]  /*2d00*/  @P0 ISETP.GE.U32.AND P6, PT, R26, 0xc6, PT ;  /* 0x000000c61a00080c */ /* 0x000fe40003fc6070 */
[----:B0-----:R-:W-:Y:S01]  /*2d10*/  IADD3 R8, P4, PT, -R11, UR4, RZ ;  /* 0x000000040b087c10 */ /* 0x001fe2000ff9e1ff */
[----:B----4-:R-:W-:Y:S01]  /*2d20*/  @P3 VIADD R22, R22, 0xffffff85 ;  /* 0xffffff8516163836 */ /* 0x010fe20000000000 */
[----:B------:R-:W-:-:S02]  /*2d30*/  @P0 SEL R6, RZ, 0x1, P6 ;  /* 0x00000001ff060807 */ /* 0x000fc40003000000 */
[----:B------:R-:W-:Y:S02]  /*2d40*/  ISETP.GE.U32.AND P0, PT, R8, 0x1000, PT ;  /* 0x000010000800780c */ /* 0x000fe40003f06070 */
[----:B------:R-:W-:Y:S01]  /*2d50*/  @P3 LOP3.LUT R22, R22, 0xff, RZ, 0xc0, !PT ;  /* 0x000000ff16163812 */ /* 0x000fe200078ec0ff */
[----:B-----5:R-:W-:Y:S01]  /*2d60*/  @P5 VIADD R21, R21, 0xffffff85 ;  /* 0xffffff8515155836 */ /* 0x020fe20000000000 */
[----:B------:R-:W-:Y:S02]  /*2d70*/  IADD3.X R8, PT, PT, ~R13, UR5, RZ, P4, !PT ;  /* 0x000000050d087c10 */ /* 0x000fe4000a7fe5ff */
[----:B------:R-:W-:Y:S01]  /*2d80*/  @P3 ISETP.GE.U32.AND P6, PT, R22, 0xc6, PT ;  /* 0x000000c61600380c */ /* 0x000fe20003fc6070 */
[----:B------:R-:W-:Y:S01]  /*2d90*/  @P1 VIADD R20, R20, 0xffffff85 ;  /* 0xffffff8514141836 */ /* 0x000fe20000000000 */
[----:B------:R-:W-:Y:S02]  /*2da0*/  IADD3 R12, PT, PT, R6, R7, R12 ;  /* 0x00000007060c7210 */ /* 0x000fe40007ffe00c */
[----:B------:R-:W-:-:S02]  /*2db0*/  CS2R R6, SRZ ;  /* 0x0000000000067805 */ /* 0x000fc4000001ff00 */
[----:B------:R-:W-:Y:S01]  /*2dc0*/  @P5 LOP3.LUT R21, R21, 0xff, RZ, 0xc0, !PT ;  /* 0x000000ff15155812 */ /* 0x000fe200078ec0ff */
[----:B------:R-:W-:Y:S01]  /*2dd0*/  @P2 VIADD R24, R24, 0xffffff85 ;  /* 0xffffff8518182836 */ /* 0x000fe20000000000 */
[----:B------:R-:W-:Y:S02]  /*2de0*/  ISETP.GE.U32.AND.EX P0, PT, R8, RZ, PT, P0 ;  /* 0x000000ff0800720c */ /* 0x000fe40003f06100 */
[----:B------:R-:W-:Y:S02]  /*2df0*/  @P3 SEL R6, RZ, 0x1, P6 ;  /* 0x00000001ff063807 */ /* 0x000fe40003000000 */
[----:B------:R-:W-:Y:S02]  /*2e00*/  @P5 ISETP.GE.U32.AND P6, PT, R21, 0xc6, PT ;  /* 0x000000c61500580c */ /* 0x000fe40003fc6070 */
[----:B------:R-:W-:Y:S02]  /*2e10*/  @P1 LOP3.LUT R20, R20, 0xff, RZ, 0xc0, !PT ;  /* 0x000000ff14141812 */ /* 0x000fe400078ec0ff */
[----:B------:R-:W-:-:S02]  /*2e20*/  @P2 LOP3.LUT R24, R24, 0xff, RZ, 0xc0, !PT ;  /* 0x000000ff18182812 */ /* 0x000fc400078ec0ff */
[----:B------:R-:W-:Y:S02]  /*2e30*/  @P1 ISETP.GE.U32.AND P3, PT, R20, 0xc6, PT ;  /* 0x000000c61400180c */ /* 0x000fe40003f66070 */
[----:B------:R-:W-:Y:S02]  /*2e40*/  @P2 ISETP.GE.U32.AND P4, PT, R24, 0xc6, PT ;  /* 0x000000c61800280c */ /* 0x000fe40003f86070 */
[----:B------:R-:W-:Y:S02]  /*2e50*/  @P5 SEL R7, RZ, 0x1, P6 ;  /* 0x00000001ff075807 */ /* 0x000fe40003000000 */
[----:B------:R-:W-:Y:S02]  /*2e60*/  @P1 SEL R10, RZ, 0x1, P3 ;  /* 0x00000001ff0a1807 */ /* 0x000fe40001800000 */
[----:B------:R-:W-:Y:S02]  /*2e70*/  IADD3 R6, PT, PT, R7, R6, R12 ;  /* 0x0000000607067210 */ /* 0x000fe40007ffe00c */
[----:B------:R-:W-:-:S04]  /*2e80*/  @P2 SEL R9, RZ, 0x1, P4 ;  /* 0x00000001ff092807 */ /* 0x000fc80002000000 */
[----:B------:R-:W-:Y:S01]  /*2e90*/  IADD3 R10, PT, PT, R9, R10, R6 ;  /* 0x0000000a090a7210 */ /* 0x000fe20007ffe006 */
[----:B------:R-:W-:Y:S06]  /*2ea0*/  @!P0 BRA `(.L_x_111) ;  /* 0x0000000c00b88947 */ /* 0x000fec0003800000 */
[----:B------:R-:W-:-:S05]  /*2eb0*/  IADD3 R11, P0, PT, R11, 0x1000, RZ ;  /* 0x000010000b0b7810 */ /* 0x000fca0007f1e0ff */
[----:B------:R-:W-:Y:S01]  /*2ec0*/  IMAD.X R13, RZ, RZ, R13, P0 ;  /* 0x000000ffff0d7224 */ /* 0x000fe200000e060d */
[----:B------:R-:W-:-:S04]  /*2ed0*/  ISETP.GT.U32.AND P0, PT, R11, UR8, PT ;  /* 0x000000080b007c0c */ /* 0x000fc8000bf04070 */
[----:B------:R-:W-:-:S13]  /*2ee0*/  ISETP.GT.U32.AND.EX P0, PT, R13, UR9, PT, P0 ;  /* 0x000000090d007c0c */ /* 0x000fda000bf04100 */
[----:B------:R-:W-:Y:S05]  /*2ef0*/  @!P0 BRA `(.L_x_112) ;  /* 0xfffffff400308947 */ /* 0x000fea000383ffff */
.L_x_110:
[C---:B------:R-:W-:Y:S01]  /*2f00*/  IADD3 R3, PT, PT, -R11.reuse, UR4, RZ ;  /* 0x000000040b037c10 */ /* 0x040fe2000fffe1ff */
[----:B------:R-:W-:Y:S01]  /*2f10*/  BSSY.RECONVERGENT B1, `(.L_x_111) ;  /* 0x00000e7000017945 */ /* 0x000fe20003800200 */
[----:B------:R-:W-:Y:S02]  /*2f20*/  ISETP.GE.U32.AND P1, PT, R11, UR4, PT ;  /* 0x000000040b007c0c */ /* 0x000fe4000bf26070 */
[----:B------:R-:W-:-:S04]  /*2f30*/  ISETP.GE.AND P0, PT, R0, R3, PT ;  /* 0x000000030000720c */ /* 0x000fc80003f06270 */
[----:B------:R-:W-:-:S13]  /*2f40*/  ISETP.GE.U32.OR.EX P0, PT, R13, UR5, P0, P1 ;  /* 0x000000050d007c0c */ /* 0x000fda0008706510 */
[----:B------:R-:W-:Y:S05]  /*2f50*/  @P0 BRA `(.L_x_113) ;  /* 0x0000000c00880947 */ /* 0x000fea0003800000 */
[----:B------:R-:W-:Y:S01]  /*2f60*/  LOP3.LUT R2, RZ, R0, RZ, 0x33, !PT ;  /* 0x00000000ff027212 */ /* 0x000fe200078e33ff */
[----:B------:R-:W-:Y:S01]  /*2f70*/  BSSY.RECONVERGENT B2, `(.L_x_114) ;  /* 0x000006f000027945 */ /* 0x000fe20003800200 */
[----:B------:R-:W-:Y:S02]  /*2f80*/  IMAD.MOV.U32 R6, RZ, RZ, R0 ;  /* 0x000000ffff067224 */ /* 0x000fe400078e0000 */
[----:B------:R-:W-:-:S04]  /*2f90*/  IADD3 R7, PT, PT, -R11, UR4, R2 ;  /* 0x000000040b077c10 */ /* 0x000fc8000fffe102 */
[C---:B------:R-:W-:Y:S02]  /*2fa0*/  ISETP.GE.U32.AND P1, PT, R7.reuse, 0x700, PT ;  /* 0x000007000700780c */ /* 0x040fe40003f26070 */
[----:B------:R-:W-:-:S04]  /*2fb0*/  LEA.HI R8, R7, 0x1, RZ, 0x18 ;  /* 0x0000000107087811 */ /* 0x000fc800078fc0ff */
[----:B------:R-:W-:-:S04]  /*2fc0*/  LOP3.LUT R18, R8, 0x7, RZ, 0xc0, !PT ;  /* 0x0000000708127812 */ /* 0x000fc800078ec0ff */
[----:B------:R-:W-:-:S03]  /*2fd0*/  ISETP.NE.AND P0, PT, R18, RZ, PT ;  /* 0x000000ff1200720c */ /* 0x000fc60003f05270 */
[----:B------:R-:W-:Y:S10]  /*2fe0*/  @!P1 BRA `(.L_x_115) ;  /* 0x00000004009c9947 */ /* 0x000ff40003800000 */
[----:B------:R-:W0:Y:S01]  /*2ff0*/  LDCU.128 UR8, c[0x0][0x380] ;  /* 0x00007000ff0877ac */ /* 0x000e220008000c00 */
[--C-:B------:R-:W-:Y:S01]  /*3000*/  IADD3 R4, P1, P2, R11, 0x400, R0.reuse ;  /* 0x000004000b047810 */ /* 0x100fe20007a3e000 */
[----:B------:R-:W-:Y:S01]  /*3010*/  IMAD.MOV.U32 R6, RZ, RZ, R0 ;  /* 0x000000ffff067224 */ /* 0x000fe200078e0000 */
[----:B------:R-:W-:Y:S02]  /*3020*/  LOP3.LUT R9, R8, 0x1fffff8, RZ, 0xc0, !PT ;  /* 0x01fffff808097812 */ /* 0x000fe400078ec0ff */
[----:B------:R-:W-:-:S03]  /*3030*/  IADD3.X R17, PT, PT, R13, RZ, RZ, P1, P2 ;  /* 0x000000ff0d117210 */ /* 0x000fc60000fe44ff */
[----:B------:R-:W-:Y:S01]  /*3040*/  IMAD.MOV R9, RZ, RZ, -R9 ;  /* 0x000000ffff097224 */ /* 0x000fe200078e0a09 */
[C---:B0-----:R-:W-:Y:S02]  /*3050*/  IADD3 R2, P3, PT, R4.reuse, UR10, RZ ;  /* 0x0000000a04027c10 */ /* 0x041fe4000ff7e0ff */
[----:B------:R-:W-:Y:S02]  /*3060*/  IADD3 R4, P1, PT, R4, UR8, RZ ;  /* 0x0000000804047c10 */ /* 0x000fe4000ff3e0ff */
[C---:B------:R-:W-:Y:S02]  /*3070*/  IADD3.X R3, PT, PT, R17.reuse, UR11, RZ, P3, !PT ;  /* 0x0000000b11037c10 */ /* 0x040fe40009ffe4ff */
[----:B------:R-:W-:-:S09]  /*3080*/  IADD3.X R17, PT, PT, R17, UR9, RZ, P1, !PT ;  /* 0x0000000911117c10 */ /* 0x000fd20008ffe4ff */
.L_x_116:
        /* <DEDUP_REMOVED lines=93> */
.L_x_115:
[----:B------:R-:W-:Y:S05]  /*3660*/  BSYNC.RECONVERGENT B2 ;  /* 0x0000000000027941 */ /* 0x000fea0003800200 */
.L_x_114:
        /* <DEDUP_REMOVED lines=55> */
.L_x_118:
[----:B------:R-:W-:Y:S05]  /*39e0*/  BSYNC.RECONVERGENT B2 ;  /* 0x0000000000027941 */ /* 0x000fea0003800200 */
.L_x_117:
        /* <DEDUP_REMOVED lines=34> */
.L_x_120:
[----:B------:R-:W-:Y:S05]  /*3c10*/  BSYNC.RECONVERGENT B2 ;  /* 0x0000000000027941 */ /* 0x000fea0003800200 */
.L_x_119:
        /* <DEDUP_REMOVED lines=20> */
.L_x_122:
[----:B------:R-:W-:Y:S05]  /*3d60*/  BSYNC.RECONVERGENT B2 ;  /* 0x0000000000027941 */ /* 0x000fea0003800200 */
.L_x_121:
[----:B------:R-:W-:-:S07]  /*3d70*/  IMAD.IADD R10, R10, 0x1, R7 ;  /* 0x000000010a0a7824 */ /* 0x000fce00078e0207 */
.L_x_113:
[----:B------:R-:W-:Y:S05]  /*3d80*/  BSYNC.RECONVERGENT B1 ;  /* 0x0000000000017941 */ /* 0x000fea0003800200 */
.L_x_111:
        /* <DEDUP_REMOVED lines=37> */
[----:B0-----:R-:W0:Y:S01]  /*3fe0*/  LDS.64 R2, [UR4+0x20] ;  /* 0x00002004ff027984 */ /* 0x001e220008000a00 */
[----:B-1----:R-:W-:-:S04]  /*3ff0*/  IADD3 R0, PT, PT, R4, R0, R9 ;  /* 0x0000000004007210 */ /* 0x002fc80007ffe009 */
[----:B------:R-:W-:-:S04]  /*4000*/  IADD3 R0, PT, PT, R6, R0, R5 ;  /* 0x0000000006007210 */ /* 0x000fc80007ffe005 */
[----:B0-----:R-:W-:-:S05]  /*4010*/  IADD3 R0, PT, PT, R2, R0, R7 ;  /* 0x0000000002007210 */ /* 0x001fca0007ffe007 */
[----:B------:R-:W-:-:S07]  /*4020*/  IMAD.IADD R9, R0, 0x1, R3 ;  /* 0x0000000100097824 */ /* 0x000fce00078e0203 */
.L_x_109:
[----:B------:R-:W-:Y:S05]  /*4030*/  BSYNC.RECONVERGENT B0 ;  /* 0x0000000000007941 */ /* 0x000fea0003800200 */
.L_x_91:
[----:B------:R-:W-:Y:S05]  /*4040*/  @P5 EXIT ;  /* 0x000000000000594d */ /* 0x000fea0003800000 */
[----:B0-2---:R-:W0:Y:S01]  /*4050*/  LDC.64 R2, c[0x0][0x398] ;  /* 0x0000e600ff027b82 */ /* 0x005e220000000a00 */
[----:B------:R-:W1:Y:S02]  /*4060*/  LDCU UR4, c[0x0][0x3ac] ;  /* 0x00007580ff0477ac */ /* 0x000e640008000800 */
[----:B-1----:R-:W-:-:S05]  /*4070*/  VIADD R9, R9, UR4 ;  /* 0x0000000409097c36 */ /* 0x002fca0008000000 */
[----:B0-----:R-:W-:Y:S01]  /*4080*/  STG.E desc[UR6][R2.64], R9 ;  /* 0x0000000902007986 */ /* 0x001fe2000c101906 */
[----:B------:R-:W-:Y:S05]  /*4090*/  EXIT ;  /* 0x000000000000794d */ /* 0x000fea0003800000 */
.L_x_123:
        /* <DEDUP_REMOVED lines=14> */
.L_x_254:


//--------------------- .text._ZN3cub18CUB_300001_SM_10006detail6reduce28DeviceReduceSingleTileKernelINS2_10policy_hubIijN4cuda3std3__44plusIiEEE10Policy1000EPiSC_iS9_iiNS7_10__identityEEEvT0_T1_T2_T3_T4_T6_ --------------------------
	.section	.text._ZN3cub18CUB_300001_SM_10006detail6reduce28DeviceReduceSingleTileKernelINS2_10policy_hubIijN4cuda3std3__44plusIiEEE10Policy1000EPiSC_iS9_iiNS7_10__identityEEEvT0_T1_T2_T3_T4_T6_,"ax",@progbits
	.align	128
        .global         _ZN3cub18CUB_300001_SM_10006detail6reduce28DeviceReduceSingleTileKernelINS2_10policy_hubIijN4cuda3std3__44plusIiEEE10Policy1000EPiSC_iS9_iiNS7_10__identityEEEvT0_T1_T2_T3_T4_T6_
        .type           _ZN3cub18CUB_300001_SM_10006detail6reduce28DeviceReduceSingleTileKernelINS2_10policy_hubIijN4cuda3std3__44plusIiEEE10Policy1000EPiSC_iS9_iiNS7_10__identityEEEvT0_T1_T2_T3_T4_T6_,@function
        .size           _ZN3cub18CUB_300001_SM_10006detail6reduce28DeviceReduceSingleTileKernelINS2_10policy_hubIijN4cuda3std3__44plusIiEEE10Policy1000EPiSC_iS9_iiNS7_10__identityEEEvT0_T1_T2_T3_T4_T6_,(.L_x_255 - _ZN3cub18CUB_300001_SM_10006detail6reduce28DeviceReduceSingleTileKernelINS2_10policy_hubIijN4cuda3std3__44plusIiEEE10Policy1000EPiSC_iS9_iiNS7_10__identityEEEvT0_T1_T2_T3_T4_T6_)
        .other          _ZN3cub18CUB_300001_SM_10006detail6reduce28DeviceReduceSingleTileKernelINS2_10policy_hubIijN4cuda3std3__44plusIiEEE10Policy1000EPiSC_iS9_iiNS7_10__identityEEEvT0_T1_T2_T3_T4_T6_,@"STO_CUDA_ENTRY STV_DEFAULT"
_ZN3cub18CUB_300001_SM_10006detail6reduce28DeviceReduceSingleTileKernelINS2_10policy_hubIijN4cuda3std3__44plusIiEEE10Policy1000EPiSC_iS9_iiNS7_10__identityEEEvT0_T1_T2_T3_T4_T6_:
.text._ZN3cub18CUB_300001_SM_10006detail6reduce28DeviceReduceSingleTileKernelINS2_10policy_hubIijN4cuda3std3__44plusIiEEE10Policy1000EPiSC_iS9_iiNS7_10__identityEEEvT0_T1_T2_T3_T4_T6_:
        /* <DEDUP_REMOVED lines=13> */
.L_x_124:
        /* <DEDUP_REMOVED lines=16> */
.L_x_129:
[----:B------:R-:W-:Y:S05]  /*01d0*/  BSYNC.RECONVERGENT B1 ;  /* 0x0000000000017941 */ /* 0x000fea0003800200 */
.L_x_128:
        /* <DEDUP_REMOVED lines=16> */
.L_x_134:
        /* <DEDUP_REMOVED lines=9> */
.L_x_133:
[----:B------:R-:W-:Y:S05]  /*0370*/  BSYNC.RECONVERGENT B2 ;  /* 0x0000000000027941 */ /* 0x000fea0003800200 */
.L_x_132:
        /* <DEDUP_REMOVED lines=8> */
.L_x_137:
        /* <DEDUP_REMOVED lines=35> */
.L_x_136:
[----:B------:R-:W-:Y:S05]  /*0630*/  BSYNC.RECONVERGENT B2 ;  /* 0x0000000000027941 */ /* 0x000fea0003800200 */
.L_x_135:
        /* <DEDUP_REMOVED lines=22> */
.L_x_139:
[----:B------:R-:W-:Y:S05]  /*07a0*/  BSYNC.RECONVERGENT B2 ;  /* 0x0000000000027941 */ /* 0x000fea0003800200 */
.L_x_138:
        /* <DEDUP_REMOVED lines=10> */
.L_x_131:
[----:B------:R-:W-:Y:S05]  /*0850*/  BSYNC.RECONVERGENT B1 ;  /* 0x0000000000017941 */ /* 0x000fea0003800200 */
.L_x_130:
        /* <DEDUP_REMOVED lines=45> */
.L_x_140:
        /* <DEDUP_REMOVED lines=67> */
.L_x_127:
        /* <DEDUP_REMOVED lines=22> */
.L_x_144:
        /* <DEDUP_REMOVED lines=20> */
.L_x_142:
        /* <DEDUP_REMOVED lines=20> */
.L_x_148:
        /* <DEDUP_REMOVED lines=8> */
.L_x_147:
[----:B------:R-:W-:Y:S05]  /*13c0*/  BSYNC.RECONVERGENT B2 ;  /* 0x0000000000027941 */ /* 0x000fea0003800200 */
.L_x_146:
        /* <DEDUP_REMOVED lines=16> */
.L_x_151:
        /* <DEDUP_REMOVED lines=39> */
.L_x_150:
[----:B------:R-:W-:Y:S05]  /*1740*/  BSYNC.RECONVERGENT B2 ;  /* 0x0000000000027941 */ /* 0x000fea0003800200 */
.L_x_149:
        /* <DEDUP_REMOVED lines=27> */
.L_x_153:
[----:B------:R-:W-:Y:S05]  /*1900*/  BSYNC.RECONVERGENT B2 ;  /* 0x0000000000027941 */ /* 0x000fea0003800200 */
.L_x_152:
        /* <DEDUP_REMOVED lines=10> */
.L_x_145:
[----:B------:R-:W-:Y:S05]  /*19b0*/  BSYNC.RECONVERGENT B1 ;  /* 0x0000000000017941 */ /* 0x000fea0003800200 */
.L_x_143:
        /* <DEDUP_REMOVED lines=43> */
.L_x_126:
        /* <DEDUP_REMOVED lines=12> */
.L_x_156:
[----:B------:R-:W-:Y:S05]  /*1d30*/  BSYNC.RECONVERGENT B1 ;  /* 0x0000000000017941 */ /* 0x000fea0003800200 */
.L_x_155:
        /* <DEDUP_REMOVED lines=16> */
.L_x_161:
        /* <DEDUP_REMOVED lines=9> */
.L_x_160:
[----:B------:R-:W-:Y:S05]  /*1ed0*/  BSYNC.RECONVERGENT B2 ;  /* 0x0000000000027941 */ /* 0x000fea0003800200 */
.L_x_159:
        /* <DEDUP_REMOVED lines=8> */
.L_x_164:
        /* <DEDUP_REMOVED lines=35> */
.L_x_163:
[----:B------:R-:W-:Y:S05]  /*2190*/  BSYNC.RECONVERGENT B2 ;  /* 0x0000000000027941 */ /* 0x000fea0003800200 */
.L_x_162:
        /* <DEDUP_REMOVED lines=22> */
.L_x_166:
[----:B------:R-:W-:Y:S05]  /*2300*/  BSYNC.RECONVERGENT B2 ;  /* 0x0000000000027941 */ /* 0x000fea0003800200 */
.L_x_165:
        /* <DEDUP_REMOVED lines=10> */
.L_x_158:
[----:B------:R-:W-:Y:S05]  /*23b0*/  BSYNC.RECONVERGENT B1 ;  /* 0x0000000000017941 */ /* 0x000fea0003800200 */
.L_x_157:
        /* <DEDUP_REMOVED lines=45> */
.L_x_167:
        /* <DEDUP_REMOVED lines=67> */
.L_x_154:
        /* <DEDUP_REMOVED lines=33> */
.L_x_170:
        /* <DEDUP_REMOVED lines=32> */
.L_x_168:
        /* <DEDUP_REMOVED lines=20> */
.L_x_174:
        /* <DEDUP_REMOVED lines=8> */
.L_x_173:
[----:B------:R-:W-:Y:S05]  /*3090*/  BSYNC.RECONVERGENT B2 ;  /* 0x0000000000027941 */ /* 0x000fea0003800200 */
.L_x_172:
        /* <DEDUP_REMOVED lines=16> */
.L_x_177:
        /* <DEDUP_REMOVED lines=39> */
.L_x_176:
[----:B------:R-:W-:Y:S05]  /*3410*/  BSYNC.RECONVERGENT B2 ;  /* 0x0000000000027941 */ /* 0x000fea0003800200 */
.L_x_175:
        /* <DEDUP_REMOVED lines=27> */
.L_x_179:
[----:B------:R-:W-:Y:S05]  /*35d0*/  BSYNC.RECONVERGENT B2 ;  /* 0x0000000000027941 */ /* 0x000fea0003800200 */
.L_x_178:
        /* <DEDUP_REMOVED lines=10> */
.L_x_171:
[----:B------:R-:W-:Y:S05]  /*3680*/  BSYNC.RECONVERGENT B1 ;  /* 0x0000000000017941 */ /* 0x000fea0003800200 */
.L_x_169:
        /* <DEDUP_REMOVED lines=42> */
.L_x_141:
[----:B------:R-:W-:Y:S05]  /*3930*/  BSYNC.RECONVERGENT B0 ;  /* 0x0000000000007941 */ /* 0x000fea0003800200 */
.L_x_125:
[----:B------:R-:W-:Y:S05]  /*3940*/  @P0 EXIT ;  /* 0x000000000000094d */ /* 0x000fea0003800000 */
[----:B-1----:R-:W1:Y:S01]  /*3950*/  LDC.64 R4, c[0x0][0x388] ;  /* 0x0000e200ff047b82 */ /* 0x002e620000000a00 */
[----:B------:R-:W0:Y:S02]  /*3960*/  LDCU UR4, c[0x0][0x398] ;  /* 0x00007300ff0477ac */ /* 0x000e240008000800 */
[----:B0-234-:R-:W-:-:S05]  /*3970*/  VIADD R3, R3, UR4 ;  /* 0x0000000403037c36 */ /* 0x01dfca0008000000 */
[----:B-1----:R-:W-:Y:S01]  /*3980*/  STG.E desc[UR6][R4.64], R3 ;  /* 0x0000000304007986 */ /* 0x002fe2000c101906 */
[----:B------:R-:W-:Y:S05]  /*3990*/  EXIT ;  /* 0x000000000000794d */ /* 0x000fea0003800000 */
.L_x_180:
        /* <DEDUP_REMOVED lines=14> */
.L_x_255:


//--------------------- .text._ZN3cub18CUB_300001_SM_10006detail6reduce18DeviceReduceKernelINS2_10policy_hubIijN4cuda3std3__44plusIiEEE10Policy1000EN6thrust24THRUST_300001_SM_1000_NS18transform_iteratorINSD_12zip_functionI13is_word_startEENSD_12zip_iteratorINS7_5tupleIJNSD_6detail15normal_iteratorINSD_10device_ptrIcEEEESO_EEEEENSD_11use_defaultESR_EEjS9_iNS7_10__identityEEEvT0_PT3_T1_NS0_13GridEvenShareISX_EET2_T4_ --------------------------
	.section	.text._ZN3cub18CUB_300001_SM_10006detail6reduce18DeviceReduceKernelINS2_10policy_hubIijN4cuda3std3__44plusIiEEE10Policy1000EN6thrust24THRUST_300001_SM_1000_NS18transform_iteratorINSD_12zip_functionI13is_word_startEENSD_12zip_iteratorINS7_5tupleIJNSD_6detail15normal_iteratorINSD_10device_ptrIcEEEESO_EEEEENSD_11use_defaultESR_EEjS9_iNS7_10__identityEEEvT0_PT3_T1_NS0_13GridEvenShareISX_EET2_T4_,"ax",@progbits
	.align	128
        .global         _ZN3cub18CUB_300001_SM_10006detail6reduce18DeviceReduceKernelINS2_10policy_hubIijN4cuda3std3__44plusIiEEE10Policy1000EN6thrust24THRUST_300001_SM_1000_NS18transform_iteratorINSD_12zip_functionI13is_word_startEENSD_12zip_iteratorINS7_5tupleIJNSD_6detail15normal_iteratorINSD_10device_ptrIcEEEESO_EEEEENSD_11use_defaultESR_EEjS9_iNS7_10__identityEEEvT0_PT3_T1_NS0_13GridEvenShareISX_EET2_T4_
        .type           _ZN3cub18CUB_300001_SM_10006detail6reduce18DeviceReduceKernelINS2_10policy_hubIijN4cuda3std3__44plusIiEEE10Policy1000EN6thrust24THRUST_300001_SM_1000_NS18transform_iteratorINSD_12zip_functionI13is_word_startEENSD_12zip_iteratorINS7_5tupleIJNSD_6detail15normal_iteratorINSD_10device_ptrIcEEEESO_EEEEENSD_11use_defaultESR_EEjS9_iNS7_10__identityEEEvT0_PT3_T1_NS0_13GridEvenShareISX_EET2_T4_,@function
        .size           _ZN3cub18CUB_300001_SM_10006detail6reduce18DeviceReduceKernelINS2_10policy_hubIijN4cuda3std3__44plusIiEEE10Policy1000EN6thrust24THRUST_300001_SM_1000_NS18transform_iteratorINSD_12zip_functionI13is_word_startEENSD_12zip_iteratorINS7_5tupleIJNSD_6detail15normal_iteratorINSD_10device_ptrIcEEEESO_EEEEENSD_11use_defaultESR_EEjS9_iNS7_10__identityEEEvT0_PT3_T1_NS0_13GridEvenShareISX_EET2_T4_,(.L_x_256 - _ZN3cub18CUB_300001_SM_10006detail6reduce18DeviceReduceKernelINS2_10policy_hubIijN4cuda3std3__44plusIiEEE10Policy1000EN6thrust24THRUST_300001_SM_1000_NS18transform_iteratorINSD_12zip_functionI13is_word_startEENSD_12zip_iteratorINS7_5tupleIJNSD_6detail15normal_iteratorINSD_10device_ptrIcEEEESO_EEEEENSD_11use_defaultESR_EEjS9_iNS7_10__identityEEEvT0_PT3_T1_NS0_13GridEvenShareISX_EET2_T4_)
        .other          _ZN3cub18CUB_300001_SM_10006detail6reduce18DeviceReduceKernelINS2_10policy_hubIijN4cuda3std3__44plusIiEEE10Policy1000EN6thrust24THRUST_300001_SM_1000_NS18transform_iteratorINSD_12zip_functionI13is_word_startEENSD_12zip_iteratorINS7_5tupleIJNSD_6detail15normal_iteratorINSD_10device_ptrIcEEEESO_EEEEENSD_11use_defaultESR_EEjS9_iNS7_10__identityEEEvT0_PT3_T1_NS0_13GridEvenShareISX_EET2_T4_,@"STO_CUDA_ENTRY STV_DEFAULT"
_ZN3cub18CUB_300001_SM_10006detail6reduce18DeviceReduceKernelINS2_10policy_hubIijN4cuda3std3__44plusIiEEE10Policy1000EN6thrust24THRUST_300001_SM_1000_NS18transform_iteratorINSD_12zip_functionI13is_word_startEENSD_12zip_iteratorINS7_5tupleIJNSD_6detail15normal_iteratorINSD_10device_ptrIcEEEESO_EEEEENSD_11use_defaultESR_EEjS9_iNS7_10__identityEEEvT0_PT3_T1_NS0_13GridEvenShareISX_EET2_T4_:
.text._ZN3cub18CUB_300001_SM_10006detail6reduce18DeviceReduceKernelINS2_10policy_hubIijN4cuda3std3__44plusIiEEE10Policy1000EN6thrust24THRUST_300001_SM_1000_NS18transform_iteratorINSD_12zip_functionI13is_word_startEENSD_12zip_iteratorINS7_5tupleIJNSD_6detail15normal_iteratorINSD_10device_ptrIcEEEESO_EEEEENSD_11use_defaultESR_EEjS9_iNS7_10__identityEEEvT0_PT3_T1_NS0_13GridEvenShareISX_EET2_T4_:
[----:B------:R-:W-:Y:S01]  /*0000*/  LDC R1, c[0x0][0x37c] ;  /* 0x0000df00ff017b82 */ /* 0x000fe20000000800 */
[----:B------:R-:W0:Y:S07]  /*0010*/  S2R R7, SR_CTAID.X ;  /* 0x0000000000077919 */ /* 0x000e2e0000002500 */
[----:B------:R-:W0:Y:S01]  /*0020*/  LDC R12, c[0x0][0x3b8] ;  /* 0x0000ee00ff0c7b82 */ /* 0x000e220000000800 */
[----:B------:R-:W1:Y:S01]  /*0030*/  LDCU.64 UR6, c[0x0][0x358] ;  /* 0x00006b00ff0677ac */ /* 0x000e620008000a00 */
[----:B------:R-:W-:Y:S01]  /*0040*/  BSSY.RECONVERGENT B0, `(.L_x_181) ;  /* 0x0000486000007945 */ /* 0x000fe20003800200 */
[----:B0-----:R-:W-:-:S05]  /*0050*/  IMAD R2, R7, -0x1000, R12 ;  /* 0xfffff00007027824 */ /* 0x001fca00078e020c */
[----:B------:R-:W-:-:S13]  /*0060*/  ISETP.GT.U32.AND P0, PT, R2, 0xfff, PT ;  /* 0x00000fff0200780c */ /* 0x000fda0003f04070 */
[----:B-1----:R-:W-:Y:S05]  /*0070*/  @P0 BRA `(.L_x_182) ;  /* 0x0000001800cc0947 */ /* 0x002fea0003800000 */
[----:B------:R-:W0:Y:S01]  /*0080*/  S2R R0, SR_TID.X ;  /* 0x0000000000007919 */ /* 0x000e220000002100 */
[----:B------:R-:W-:Y:S01]  /*0090*/  BSSY.RECONVERGENT B1, `(.L_x_183) ;  /* 0x000001a000017945 */ /* 0x000fe20003800200 */
[----:B------:R-:W-:Y:S01]  /*00a0*/  IMAD.MOV.U32 R10, RZ, RZ, RZ ;  /* 0x000000ffff0a7224 */ /* 0x000fe200078e00ff */
[----:B0-----:R-:W-:Y:S01]  /*00b0*/  ISETP.GE.U32.AND P0, PT, R0, R2, PT ;  /* 0x000000020000720c */ /* 0x001fe20003f06070 */
[----:B------:R-:W-:-:S12]  /*00c0*/  IMAD.MOV.U32 R18, RZ, RZ, R0 ;  /* 0x000000ffff127224 */ /* 0x000fd800078e0000 */
[----:B------:R-:W-:Y:S05]  /*00d0*/  @P0 BRA `(.L_x_184) ;  /* 0x0000000000540947 */ /* 0x000fea0003800000 */
[----:B------:R-:W0:Y:S01]  /*00e0*/  LDCU.64 UR4, c[0x0][0x388] ;  /* 0x00007100ff0477ac */ /* 0x000e220008000a00 */
[----:B------:R-:W-:-:S05]  /*00f0*/  IMAD R3, R7, 0x1000, R0 ;  /* 0x0000100007037824 */ /* 0x000fca00078e0200 */
        /* <DEDUP_REMOVED lines=17> */
.L_x_186:
[----:B------:R-:W-:Y:S05]  /*0210*/  BSYNC.RECONVERGENT B2 ;  /* 0x0000000000027941 */ /* 0x000fea0003800200 */
.L_x_185:
[----:B------:R-:W-:-:S07]  /*0220*/  VIADD R18, R0, 0x100 ;  /* 0x0000010000127836 */ /* 0x000fce0000000000 */
.L_x_184:
[----:B------:R-:W-:Y:S05]  /*0230*/  BSYNC.RECONVERGENT B1 ;  /* 0x0000000000017941 */ /* 0x000fea0003800200 */
.L_x_183:
[----:B------:R-:W-:Y:S01]  /*0240*/  ISETP.GE.U32.AND P0, PT, R18, R2, PT ;  /* 0x000000021200720c */ /* 0x000fe20003f06070 */
[----:B------:R-:W0:Y:S01]  /*0250*/  LDCU.64 UR4, c[0x0][0x388] ;  /* 0x00007100ff0477ac */ /* 0x000e220008000a00 */
[----:B------:R-:W-:Y:S11]  /*0260*/  BSSY.RECONVERGENT B1, `(.L_x_187) ;  /* 0x0000124000017945 */ /* 0x000ff60003800200 */
[----:B------:R-:W-:Y:S05]  /*0270*/  @P0 BRA `(.L_x_188) ;  /* 0x0000001000880947 */ /* 0x000fea0003800000 */
[----:B------:R-:W-:Y:S01]  /*0280*/  LOP3.LUT R3, RZ, R18, RZ, 0x33, !PT ;  /* 0x00000012ff037212 */ /* 0x000fe200078e33ff */
[----:B------:R-:W-:Y:S04]  /*0290*/  BSSY.RECONVERGENT B2, `(.L_x_189) ;  /* 0x0000095000027945 */ /* 0x000fe80003800200 */
[----:B------:R-:W-:-:S04]  /*02a0*/  IMAD.IADD R4, R3, 0x1, R12 ;  /* 0x0000000103047824 */ /* 0x000fc800078e020c */
[----:B------:R-:W-:-:S05]  /*02b0*/  IMAD R5, R7, -0x1000, R4 ;  /* 0xfffff00007057824 */ /* 0x000fca00078e0204 */
[C---:B------:R-:W-:Y:S02]  /*02c0*/  ISETP.GE.U32.AND P0, PT, R5.reuse, 0x700, PT ;  /* 0x000007000500780c */ /* 0x040fe40003f06070 */
[----:B------:R-:W-:-:S04]  /*02d0*/  LEA.HI R5, R5, 0x1, RZ, 0x18 ;  /* 0x0000000105057811 */ /* 0x000fc800078fc0ff */
[----:B------:R-:W-:-:S07]  /*02e0*/  LOP3.LUT R6, R5, 0x7, RZ, 0xc0, !PT ;  /* 0x0000000705067812 */ /* 0x000fce00078ec0ff */
[----:B------:R-:W-:Y:S05]  /*02f0*/  @!P0 BRA `(.L_x_190) ;  /* 0x0000000800388947 */ /* 0x000fea0003800000 */
[----:B------:R-:W-:Y:S01]  /*0300*/  LOP3.LUT R9, R5, 0x1fffff8, RZ, 0xc0, !PT ;  /* 0x01fffff805097812 */ /* 0x000fe200078ec0ff */
[----:B------:R-:W-:Y:S01]  /*0310*/  BSSY.RECONVERGENT B3, `(.L_x_191) ;  /* 0x000008b000037945 */ /* 0x000fe20003800200 */
[----:B------:R-:W-:Y:S02]  /*0320*/  VIADD R8, R18, 0x400 ;  /* 0x0000040012087836 */ /* 0x000fe40000000000 */
[----:B------:R-:W-:Y:S02]  /*0330*/  IMAD R3, R7, 0x1000, R18 ;  /* 0x0000100007037824 */ /* 0x000fe400078e0212 */
[----:B------:R-:W-:-:S07]  /*0340*/  IMAD.MOV R9, RZ, RZ, -R9 ;  /* 0x000000ffff097224 */ /* 0x000fce00078e0a09 */
.L_x_192:
[C---:B------:R-:W-:Y:S01]  /*0350*/  VIADD R11, R3.reuse, 0x100 ;  /* 0x00000100030b7836 */ /* 0x040fe20000000000 */
[----:B0-----:R-:W-:-:S04]  /*0360*/  IADD3 R14, P0, PT, R3, UR4, RZ ;  /* 0x00000004030e7c10 */ /* 0x001fc8000ff1e0ff */
[----:B------:R-:W-:Y:S01]  /*0370*/  IADD3 R16, P1, PT, R11, UR4, RZ ;  /* 0x000000040b107c10 */ /* 0x000fe2000ff3e0ff */
[----:B------:R-:W-:-:S04]  /*0380*/  IMAD.X R15, RZ, RZ, UR5, P0 ;  /* 0x00000005ff0f7e24 */ /* 0x000fc800080e06ff */
[----:B------:R-:W-:Y:S01]  /*0390*/  IMAD.X R17, RZ, RZ, UR5, P1 ;  /* 0x00000005ff117e24 */ /* 0x000fe200088e06ff */
[----:B------:R-:W2:Y:S04]  /*03a0*/  LDG.E.U8 R14, desc[UR6][R14.64] ;  /* 0x000000060e0e7981 */ /* 0x000ea8000c1e1100 */
[----:B------:R-:W3:Y:S01]  /*03b0*/  LDG.E.U8 R16, desc[UR6][R16.64] ;  /* 0x0000000610107981 */ /* 0x000ee2000c1e1100 */
[C---:B------:R-:W-:Y:S02]  /*03c0*/  VIADD R25, R3.reuse, 0x200 ;  /* 0x0000020003197836 */ /* 0x040fe40000000000 */
[C---:B------:R-:W-:Y:S02]  /*03d0*/  VIADD R27, R3.reuse, 0x300 ;  /* 0x00000300031b7836 */ /* 0x040fe40000000000 */
[----:B------:R-:W-:Y:S01]  /*03e0*/  VIADD R19, R3, 0x400 ;  /* 0x0000040003137836 */ /* 0x000fe20000000000 */
[----:B------:R-:W-:-:S05]  /*03f0*/  IADD3 R28, P0, PT, R25, UR4, RZ ;  /* 0x00000004191c7c10 */ /* 0x000fca000ff1e0ff */
[----:B------:R-:W-:Y:S01]  /*0400*/  IMAD.X R29, RZ, RZ, UR5, P0 ;  /* 0x00000005ff1d7e24 */ /* 0x000fe200080e06ff */
[----:B------:R-:W-:-:S05]  /*0410*/  IADD3 R20, P0, PT, R27, UR4, RZ ;  /* 0x000000041b147c10 */ /* 0x000fca000ff1e0ff */
[----:B------:R-:W-:Y:S01]  /*0420*/  IMAD.X R21, RZ, RZ, UR5, P0 ;  /* 0x00000005ff157e24 */ /* 0x000fe200080e06ff */
[----:B------:R-:W-:-:S04]  /*0430*/  IADD3 R22, P1, PT, R19, UR4, RZ ;  /* 0x0000000413167c10 */ /* 0x000fc8000ff3e0ff */
[----:B------:R-:W4:Y:S01]  /*0440*/  LDG.E.U8 R17, desc[UR6][R20.64] ;  /* 0x0000000614117981 */ /* 0x000f22000c1e1100 */
[----:B------:R-:W-:-:S05]  /*0450*/  IMAD.X R23, RZ, RZ, UR5, P1 ;  /* 0x00000005ff177e24 */ /* 0x000fca00088e06ff */
[----:B------:R0:W5:Y:S02]  /*0460*/  LDG.E.U8 R22, desc[UR6][R22.64] ;  /* 0x0000000616167981 */ /* 0x000164000c1e1100 */
[----:B0-----:R-:W-:Y:S02]  /*0470*/  VIADD R23, R3, 0x700 ;  /* 0x0000070003177836 */ /* 0x001fe40000000000 */
[----:B--2---:R-:W-:Y:S02]  /*0480*/  VIADD R12, R14, 0xffffff85 ;  /* 0xffffff850e0c7836 */ /* 0x004fe40000000000 */
[----:B---3--:R-:W-:-:S03]  /*0490*/  VIADD R13, R16, 0xffffff85 ;  /* 0xffffff85100d7836 */ /* 0x008fc60000000000 */
[----:B------:R-:W-:Y:S01]  /*04a0*/  LOP3.LUT R12, R12, 0xff, RZ, 0xc0, !PT ;  /* 0x000000ff0c0c7812 */ /* 0x000fe200078ec0ff */
[----:B------:R0:W2:Y:S01]  /*04b0*/  LDG.E.U8 R16, desc[UR6][R28.64] ;  /* 0x000000061c107981 */ /* 0x0000a2000c1e1100 */
[----:B------:R-:W-:Y:S02]  /*04c0*/  LOP3.LUT R13, R13, 0xff, RZ, 0xc0, !PT ;  /* 0x000000ff0d0d7812 */ /* 0x000fe400078ec0ff */
[----:B------:R-:W-:Y:S02]  /*04d0*/  ISETP.GE.U32.AND P3, PT, R12, 0xc6, PT ;  /* 0x000000c60c00780c */ /* 0x000fe40003f66070 */
[----:B------:R-:W-:-:S11]  /*04e0*/  ISETP.GE.U32.AND P5, PT, R13, 0xc6, PT ;  /* 0x000000c60d00780c */ /* 0x000fd60003fa6070 */
[----:B------:R-:W1:Y:S08]  /*04f0*/  @P3 LDC.64 R12, c[0x0][0x380] ;  /* 0x0000e000ff0c3b82 */ /* 0x000e700000000a00 */
[----:B------:R-:W3:Y:S01]  /*0500*/  @P5 LDC.64 R14, c[0x0][0x380] ;  /* 0x0000e000ff0e5b82 */ /* 0x000ee20000000a00 */
[----:B-1----:R-:W-:-:S05]  /*0510*/  @P3 IADD3 R20, P0, PT, R3, R12, RZ ;  /* 0x0000000c03143210 */ /* 0x002fca0007f1e0ff */
[----:B------:R-:W-:Y:S01]  /*0520*/  @P3 IMAD.X R21, RZ, RZ, R13, P0 ;  /* 0x000000ffff153224 */ /* 0x000fe200000e060d */
[----:B---3--:R-:W-:Y:S01]  /*0530*/  @P5 IADD3 R14, P1, PT, R11, R14, RZ ;  /* 0x0000000e0b0e5210 */ /* 0x008fe20007f3e0ff */
[----:B------:R-:W-:-:S03]  /*0540*/  VIADD R11, R3, 0x500 ;  /* 0x00000500030b7836 */ /* 0x000fc60000000000 */
[----:B------:R1:W3:Y:S01]  /*0550*/  @P3 LDG.E.U8 R24, desc[UR6][R20.64] ;  /* 0x0000000614183981 */ /* 0x0002e2000c1e1100 */
[----:B------:R-:W-:Y:S01]  /*0560*/  @P5 IMAD.X R15, RZ, RZ, R15, P1 ;  /* 0x000000ffff0f5224 */ /* 0x000fe200008e060f */
[----:B0-----:R-:W-:-:S04]  /*0570*/  IADD3 R28, P0, PT, R11, UR4, RZ ;  /* 0x000000040b1c7c10 */ /* 0x001fc8000ff1e0ff */
[----:B------:R0:W3:Y:S01]  /*0580*/  @P5 LDG.E.U8 R26, desc[UR6][R14.64] ;  /* 0x000000060e1a5981 */ /* 0x0000e2000c1e1100 */
[----:B-1----:R-:W-:Y:S02]  /*0590*/  VIADD R21, R3, 0x600 ;  /* 0x0000060003157836 */ /* 0x002fe40000000000 */
[----:B------:R-:W-:-:S05]  /*05a0*/  IMAD.X R29, RZ, RZ, UR5, P0 ;  /* 0x00000005ff1d7e24 */ /* 0x000fca00080e06ff */
[----:B------:R1:W3:Y:S01]  /*05b0*/  LDG.E.U8 R28, desc[UR6][R28.64] ;  /* 0x000000061c1c7981 */ /* 0x0002e2000c1e1100 */
[----:B0-----:R-:W-:-:S05]  /*05c0*/  IADD3 R14, P0, PT, R21, UR4, RZ ;  /* 0x00000004150e7c10 */ /* 0x001fca000ff1e0ff */
[----:B------:R-:W-:Y:S01]  /*05d0*/  IMAD.X R15, RZ, RZ, UR5, P0 ;  /* 0x00000005ff0f7e24 */ /* 0x000fe200080e06ff */
[----:B------:R-:W-:-:S04]  /*05e0*/  IADD3 R12, P0, PT, R23, UR4, RZ ;  /* 0x00000004170c7c10 */ /* 0x000fc8000ff1e0ff */
[----:B------:R-:W3:Y:S01]  /*05f0*/  LDG.E.U8 R18, desc[UR6][R14.64] ;  /* 0x000000060e127981 */ /* 0x000ee2000c1e1100 */
[----:B------:R-:W-:-:S05]  /*0600*/  IMAD.X R13, RZ, RZ, UR5, P0 ;  /* 0x00000005ff0d7e24 */ /* 0x000fca00080e06ff */
[----:B------:R0:W3:Y:S01]  /*0610*/  LDG.E.U8 R20, desc[UR6][R12.64] ;  /* 0x000000060c147981 */ /* 0x0000e2000c1e1100 */
[----:B----4-:R-:W-:-:S05]  /*0620*/  VIADD R17, R17, 0xffffff85 ;  /* 0xffffff8511117836 */ /* 0x010fca0000000000 */
[----:B------:R-:W-:Y:S01]  /*0630*/  LOP3.LUT R17, R17, 0xff, RZ, 0xc0, !PT ;  /* 0x000000ff11117812 */ /* 0x000fe200078ec0ff */
[----:B-----5:R-:W-:-:S03]  /*0640*/  VIADD R22, R22, 0xffffff85 ;  /* 0xffffff8516167836 */ /* 0x020fc60000000000 */
[----:B------:R-:W-:Y:S02]  /*0650*/  ISETP.GE.U32.AND P2, PT, R17, 0xc6, PT ;  /* 0x000000c61100780c */ /* 0x000fe40003f46070 */
[----:B------:R-:W-:-:S04]  /*0660*/  LOP3.LUT R22, R22, 0xff, RZ, 0xc0, !PT ;  /* 0x000000ff16167812 */ /* 0x000fc800078ec0ff */
[----:B------:R-:W-:Y:S01]  /*0670*/  ISETP.GE.U32.AND P1, PT, R22, 0xc6, PT ;  /* 0x000000c61600780c */ /* 0x000fe20003f26070 */
[----:B-1----:R-:W-:-:S12]  /*0680*/  IMAD.MOV.U32 R29, RZ, RZ, RZ ;  /* 0x000000ffff1d7224 */ /* 0x002fd800078e00ff */
[----:B0-----:R-:W0:Y:S01]  /*0690*/  @P1 LDC.64 R12, c[0x0][0x380] ;  /* 0x0000e000ff0c1b82 */ /* 0x001e220000000a00 */
[----:B--2---:R-:W-:-:S05]  /*06a0*/  VIADD R16, R16, 0xffffff85 ;  /* 0xffffff8510107836 */ /* 0x004fca0000000000 */
[----:B------:R-:W-:-:S04]  /*06b0*/  LOP3.LUT R16, R16, 0xff, RZ, 0xc0, !PT ;  /* 0x000000ff10107812 */ /* 0x000fc800078ec0ff */
[----:B------:R-:W-:Y:S02]  /*06c0*/  ISETP.GE.U32.AND P0, PT, R16, 0xc6, PT ;  /* 0x000000c61000780c */ /* 0x000fe40003f06070 */
[----:B------:R-:W1:Y:S11]  /*06d0*/  @P2 LDC.64 R16, c[0x0][0x380] ;  /* 0x0000e000ff102b82 */ /* 0x000e760000000a00 */
[----:B------:R-:W2:Y:S01]  /*06e0*/  @P0 LDC.64 R14, c[0x0][0x380] ;  /* 0x0000e000ff0e0b82 */ /* 0x000ea20000000a00 */
[----:B---3--:R-:W-:-:S05]  /*06f0*/  @P3 VIADD R24, R24, 0xffffff85 ;  /* 0xffffff8518183836 */ /* 0x008fca0000000000 */
[----:B------:R-:W-:-:S04]  /*0700*/  @P3 LOP3.LUT R24, R24, 0xff, RZ, 0xc0, !PT ;  /* 0x000000ff18183812 */ /* 0x000fc800078ec0ff */
[----:B------:R-:W-:Y:S01]  /*0710*/  @P3 ISETP.GE.U32.AND P4, PT, R24, 0xc6, PT ;  /* 0x000000c61800380c */ /* 0x000fe20003f86070 */
[----:B------:R-:W-:Y:S02]  /*0720*/  @P5 VIADD R26, R26, 0xffffff85 ;  /* 0xffffff851a1a5836 */ /* 0x000fe40000000000 */
[----:B------:R-:W-:Y:S01]  /*0730*/  VIADD R28, R28, 0xffffff85 ;  /* 0xffffff851c1c7836 */ /* 0x000fe20000000000 */
[----:B------:R-:W-:-:S04]  /*0740*/  @P3 SEL R29, RZ, 0x1, P4 ;  /* 0x00000001ff1d3807 */ /* 0x000fc80002000000 */
[----:B------:R-:W-:Y:S02]  /*0750*/  LOP3.LUT R28, R28, 0xff, RZ, 0xc0, !PT ;  /* 0x000000ff1c1c7812 */ /* 0x000fe400078ec0ff */
[----:B--2---:R-:W-:Y:S01]  /*0760*/  @P0 IADD3 R24, P4, PT, R25, R14, RZ ;  /* 0x0000000e19180210 */ /* 0x004fe20007f9e0ff */
[----:B------:R-:W-:Y:S01]  /*0770*/  VIADD R18, R18, 0xffffff85 ;  /* 0xffffff8512127836 */ /* 0x000fe20000000000 */
[----:B------:R-:W-:Y:S02]  /*0780*/  ISETP.GE.U32.AND P3, PT, R28, 0xc6, PT ;  /* 0x000000c61c00780c */ /* 0x000fe40003f66070 */
[----:B------:R-:W-:Y:S02]  /*0790*/  @P5 LOP3.LUT R26, R26, 0xff, RZ, 0xc0, !PT ;  /* 0x000000ff1a1a5812 */ /* 0x000fe400078ec0ff */
[----:B------:R-:W-:Y:S01]  /*07a0*/  LOP3.LUT R18, R18, 0xff, RZ, 0xc0, !PT ;  /* 0x000000ff12127812 */ /* 0x000fe200078ec0ff */
[----:B------:R-:W-:Y:S02]  /*07b0*/  VIADD R14, R20, 0xffffff85 ;  /* 0xffffff85140e7836 */ /* 0x000fe40000000000 */
[----:B------:R-:W-:Y:S01]  /*07c0*/  @P0 IMAD.X R25, RZ, RZ, R15, P4 ;  /* 0x000000ffff190224 */ /* 0x000fe200020e060f */
[----:B------:R-:W-:-:S02]  /*07d0*/  ISETP.GE.U32.AND P4, PT, R18, 0xc6, PT ;  /* 0x000000c61200780c */ /* 0x000fc40003f86070 */
[----:B------:R-:W-:Y:S02]  /*07e0*/  @P5 ISETP.GE.U32.AND P6, PT, R26, 0xc6, PT ;  /* 0x000000c61a00580c */ /* 0x000fe40003fc6070 */
[----:B------:R-:W-:Y:S01]  /*07f0*/  LOP3.LUT R14, R14, 0xff, RZ, 0xc0, !PT ;  /* 0x000000ff0e0e7812 */ /* 0x000fe200078ec0ff */
[----:B------:R-:W-:Y:S01]  /*0800*/  IMAD.MOV.U32 R20, RZ, RZ, RZ ;  /* 0x000000ffff147224 */ /* 0x000fe200078e00ff */
[----:B------:R-:W-:Y:S01]  /*0810*/  @P5 SEL R20, RZ, 0x1, P6 ;  /* 0x00000001ff145807 */ /* 0x000fe20003000000 */
[----:B------:R-:W2:Y:S01]  /*0820*/  @P0 LDG.E.U8 R24, desc[UR6][R24.64] ;  /* 0x0000000618180981 */ /* 0x000ea2000c1e1100 */
[----:B------:R-:W-:Y:S02]  /*0830*/  ISETP.GE.U32.AND P5, PT, R14, 0xc6, PT ;  /* 0x000000c60e00780c */ /* 0x000fe40003fa6070 */
[----:B-1----:R-:W-:Y:S01]  /*0840*/  @P2 IADD3 R26, P6, PT, R27, R16, RZ ;  /* 0x000000101b1a2210 */ /* 0x002fe20007fde0ff */
[----:B------:R-:W1:Y:S04]  /*0850*/  @P3 LDC.64 R14, c[0x0][0x380] ;  /* 0x0000e000ff0e3b82 */ /* 0x000e680000000a00 */
[----:B------:R-:W-:-:S04]  /*0860*/  @P2 IMAD.X R27, RZ, RZ, R17, P6 ;  /* 0x000000ffff1b2224 */ /* 0x000fc800030e0611 */
[----:B------:R-:W3:Y:S01]  /*0870*/  @P4 LDC.64 R16, c[0x0][0x380] ;  /* 0x0000e000ff104b82 */ /* 0x000ee20000000a00 */
[----:B0-----:R-:W-:Y:S01]  /*0880*/  @P1 IADD3 R12, P6, PT, R19, R12, RZ ;  /* 0x0000000c130c1210 */ /* 0x001fe20007fde0ff */
[----:B------:R-:W4:Y:S06]  /*0890*/  @P2 LDG.E.U8 R26, desc[UR6][R26.64] ;  /* 0x000000061a1a2981 */ /* 0x000f2c000c1e1100 */
[----:B------:R-:W0:Y:S01]  /*08a0*/  @P5 LDC.64 R18, c[0x0][0x380] ;  /* 0x0000e000ff125b82 */ /* 0x000e220000000a00 */
[----:B------:R-:W-:-:S05]  /*08b0*/  @P1 IMAD.X R13, RZ, RZ, R13, P6 ;  /* 0x000000ffff0d1224 */ /* 0x000fca00030e060d */
[----:B------:R-:W5:Y:S01]  /*08c0*/  @P1 LDG.E.U8 R12, desc[UR6][R12.64] ;  /* 0x000000060c0c1981 */ /* 0x000f62000c1e1100 */
[----:B-1----:R-:W-:-:S05]  /*08d0*/  @P3 IADD3 R14, P6, PT, R11, R14, RZ ;  /* 0x0000000e0b0e3210 */ /* 0x002fca0007fde0ff */
[----:B------:R-:W-:Y:S01]  /*08e0*/  @P3 IMAD.X R15, RZ, RZ, R15, P6 ;  /* 0x000000ffff0f3224 */ /* 0x000fe200030e060f */
[----:B---3--:R-:W-:-:S04]  /*08f0*/  @P4 IADD3 R16, P6, PT, R21, R16, RZ ;  /* 0x0000001015104210 */ /* 0x008fc80007fde0ff */
[----:B------:R-:W3:Y:S01]  /*0900*/  @P3 LDG.E.U8 R14, desc[UR6][R14.64] ;  /* 0x000000060e0e3981 */ /* 0x000ee2000c1e1100 */
[----:B------:R-:W-:Y:S01]  /*0910*/  @P4 IMAD.X R17, RZ, RZ, R17, P6 ;  /* 0x000000ffff114224 */ /* 0x000fe200030e0611 */
[----:B0-----:R-:W-:-:S04]  /*0920*/  @P5 IADD3 R18, P6, PT, R23, R18, RZ ;  /* 0x0000001217125210 */ /* 0x001fc80007fde0ff */
[----:B------:R-:W3:Y:S01]  /*0930*/  @P4 LDG.E.U8 R16, desc[UR6][R16.64] ;  /* 0x0000000610104981 */ /* 0x000ee2000c1e1100 */
[----:B------:R-:W-:-:S05]  /*0940*/  @P5 IMAD.X R19, RZ, RZ, R19, P6 ;  /* 0x000000ffff135224 */ /* 0x000fca00030e0613 */
[----:B------:R-:W3:Y:S01]  /*0950*/  @P5 LDG.E.U8 R18, desc[UR6][R18.64] ;  /* 0x0000000612125981 */ /* 0x000ee2000c1e1100 */
[----:B------:R-:W-:Y:S01]  /*0960*/  IMAD.MOV.U32 R11, RZ, RZ, RZ ;  /* 0x000000ffff0b7224 */ /* 0x000fe200078e00ff */
[----:B------:R-:W-:Y:S01]  /*0970*/  IADD3 R20, PT, PT, R20, R29, R10 ;  /* 0x0000001d14147210 */ /* 0x000fe20007ffe00a */
[----:B------:R-:W-:Y:S02]  /*0980*/  IMAD.MOV.U32 R22, RZ, RZ, RZ ;  /* 0x000000ffff167224 */ /* 0x000fe400078e00ff */
[----:B------:R-:W-:Y:S02]  /*0990*/  VIADD R9, R9, 0x8 ;  /* 0x0000000809097836 */ /* 0x000fe40000000000 */
[----:B------:R-:W-:Y:S02]  /*09a0*/  IMAD.MOV.U32 R10, RZ, RZ, RZ ;  /* 0x000000ffff0a7224 */ /* 0x000fe400078e00ff */
[----:B------:R-:W-:Y:S02]  /*09b0*/  VIADD R8, R8, 0x800 ;  /* 0x0000080008087836 */ /* 0x000fe40000000000 */
[----:B------:R-:W-:-:S02]  /*09c0*/  VIADD R3, R3, 0x800 ;  /* 0x0000080003037836 */ /* 0x000fc40000000000 */
[----:B--2---:R-:W-:-:S05]  /*09d0*/  @P0 VIADD R24, R24, 0xffffff85 ;  /* 0xffffff8518180836 */ /* 0x004fca0000000000 */
[----:B------:R-:W-:-:S04]  /*09e0*/  @P0 LOP3.LUT R24, R24, 0xff, RZ, 0xc0, !PT ;  /* 0x000000ff18180812 */ /* 0x000fc800078ec0ff */
[----:B------:R-:W-:Y:S01]  /*09f0*/  @P0 ISETP.GE.U32.AND P6, PT, R24, 0xc6, PT ;  /* 0x000000c61800080c */ /* 0x000fe20003fc6070 */
[----:B----4-:R-:W-:-:S03]  /*0a00*/  @P2 VIADD R26, R26, 0xffffff85 ;  /* 0xffffff851a1a2836 */ /* 0x010fc60000000000 */
[----:B------:R-:W-:Y:S02]  /*0a10*/  @P0 SEL R11, RZ, 0x1, P6 ;  /* 0x00000001ff0b0807 */ /* 0x000fe40003000000 */
[----:B------:R-:W-:-:S04]  /*0a20*/  @P2 LOP3.LUT R26, R26, 0xff, RZ, 0xc0, !PT ;  /* 0x000000ff1a1a2812 */ /* 0x000fc800078ec0ff */
[----:B------:R-:W-:Y:S01]  /*0a30*/  @P2 ISETP.GE.U32.AND P0, PT, R26, 0xc6, PT ;  /* 0x000000c61a00280c */ /* 0x000fe20003f06070 */
[----:B-----5:R-:W-:-:S03]  /*0a40*/  @P1 VIADD R12, R12, 0xffffff85 ;  /* 0xffffff850c0c1836 */ /* 0x020fc60000000000 */
[----:B------:R-:W-:Y:S01]  /*0a50*/  @P2 SEL R22, RZ, 0x1, P0 ;  /* 0x00000001ff162807 */ /* 0x000fe20000000000 */
[----:B---3--:R-:W-:-:S05]  /*0a60*/  @P3 VIADD R14, R14, 0xffffff85 ;  /* 0xffffff850e0e3836 */ /* 0x008fca0000000000 */
[----:B------:R-:W-:Y:S02]  /*0a70*/  @P3 LOP3.LUT R14, R14, 0xff, RZ, 0xc0, !PT ;  /* 0x000000ff0e0e3812 */ /* 0x000fe400078ec0ff */
[----:B------:R-:W-:Y:S02]  /*0a80*/  IADD3 R20, PT, PT, R22, R11, R20 ;  /* 0x0000000b16147210 */ /* 0x000fe40007ffe014 */
[----:B------:R-:W-:Y:S01]  /*0a90*/  @P3 ISETP.GE.U32.AND P2, PT, R14, 0xc6, PT ;  /* 0x000000c60e00380c */ /* 0x000fe20003f46070 */
[----:B------:R-:W-:Y:S01]  /*0aa0*/  @P4 VIADD R16, R16, 0xffffff85 ;  /* 0xffffff8510104836 */ /* 0x000fe20000000000 */
[----:B------:R-:W-:Y:S01]  /*0ab0*/  @P1 LOP3.LUT R12, R12, 0xff, RZ, 0xc0, !PT ;  /* 0x000000ff0c0c1812 */ /* 0x000fe200078ec0ff */
[----:B------:R-:W-:Y:S01]  /*0ac0*/  IMAD.MOV.U32 R11, RZ, RZ, RZ ;  /* 0x000000ffff0b7224 */ /* 0x000fe200078e00ff */
[----:B------:R-:W-:Y:S01]  /*0ad0*/  @P3 SEL R11, RZ, 0x1, P2 ;  /* 0x00000001ff0b3807 */ /* 0x000fe20001000000 */
[----:B------:R-:W-:Y:S01]  /*0ae0*/  @P5 VIADD R18, R18, 0xffffff85 ;  /* 0xffffff8512125836 */ /* 0x000fe20000000000 */
[----:B------:R-:W-:-:S02]  /*0af0*/  ISETP.NE.AND P2, PT, R9, RZ, PT ;  /* 0x000000ff0900720c */ /* 0x000fc40003f45270 */
[----:B------:R-:W-:Y:S02]  /*0b00*/  @P1 ISETP.GE.U32.AND P6, PT, R12, 0xc6, PT ;  /* 0x000000c60c00180c */ /* 0x000fe40003fc6070 */
[----:B------:R-:W-:Y:S02]  /*0b10*/  @P4 LOP3.LUT R16, R16, 0xff, RZ, 0xc0, !PT ;  /* 0x000000ff10104812 */ /* 0x000fe400078ec0ff */
[----:B------:R-:W-:Y:S02]  /*0b20*/  @P5 LOP3.LUT R18, R18, 0xff, RZ, 0xc0, !PT ;  /* 0x000000ff12125812 */ /* 0x000fe400078ec0ff */
[----:B------:R-:W-:Y:S02]  /*0b30*/  @P1 SEL R10, RZ, 0x1, P6 ;  /* 0x00000001ff0a1807 */ /* 0x000fe40003000000 */
[----:B------:R-:W-:Y:S02]  /*0b40*/  @P4 ISETP.GE.U32.AND P0, PT, R16, 0xc6, PT ;  /* 0x000000c61000480c */ /* 0x000fe40003f06070 */
[----:B------:R-:W-:-:S02]  /*0b50*/  @P5 ISETP.GE.U32.AND P1, PT, R18, 0xc6, PT ;  /* 0x000000c61200580c */ /* 0x000fc40003f26070 */
[----:B------:R-:W-:Y:S02]  /*0b60*/  CS2R R12, SRZ ;  /* 0x00000000000c7805 */ /* 0x000fe4000001ff00 */
[----:B------:R-:W-:Y:S02]  /*0b70*/  IADD3 R10, PT, PT, R11, R10, R20 ;  /* 0x0000000a0b0a7210 */ /* 0x000fe40007ffe014 */
[----:B------:R-:W-:Y:S02]  /*0b80*/  @P4 SEL R12, RZ, 0x1, P0 ;  /* 0x00000001ff0c4807 */ /* 0x000fe40000000000 */
[----:B------:R-:W-:-:S04]  /*0b90*/  @P5 SEL R13, RZ, 0x1, P1 ;  /* 0x00000001ff0d5807 */ /* 0x000fc80000800000 */
[----:B------:R-:W-:Y:S01]  /*0ba0*/  IADD3 R10, PT, PT, R13, R12, R10 ;  /* 0x0000000c0d0a7210 */ /* 0x000fe20007ffe00a */
[----:B------:R-:W-:Y:S06]  /*0bb0*/  @P2 BRA `(.L_x_192) ;  /* 0xfffffff400e42947 */ /* 0x000fec000383ffff */
[----:B------:R-:W-:Y:S05]  /*0bc0*/  BSYNC.RECONVERGENT B3 ;  /* 0x0000000000037941 */ /* 0x000fea0003800200 */
.L_x_191:
[----:B------:R-:W-:-:S07]  /*0bd0*/  VIADD R18, R8, 0xfffffc00 ;  /* 0xfffffc0008127836 */ /* 0x000fce0000000000 */
.L_x_190:
[----:B0-----:R-:W-:Y:S05]  /*0be0*/  BSYNC.RECONVERGENT B2 ;  /* 0x0000000000027941 */ /* 0x001fea0003800200 */
.L_x_189:
[----:B------:R-:W-:-:S13]  /*0bf0*/  ISETP.NE.AND P0, PT, R6, RZ, PT ;  /* 0x000000ff0600720c */ /* 0x000fda0003f05270 */
[----:B------:R-:W-:Y:S05]  /*0c00*/  @!P0 BRA `(.L_x_188) ;  /* 0x0000000800248947 */ /* 0x000fea0003800000 */
[----:B------:R-:W-:Y:S01]  /*0c10*/  ISETP.GE.U32.AND P1, PT, R6, 0x4, PT ;  /* 0x000000040600780c */ /* 0x000fe20003f26070 */
[----:B------:R-:W-:Y:S01]  /*0c20*/  BSSY.RECONVERGENT B2, `(.L_x_193) ;  /* 0x0000048000027945 */ /* 0x000fe20003800200 */
[----:B------:R-:W-:-:S11]  /*0c30*/  LOP3.LUT P0, R5, R5, 0x3, RZ, 0xc0, !PT ;  /* 0x0000000305057812 */ /* 0x000fd6000780c0ff */
[----:B------:R-:W-:Y:S05]  /*0c40*/  @!P1 BRA `(.L_x_194) ;  /* 0x0000000400149947 */ /* 0x000fea0003800000 */
[----:B------:R-:W0:Y:S01]  /*0c50*/  LDCU.64 UR8, c[0x0][0x388] ;  /* 0x00007100ff0877ac */ /* 0x000e220008000a00 */
[----:B------:R-:W-:-:S04]  /*0c60*/  IMAD R21, R7, 0x1000, R18 ;  /* 0x0000100007157824 */ /* 0x000fc800078e0212 */
[C---:B------:R-:W-:Y:S02]  /*0c70*/  VIADD R19, R21.reuse, 0x100 ;  /* 0x0000010015137836 */ /* 0x040fe40000000000 */
[C---:B------:R-:W-:Y:S02]  /*0c80*/  VIADD R11, R21.reuse, 0x200 ;  /* 0x00000200150b7836 */ /* 0x040fe40000000000 */
[C---:B------:R-:W-:Y:S01]  /*0c90*/  VIADD R3, R21.reuse, 0x300 ;  /* 0x0000030015037836 */ /* 0x040fe20000000000 */
[----:B0-----:R-:W-:-:S05]  /*0ca0*/  IADD3 R16, P1, PT, R21, UR8, RZ ;  /* 0x0000000815107c10 */ /* 0x001fca000ff3e0ff */
[----:B------:R-:W-:Y:S01]  /*0cb0*/  IMAD.X R17, RZ, RZ, UR9, P1 ;  /* 0x00000009ff117e24 */ /* 0x000fe200088e06ff */
[----:B------:R-:W-:Y:S02]  /*0cc0*/  IADD3 R8, P1, PT, R19, UR8, RZ ;  /* 0x0000000813087c10 */ /* 0x000fe4000ff3e0ff */
[----:B------:R-:W-:Y:S02]  /*0cd0*/  IADD3 R12, P2, PT, R11, UR8, RZ ;  /* 0x000000080b0c7c10 */ /* 0x000fe4000ff5e0ff */
[----:B------:R-:W2:Y:S01]  /*0ce0*/  LDG.E.U8 R16, desc[UR6][R16.64] ;  /* 0x0000000610107981 */ /* 0x000ea2000c1e1100 */
[----:B------:R-:W-:Y:S01]  /*0cf0*/  IMAD.X R9, RZ, RZ, UR9, P1 ;  /* 0x00000009ff097e24 */ /* 0x000fe200088e06ff */
[----:B------:R-:W-:Y:S01]  /*0d00*/  IADD3 R14, P1, PT, R3, UR8, RZ ;  /* 0x00000008030e7c10 */ /* 0x000fe2000ff3e0ff */
[----:B------:R-:W-:-:S03]  /*0d10*/  IMAD.X R13, RZ, RZ, UR9, P2 ;  /* 0x00000009ff0d7e24 */ /* 0x000fc600090e06ff */
[----:B------:R-:W3:Y:S01]  /*0d20*/  LDG.E.U8 R8, desc[UR6][R8.64] ;  /* 0x0000000608087981 */ /* 0x000ee2000c1e1100 */
[----:B------:R-:W-:-:S03]  /*0d30*/  IMAD.X R15, RZ, RZ, UR9, P1 ;  /* 0x00000009ff0f7e24 */ /* 0x000fc600088e06ff */
[----:B------:R-:W4:Y:S04]  /*0d40*/  LDG.E.U8 R12, desc[UR6][R12.64] ;  /* 0x000000060c0c7981 */ /* 0x000f28000c1e1100 */
[----:B------:R-:W5:Y:S01]  /*0d50*/  LDG.E.U8 R14, desc[UR6][R14.64] ;  /* 0x000000060e0e7981 */ /* 0x000f62000c1e1100 */
[----:B--2---:R-:W-:-:S05]  /*0d60*/  VIADD R6, R16, 0xffffff85 ;  /* 0xffffff8510067836 */ /* 0x004fca0000000000 */
[----:B------:R-:W-:Y:S01]  /*0d70*/  LOP3.LUT R6, R6, 0xff, RZ, 0xc0, !PT ;  /* 0x000000ff06067812 */ /* 0x000fe200078ec0ff */
[----:B---3--:R-:W-:-:S03]  /*0d80*/  VIADD R16, R8, 0xffffff85 ;  /* 0xffffff8508107836 */ /* 0x008fc60000000000 */
[----:B------:R-:W-:Y:S01]  /*0d90*/  ISETP.GE.U32.AND P4, PT, R6, 0xc6, PT ;  /* 0x000000c60600780c */ /* 0x000fe20003f86070 */
[----:B----4-:R-:W-:Y:S01]  /*0da0*/  VIADD R6, R12, 0xffffff85 ;  /* 0xffffff850c067836 */ /* 0x010fe20000000000 */
[----:B------:R-:W-:Y:S01]  /*0db0*/  LOP3.LUT R16, R16, 0xff, RZ, 0xc0, !PT ;  /* 0x000000ff10107812 */ /* 0x000fe200078ec0ff */
[----:B-----5:R-:W-:-:S03]  /*0dc0*/  VIADD R17, R14, 0xffffff85 ;  /* 0xffffff850e117836 */ /* 0x020fc60000000000 */
[----:B------:R-:W-:Y:S02]  /*0dd0*/  LOP3.LUT R6, R6, 0xff, RZ, 0xc0, !PT ;  /* 0x000000ff06067812 */ /* 0x000fe400078ec0ff */
[----:B------:R-:W-:Y:S02]  /*0de0*/  ISETP.GE.U32.AND P1, PT, R16, 0xc6, PT ;  /* 0x000000c61000780c */ /* 0x000fe40003f26070 */
[----:B------:R-:W-:Y:S02]  /*0df0*/  LOP3.LUT R8, R17, 0xff, RZ, 0xc0, !PT ;  /* 0x000000ff11087812 */ /* 0x000fe400078ec0ff */
[----:B------:R-:W-:Y:S01]  /*0e00*/  ISETP.GE.U32.AND P3, PT, R6, 0xc6, PT ;  /* 0x000000c60600780c */ /* 0x000fe20003f66070 */
[----:B------:R-:W0:Y:S01]  /*0e10*/  @P4 LDC.64 R16, c[0x0][0x380] ;  /* 0x0000e000ff104b82 */ /* 0x000e220000000a00 */
[----:B------:R-:W-:-:S07]  /*0e20*/  ISETP.GE.U32.AND P2, PT, R8, 0xc6, PT ;  /* 0x000000c60800780c */ /* 0x000fce0003f46070 */
[----:B------:R-:W1:Y:S08]  /*0e30*/  @P1 LDC.64 R8, c[0x0][0x380] ;  /* 0x0000e000ff081b82 */ /* 0x000e700000000a00 */
[----:B------:R-:W2:Y:S08]  /*0e40*/  @P3 LDC.64 R12, c[0x0][0x380] ;  /* 0x0000e000ff0c3b82 */ /* 0x000eb00000000a00 */
[----:B------:R-:W3:Y:S01]  /*0e50*/  @P2 LDC.64 R14, c[0x0][0x380] ;  /* 0x0000e000ff0e2b82 */ /* 0x000ee20000000a00 */
[----:B0-----:R-:W-:-:S05]  /*0e60*/  @P4 IADD3 R16, P5, PT, R21, R16, RZ ;  /* 0x0000001015104210 */ /* 0x001fca0007fbe0ff */
[----:B------:R-:W-:Y:S01]  /*0e70*/  @P4 IMAD.X R17, RZ, RZ, R17, P5 ;  /* 0x000000ffff114224 */ /* 0x000fe200028e0611 */
[----:B-1----:R-:W-:-:S04]  /*0e80*/  @P1 IADD3 R8, P6, PT, R19, R8, RZ ;  /* 0x0000000813081210 */ /* 0x002fc80007fde0ff */
[----:B------:R-:W4:Y:S01]  /*0e90*/  @P4 LDG.E.U8 R16, desc[UR6][R16.64] ;  /* 0x0000000610104981 */ /* 0x000f22000c1e1100 */
[----:B------:R-:W-:Y:S01]  /*0ea0*/  @P1 IMAD.X R9, RZ, RZ, R9, P6 ;  /* 0x000000ffff091224 */ /* 0x000fe200030e0609 */
[----:B--2---:R-:W-:-:S04]  /*0eb0*/  @P3 IADD3 R12, P5, PT, R11, R12, RZ ;  /* 0x0000000c0b0c3210 */ /* 0x004fc80007fbe0ff */
[----:B------:R-:W2:Y:S01]  /*0ec0*/  @P1 LDG.E.U8 R8, desc[UR6][R8.64] ;  /* 0x0000000608081981 */ /* 0x000ea2000c1e1100 */
[----:B------:R-:W-:Y:S01]  /*0ed0*/  @P3 IMAD.X R13, RZ, RZ, R13, P5 ;  /* 0x000000ffff0d3224 */ /* 0x000fe200028e060d */
[----:B---3--:R-:W-:-:S04]  /*0ee0*/  @P2 IADD3 R14, P6, PT, R3, R14, RZ ;  /* 0x0000000e030e2210 */ /* 0x008fc80007fde0ff */
[----:B------:R-:W3:Y:S01]  /*0ef0*/  @P3 LDG.E.U8 R12, desc[UR6][R12.64] ;  /* 0x000000060c0c3981 */ /* 0x000ee2000c1e1100 */
[----:B------:R-:W-:-:S05]  /*0f00*/  @P2 IMAD.X R15, RZ, RZ, R15, P6 ;  /* 0x000000ffff0f2224 */ /* 0x000fca00030e060f */
[----:B------:R-:W5:Y:S01]  /*0f10*/  @P2 LDG.E.U8 R14, desc[UR6][R14.64] ;  /* 0x000000060e0e2981 */ /* 0x000f62000c1e1100 */
[----:B------:R-:W-:Y:S02]  /*0f20*/  VIADD R18, R18, 0x400 ;  /* 0x0000040012127836 */ /* 0x000fe40000000000 */
[----:B----4-:R-:W-:-:S05]  /*0f30*/  @P4 VIADD R3, R16, 0xffffff85 ;  /* 0xffffff8510034836 */ /* 0x010fca0000000000 */
[----:B------:R-:W-:Y:S01]  /*0f40*/  @P4 LOP3.LUT R3, R3, 0xff, RZ, 0xc0, !PT ;  /* 0x000000ff03034812 */ /* 0x000fe200078ec0ff */
[----:B--2---:R-:W-:-:S03]  /*0f50*/  @P1 VIADD R6, R8, 0xffffff85 ;  /* 0xffffff8508061836 */ /* 0x004fc60000000000 */
[----:B------:R-:W-:Y:S01]  /*0f60*/  @P4 ISETP.GE.U32.AND P5, PT, R3, 0xc6, PT ;  /* 0x000000c60300480c */ /* 0x000fe20003fa6070 */
[----:B------:R-:W-:Y:S02]  /*0f70*/  IMAD.MOV.U32 R3, RZ, RZ, RZ ;  /* 0x000000ffff037224 */ /* 0x000fe400078e00ff */
[----:B---3--:R-:W-:Y:S01]  /*0f80*/  @P3 VIADD R11, R12, 0xffffff85 ;  /* 0xffffff850c0b3836 */ /* 0x008fe20000000000 */
[----:B------:R-:W-:Y:S02]  /*0f90*/  @P1 LOP3.LUT R6, R6, 0xff, RZ, 0xc0, !PT ;  /* 0x000000ff06061812 */ /* 0x000fe400078ec0ff */
[----:B------:R-:W-:Y:S02]  /*0fa0*/  @P4 SEL R3, RZ, 0x1, P5 ;  /* 0x00000001ff034807 */ /* 0x000fe40002800000 */
[----:B------:R-:W-:Y:S01]  /*0fb0*/  @P3 LOP3.LUT R11, R11, 0xff, RZ, 0xc0, !PT ;  /* 0x000000ff0b0b3812 */ /* 0x000fe200078ec0ff */
[----:B-----5:R-:W-:Y:S01]  /*0fc0*/  @P2 VIADD R8, R14, 0xffffff85 ;  /* 0xffffff850e082836 */ /* 0x020fe20000000000 */
[----:B------:R-:W-:-:S02]  /*0fd0*/  @P1 ISETP.GE.U32.AND P4, PT, R6, 0xc6, PT ;  /* 0x000000c60600180c */ /* 0x000fc40003f86070 */
[----:B------:R-:W-:Y:S02]  /*0fe0*/  @P3 ISETP.GE.U32.AND P5, PT, R11, 0xc6, PT ;  /* 0x000000c60b00380c */ /* 0x000fe40003fa6070 */
[----:B------:R-:W-:Y:S01]  /*0ff0*/  @P2 LOP3.LUT R8, R8, 0xff, RZ, 0xc0, !PT ;  /* 0x000000ff08082812 */ /* 0x000fe200078ec0ff */
[----:B------:R-:W-:Y:S02]  /*1000*/  IMAD.IADD R9, R10, 0x1, R3 ;  /* 0x000000010a097824 */ /* 0x000fe400078e0203 */
[----:B------:R-:W-:Y:S01]  /*1010*/  IMAD.MOV.U32 R3, RZ, RZ, RZ ;  /* 0x000000ffff037224 */ /* 0x000fe200078e00ff */
        /* <DEDUP_REMOVED lines=8> */
.L_x_194:
[----:B------:R-:W-:Y:S05]  /*10a0*/  BSYNC.RECONVERGENT B2 ;  /* 0x0000000000027941 */ /* 0x000fea0003800200 */
.L_x_193:
[----:B------:R-:W-:Y:S05]  /*10b0*/  @!P0 BRA `(.L_x_188) ;  /* 0x0000000000f88947 */ /* 0x000fea0003800000 */
[----:B------:R-:W-:Y:S01]  /*10c0*/  ISETP.NE.AND P1, PT, R5, 0x1, PT ;  /* 0x000000010500780c */ /* 0x000fe20003f25270 */
[----:B------:R-:W-:Y:S01]  /*10d0*/  BSSY.RECONVERGENT B2, `(.L_x_195) ;  /* 0x0000027000027945 */ /* 0x000fe20003800200 */
[----:B------:R-:W-:-:S11]  /*10e0*/  LOP3.LUT P0, RZ, R4, 0x100, RZ, 0xc0, !PT ;  /* 0x0000010004ff7812 */ /* 0x000fd6000780c0ff */
[----:B------:R-:W-:Y:S05]  /*10f0*/  @!P1 BRA `(.L_x_196) ;  /* 0x0000000000909947 */ /* 0x000fea0003800000 */
[----:B------:R-:W0:Y:S01]  /*1100*/  LDCU.64 UR8, c[0x0][0x388] ;  /* 0x00007100ff0877ac */ /* 0x000e220008000a00 */
[----:B------:R-:W-:-:S04]  /*1110*/  IMAD R11, R7, 0x1000, R18 ;  /* 0x00001000070b7824 */ /* 0x000fc800078e0212 */
[C---:B------:R-:W-:Y:S01]  /*1120*/  VIADD R9, R11.reuse, 0x100 ;  /* 0x000001000b097836 */ /* 0x040fe20000000000 */
[----:B0-----:R-:W-:-:S04]  /*1130*/  IADD3 R4, P1, PT, R11, UR8, RZ ;  /* 0x000000080b047c10 */ /* 0x001fc8000ff3e0ff */
[----:B------:R-:W-:Y:S01]  /*1140*/  IADD3 R12, P2, PT, R9, UR8, RZ ;  /* 0x00000008090c7c10 */ /* 0x000fe2000ff5e0ff */
[----:B------:R-:W-:-:S04]  /*1150*/  IMAD.X R5, RZ, RZ, UR9, P1 ;  /* 0x00000009ff057e24 */ /* 0x000fc800088e06ff */
[----:B------:R-:W-:Y:S01]  /*1160*/  IMAD.X R13, RZ, RZ, UR9, P2 ;  /* 0x00000009ff0d7e24 */ /* 0x000fe200090e06ff */
[----:B------:R-:W2:Y:S04]  /*1170*/  LDG.E.U8 R4, desc[UR6][R4.64] ;  /* 0x0000000604047981 */ /* 0x000ea8000c1e1100 */
[----:B------:R-:W3:Y:S01]  /*1180*/  LDG.E.U8 R12, desc[UR6][R12.64] ;  /* 0x000000060c0c7981 */ /* 0x000ee2000c1e1100 */
[----:B--2---:R-:W-:Y:S02]  /*1190*/  VIADD R3, R4, 0xffffff85 ;  /* 0xffffff8504037836 */ /* 0x004fe40000000000 */
[----:B---3--:R-:W-:-:S03]  /*11a0*/  VIADD R6, R12, 0xffffff85 ;  /* 0xffffff850c067836 */ /* 0x008fc60000000000 */
[----:B------:R-:W-:Y:S02]  /*11b0*/  LOP3.LUT R3, R3, 0xff, RZ, 0xc0, !PT ;  /* 0x000000ff03037812 */ /* 0x000fe400078ec0ff */
[----:B------:R-:W-:Y:S02]  /*11c0*/  LOP3.LUT R6, R6, 0xff, RZ, 0xc0, !PT ;  /* 0x000000ff06067812 */ /* 0x000fe400078ec0ff */
[----:B------:R-:W-:Y:S02]  /*11d0*/  ISETP.GE.U32.AND P1, PT, R3, 0xc6, PT ;  /* 0x000000c60300780c */ /* 0x000fe40003f26070 */
[----:B------:R-:W-:-:S11]  /*11e0*/  ISETP.GE.U32.AND P3, PT, R6, 0xc6, PT ;  /* 0x000000c60600780c */ /* 0x000fd60003f66070 */
[----:B------:R-:W0:Y:S08]  /*11f0*/  @P1 LDC.64 R14, c[0x0][0x380] ;  /* 0x0000e000ff0e1b82 */ /* 0x000e300000000a00 */
[----:B------:R-:W1:Y:S01]  /*1200*/  @P3 LDC.64 R16, c[0x0][0x380] ;  /* 0x0000e000ff103b82 */ /* 0x000e620000000a00 */
[----:B0-----:R-:W-:Y:S02]  /*1210*/  @P1 IADD3 R8, P2, PT, R11, R14, RZ ;  /* 0x0000000e0b081210 */ /* 0x001fe40007f5e0ff */
[----:B-1----:R-:W-:-:S03]  /*1220*/  @P3 IADD3 R4, P4, PT, R9, R16, RZ ;  /* 0x0000001009043210 */ /* 0x002fc60007f9e0ff */
[----:B------:R-:W-:Y:S02]  /*1230*/  @P1 IMAD.X R9, RZ, RZ, R15, P2 ;  /* 0x000000ffff091224 */ /* 0x000fe400010e060f */
[----:B------:R-:W-:-:S03]  /*1240*/  @P3 IMAD.X R5, RZ, RZ, R17, P4 ;  /* 0x000000ffff053224 */ /* 0x000fc600020e0611 */
[----:B------:R-:W2:Y:S04]  /*1250*/  @P1 LDG.E.U8 R8, desc[UR6][R8.64] ;  /* 0x0000000608081981 */ /* 0x000ea8000c1e1100 */
[----:B------:R-:W3:Y:S01]  /*1260*/  @P3 LDG.E.U8 R4, desc[UR6][R4.64] ;  /* 0x0000000604043981 */ /* 0x000ee2000c1e1100 */
[----:B------:R-:W-:Y:S02]  /*1270*/  VIADD R18, R18, 0x200 ;  /* 0x0000020012127836 */ /* 0x000fe40000000000 */
[----:B--2---:R-:W-:Y:S02]  /*1280*/  @P1 VIADD R3, R8, 0xffffff85 ;  /* 0xffffff8508031836 */ /* 0x004fe40000000000 */
[----:B---3--:R-:W-:-:S03]  /*1290*/  @P3 VIADD R11, R4, 0xffffff85 ;  /* 0xffffff85040b3836 */ /* 0x008fc60000000000 */
[----:B------:R-:W-:Y:S01]  /*12a0*/  @P1 LOP3.LUT R6, R3, 0xff, RZ, 0xc0, !PT ;  /* 0x000000ff03061812 */ /* 0x000fe200078ec0ff */
[----:B------:R-:W-:-:S03]  /*12b0*/  IMAD.MOV.U32 R3, RZ, RZ, RZ ;  /* 0x000000ffff037224 */ /* 0x000fc600078e00ff */
[----:B------:R-:W-:Y:S01]  /*12c0*/  @P1 ISETP.GE.U32.AND P2, PT, R6, 0xc6, PT ;  /* 0x000000c60600180c */ /* 0x000fe20003f46070 */
[----:B------:R-:W-:Y:S01]  /*12d0*/  IMAD.MOV.U32 R6, RZ, RZ, RZ ;  /* 0x000000ffff067224 */ /* 0x000fe200078e00ff */
[----:B------:R-:W-:Y:S02]  /*12e0*/  @P3 LOP3.LUT R11, R11, 0xff, RZ, 0xc0, !PT ;  /* 0x000000ff0b0b3812 */ /* 0x000fe400078ec0ff */
[----:B------:R-:W-:Y:S02]  /*12f0*/  @P1 SEL R3, RZ, 0x1, P2 ;  /* 0x00000001ff031807 */ /* 0x000fe40001000000 */
[----:B------:R-:W-:-:S03]  /*1300*/  @P3 ISETP.GE.U32.AND P1, PT, R11, 0xc6, PT ;  /* 0x000000c60b00380c */ /* 0x000fc60003f26070 */
[----:B------:R-:W-:Y:S01]  /*1310*/  IMAD.IADD R3, R10, 0x1, R3 ;  /* 0x000000010a037824 */ /* 0x000fe200078e0203 */
[----:B------:R-:W-:-:S05]  /*1320*/  @P3 SEL R6, RZ, 0x1, P1 ;  /* 0x00000001ff063807 */ /* 0x000fca0000800000 */
[----:B------:R-:W-:-:S07]  /*1330*/  IMAD.IADD R10, R3, 0x1, R6 ;  /* 0x00000001030a7824 */ /* 0x000fce00078e0206 */
.L_x_196:
[----:B------:R-:W-:Y:S05]  /*1340*/  BSYNC.RECONVERGENT B2 ;  /* 0x0000000000027941 */ /* 0x000fea0003800200 */
.L_x_195:
[----:B------:R-:W-:Y:S05]  /*1350*/  @P0 BRA `(.L_x_188) ;  /* 0x0000000000500947 */ /* 0x000fea0003800000 */
[----:B------:R-:W0:Y:S01]  /*1360*/  LDCU.128 UR8, c[0x0][0x380] ;  /* 0x00007000ff0877ac */ /* 0x000e220008000c00 */
[----:B------:R-:W-:-:S05]  /*1370*/  IMAD R7, R7, 0x1000, R18 ;  /* 0x0000100007077824 */ /* 0x000fca00078e0212 */
[----:B0-----:R-:W-:-:S05]  /*1380*/  IADD3 R4, P0, PT, R7, UR10, RZ ;  /* 0x0000000a07047c10 */ /* 0x001fca000ff1e0ff */
[----:B------:R-:W-:-:S05]  /*1390*/  IMAD.X R5, RZ, RZ, UR11, P0 ;  /* 0x0000000bff057e24 */ /* 0x000fca00080e06ff */
[----:B------:R-:W2:Y:S01]  /*13a0*/  LDG.E.U8 R4, desc[UR6][R4.64] ;  /* 0x0000000604047981 */ /* 0x000ea2000c1e1100 */
[----:B------:R-:W-:Y:S01]  /*13b0*/  IADD3 R6, P1, PT, R7, UR8, RZ ;  /* 0x0000000807067c10 */ /* 0x000fe2000ff3e0ff */
[----:B------:R-:W-:Y:S04]  /*13c0*/  BSSY.RECONVERGENT B2, `(.L_x_197) ;  /* 0x000000c000027945 */ /* 0x000fe80003800200 */
[----:B------:R-:W-:Y:S02]  /*13d0*/  IMAD.X R7, RZ, RZ, UR9, P1 ;  /* 0x00000009ff077e24 */ /* 0x000fe400088e06ff */
[----:B--2---:R-:W-:-:S05]  /*13e0*/  VIADD R3, R4, 0xffffff85 ;  /* 0xffffff8504037836 */ /* 0x004fca0000000000 */
[----:B------:R-:W-:-:S04]  /*13f0*/  LOP3.LUT R3, R3, 0xff, RZ, 0xc0, !PT ;  /* 0x000000ff03037812 */ /* 0x000fc800078ec0ff */
[----:B------:R-:W-:Y:S01]  /*1400*/  ISETP.GE.U32.AND P0, PT, R3, 0xc6, PT ;  /* 0x000000c60300780c */ /* 0x000fe20003f06070 */
[----:B------:R-:W-:-:S12]  /*1410*/  IMAD.MOV.U32 R3, RZ, RZ, RZ ;  /* 0x000000ffff037224 */ /* 0x000fd800078e00ff */
[----:B------:R-:W-:Y:S05]  /*1420*/  @!P0 BRA `(.L_x_198) ;  /* 0x0000000000148947 */ /* 0x000fea0003800000 */
[----:B------:R-:W2:Y:S02]  /*1430*/  LDG.E.U8 R6, desc[UR6][R6.64] ;  /* 0x0000000606067981 */ /* 0x000ea4000c1e1100 */
[----:B--2---:R-:W-:-:S05]  /*1440*/  VIADD R3, R6, 0xffffff85 ;  /* 0xffffff8506037836 */ /* 0x004fca0000000000 */
[----:B------:R-:W-:-:S04]  /*1450*/  LOP3.LUT R3, R3, 0xff, RZ, 0xc0, !PT ;  /* 0x000000ff03037812 */ /* 0x000fc800078ec0ff */
[----:B------:R-:W-:-:S04]  /*1460*/  ISETP.GE.U32.AND P0, PT, R3, 0xc6, PT ;  /* 0x000000c60300780c */ /* 0x000fc80003f06070 */
[----:B------:R-:W-:-:S09]  /*1470*/  SEL R3, RZ, 0x1, P0 ;  /* 0x00000001ff037807 */ /* 0x000fd20000000000 */
.L_x_198:
[----:B------:R-:W-:Y:S05]  /*1480*/  BSYNC.RECONVERGENT B2 ;  /* 0x0000000000027941 */ /* 0x000fea0003800200 */
.L_x_197:
[----:B------:R-:W-:-:S07]  /*1490*/  IMAD.IADD R10, R10, 0x1, R3 ;  /* 0x000000010a0a7824 */ /* 0x000fce00078e0203 */
.L_x_188:
[----:B0-----:R-:W-:Y:S05]  /*14a0*/  BSYNC.RECONVERGENT B1 ;  /* 0x0000000000017941 */ /* 0x001fea0003800200 */
.L_x_187:
        /* <DEDUP_REMOVED lines=45> */
.L_x_199:
[----:B------:R-:W-:Y:S01]  /*1780*/  LOP3.LUT R3, R0, 0x3e0, RZ, 0xc0, !PT ;  /* 0x000003e000037812 */ /* 0x000fe200078ec0ff */
[----:B------:R-:W0:Y:S04]  /*1790*/  S2R R12, SR_LANEID ;  /* 0x00000000000c7919 */ /* 0x000e280000000000 */
[----:B------:R-:W-:Y:S01]  /*17a0*/  VIADD R5, R3, 0x20 ;  /* 0x0000002003057836 */ /* 0x000fe20000000000 */
[----:B------:R-:W-:-:S04]  /*17b0*/  LOP3.LUT R3, RZ, R3, RZ, 0x33, !PT ;  /* 0x00000003ff037212 */ /* 0x000fc800078e33ff */
[----:B------:R-:W-:Y:S01]  /*17c0*/  ISETP.GT.AND P0, PT, R5, R2, PT ;  /* 0x000000020500720c */ /* 0x000fe20003f04270 */
[----:B------:R-:W-:-:S05]  /*17d0*/  IMAD.IADD R3, R2, 0x1, R3 ;  /* 0x0000000102037824 */ /* 0x000fca00078e0203 */
[----:B------:R-:W-:-:S05]  /*17e0*/  SEL R5, R3, 0x1f, P0 ;  /* 0x0000001f03057807 */ /* 0x000fca0000000000 */
[----:B------:R-:W1:Y:S01]  /*17f0*/  SHFL.DOWN PT, R3, R10, 0x1, R5 ;  /* 0x082000000a037989 */ /* 0x000e6200000e0005 */
[CC--:B0-----:R-:W-:Y:S01]  /*1800*/  ISETP.GE.AND P0, PT, R12.reuse, R5.reuse, PT ;  /* 0x000000050c00720c */ /* 0x0c1fe20003f06270 */
[C---:B------:R-:W-:Y:S01]  /*1810*/  VIADD R6, R12.reuse, 0x2 ;  /* 0x000000020c067836 */ /* 0x040fe20000000000 */
[C---:B------:R-:W-:Y:S01]  /*1820*/  ISETP.NE.AND P1, PT, R12.reuse, RZ, PT ;  /* 0x000000ff0c00720c */ /* 0x040fe20003f25270 */
[----:B------:R-:W-:Y:S01]  /*1830*/  VIADD R8, R12, 0x4 ;  /* 0x000000040c087836 */ /* 0x000fe20000000000 */
[----:B-1----:R-:W-:Y:S02]  /*1840*/  SEL R3, R3, RZ, !P0 ;  /* 0x000000ff03037207 */ /* 0x002fe40004000000 */
[----:B------:R-:W-:-:S09]  /*1850*/  ISETP.GT.AND P0, PT, R6, R5, PT ;  /* 0x000000050600720c */ /* 0x000fd20003f04270 */
[----:B------:R-:W-:Y:S01]  /*1860*/  @!P1 MOV R9, 0x400 ;  /* 0x0000040000099802 */ /* 0x000fe20000000f00 */
[----:B------:R-:W-:Y:S01]  /*1870*/  IMAD.IADD R4, R3, 0x1, R10 ;  /* 0x0000000103047824 */ /* 0x000fe200078e020a */
[----:B------:R-:W-:Y:S01]  /*1880*/  @!P1 SHF.R.U32.HI R7, RZ, 0x3, R0 ;  /* 0x00000003ff079819 */ /* 0x000fe20000011600 */
[----:B------:R-:W0:Y:S03]  /*1890*/  @!P1 S2R R10, SR_CgaCtaId ;  /* 0x00000000000a9919 */ /* 0x000e260000008800 */
[----:B------:R-:W-:Y:S01]  /*18a0*/  @!P1 LOP3.LUT R7, R7, 0x7c, RZ, 0xc0, !PT ;  /* 0x0000007c07079812 */ /* 0x000fe200078ec0ff */
[----:B------:R-:W1:Y:S02]  /*18b0*/  SHFL.DOWN PT, R3, R4, 0x2, R5 ;  /* 0x0840000004037989 */ /* 0x000e6400000e0005 */
[----:B-1----:R-:W-:Y:S02]  /*18c0*/  SEL R3, R3, RZ, !P0 ;  /* 0x000000ff03037207 */ /* 0x002fe40004000000 */
[----:B------:R-:W-:-:S02]  /*18d0*/  ISETP.GT.AND P0, PT, R8, R5, PT ;  /* 0x000000050800720c */ /* 0x000fc40003f04270 */
[----:B0-----:R-:W-:Y:S01]  /*18e0*/  @!P1 LEA R10, R10, R9, 0x18 ;  /* 0x000000090a0a9211 */ /* 0x001fe200078ec0ff */
[----:B------:R-:W-:Y:S02]  /*18f0*/  IMAD.IADD R6, R4, 0x1, R3 ;  /* 0x0000000104067824 */ /* 0x000fe400078e0203 */
[----:B------:R-:W-:Y:S02]  /*1900*/  VIADD R4, R12, 0x8 ;  /* 0x000000080c047836 */ /* 0x000fe40000000000 */
[----:B------:R-:W-:Y:S01]  /*1910*/  @!P1 IMAD.IADD R10, R7, 0x1, R10 ;  /* 0x00000001070a9824 */ /* 0x000fe200078e020a */
[----:B------:R-:W0:Y:S02]  /*1920*/  SHFL.DOWN PT, R3, R6, 0x4, R5 ;  /* 0x0880000006037989 */ /* 0x000e2400000e0005 */
        /* <DEDUP_REMOVED lines=22> */
[----:B------:R-:W2:Y:S04]  /*1a90*/  LDS.128 R4, [UR4+0x10] ;  /* 0x00001004ff047984 */ /* 0x000ea80008000c00 */
[----:B------:R-:W3:Y:S01]  /*1aa0*/  LDS.64 R8, [UR4+0x20] ;  /* 0x00002004ff087984 */ /* 0x000ee20008000a00 */
[----:B0-----:R-:W-:Y:S02]  /*1ab0*/  SEL R0, R0, RZ, P1 ;  /* 0x000000ff00007207 */ /* 0x001fe40000800000 */
[----:B------:R-:W-:-:S02]  /*1ac0*/  ISETP.GT.AND P1, PT, R2, 0x60, PT ;  /* 0x000000600200780c */ /* 0x000fc40003f24270 */
[----:B--2---:R-:W-:Y:S02]  /*1ad0*/  SEL R4, R4, RZ, P2 ;  /* 0x000000ff04047207 */ /* 0x004fe40001000000 */
        /* <DEDUP_REMOVED lines=8> */
[----:B---3--:R-:W-:Y:S02]  /*1b60*/  SEL R8, R8, RZ, P1 ;  /* 0x000000ff08087207 */ /* 0x008fe40000800000 */
[----:B------:R-:W-:Y:S02]  /*1b70*/  SEL R9, R9, RZ, P2 ;  /* 0x000000ff09097207 */ /* 0x000fe40001000000 */
[----:B------:R-:W-:-:S05]  /*1b80*/  IADD3 R0, PT, PT, R8, R0, R7 ;  /* 0x0000000008007210 */ /* 0x000fca0007ffe007 */
[----:B-1----:R-:W-:Y:S01]  /*1b90*/  IMAD.IADD R3, R0, 0x1, R9 ;  /* 0x0000000100037824 */ /* 0x002fe200078e0209 */
[----:B------:R-:W-:Y:S06]  /*1ba0*/  BRA `(.L_x_200) ;  /* 0x0000002c003c7947 */ /* 0x000fec0003800000 */
.L_x_182:
[----:B------:R-:W0:Y:S01]  /*1bb0*/  S2R R0, SR_TID.X ;  /* 0x0000000000007919 */ /* 0x000e220000002100 */
[----:B------:R-:W1:Y:S02]  /*1bc0*/  LDCU.128 UR8, c[0x0][0x380] ;  /* 0x00007000ff0877ac */ /* 0x000e640008000c00 */
[----:B-1----:R-:W-:Y:S02]  /*1bd0*/  IMAD.U32 R10, RZ, RZ, UR10 ;  /* 0x0000000aff0a7e24 */ /* 0x002fe4000f8e00ff */
[----:B------:R-:W-:Y:S02]  /*1be0*/  IMAD.U32 R11, RZ, RZ, UR11 ;  /* 0x0000000bff0b7e24 */ /* 0x000fe4000f8e00ff */
[----:B0-----:R-:W-:-:S05]  /*1bf0*/  IMAD R13, R7, 0x1000, R0 ;  /* 0x00001000070d7824 */ /* 0x001fca00078e0200 */
[----:B------:R-:W-:-:S05]  /*1c00*/  IADD3 R8, P0, PT, R13, R10, RZ ;  /* 0x0000000a0d087210 */ /* 0x000fca0007f1e0ff */
[----:B------:R-:W-:-:S05]  /*1c10*/  IMAD.X R9, RZ, RZ, R11, P0 ;  /* 0x000000ffff097224 */ /* 0x000fca00000e060b */
        /* <DEDUP_REMOVED lines=16> */
[----:B------:R-:W-:Y:S02]  /*1d20*/  IADD3 R4, P1, PT, R13, UR8, RZ ;  /* 0x000000080d047c10 */ /* 0x000fe4000ff3e0ff */
[----:B------:R-:W-:Y:S01]  /*1d30*/  ISETP.GE.U32.AND P5, PT, R3, 0xc6, PT ;  /* 0x000000c60300780c */ /* 0x000fe20003fa6070 */
[----:B-----5:R-:W-:Y:S01]  /*1d40*/  VIADD R6, R6, 0xffffff85 ;  /* 0xffffff8506067836 */ /* 0x020fe20000000000 */
[----:B------:R-:W-:Y:S01]  /*1d50*/  LOP3.LUT R3, R5, 0xff, RZ, 0xc0, !PT ;  /* 0x000000ff05037812 */ /* 0x000fe200078ec0ff */
[----:B------:R-:W-:Y:S01]  /*1d60*/  IMAD.X R5, RZ, RZ, UR9, P1 ;  /* 0x00000009ff057e24 */ /* 0x000fe200088e06ff */
[----:B------:R-:W2:Y:S02]  /*1d70*/  LDG.E.U8 R13, desc[UR6][R8.64+0x700] ;  /* 0x00070006080d7981 */ /* 0x000ea4000c1e1100 */
[----:B------:R-:W-:-:S02]  /*1d80*/  ISETP.GE.U32.AND P2, PT, R3, 0xc6, PT ;  /* 0x000000c60300780c */ /* 0x000fc40003f46070 */
[----:B------:R-:W3:Y:S01]  /*1d90*/  @P0 LDG.E.U8 R17, desc[UR6][R4.64+0x100] ;  /* 0x0001000604110981 */ /* 0x000ee2000c1e1100 */
[----:B------:R-:W-:-:S04]  /*1da0*/  LOP3.LUT R6, R6, 0xff, RZ, 0xc0, !PT ;  /* 0x000000ff06067812 */ /* 0x000fc800078ec0ff */
[----:B------:R-:W4:Y:S01]  /*1db0*/  @P5 LDG.E.U8 R3, desc[UR6][R4.64] ;  /* 0x0000000604035981 */ /* 0x000f22000c1e1100 */
[----:B------:R-:W-:-:S03]  /*1dc0*/  ISETP.GE.U32.AND P3, PT, R6, 0xc6, PT ;  /* 0x000000c60600780c */ /* 0x000fc60003f66070 */
[----:B------:R-:W5:Y:S04]  /*1dd0*/  LDG.E.U8 R6, desc[UR6][R8.64+0x600] ;  /* 0x0006000608067981 */ /* 0x000f68000c1e1100 */
[----:B------:R-:W2:Y:S06]  /*1de0*/  @P2 LDG.E.U8 R18, desc[UR6][R4.64+0x200] ;  /* 0x0002000604122981 */ /* 0x000eac000c1e1100 */
[----:B------:R-:W2:Y:S01]  /*1df0*/  @P3 LDG.E.U8 R16, desc[UR6][R4.64+0x300] ;  /* 0x0003000604103981 */ /* 0x000ea2000c1e1100 */
[----:B------:R-:W-:-:S05]  /*1e00*/  VIADD R19, R19, 0xffffff85 ;  /* 0xffffff8513137836 */ /* 0x000fca0000000000 */
[----:B------:R-:W-:Y:S01]  /*1e10*/  LOP3.LUT R19, R19, 0xff, RZ, 0xc0, !PT ;  /* 0x000000ff13137812 */ /* 0x000fe200078ec0ff */
[----:B------:R-:W-:-:S03]  /*1e20*/  VIADD R20, R20, 0xffffff85 ;  /* 0xffffff8514147836 */ /* 0x000fc60000000000 */
[----:B------:R-:W-:Y:S02]  /*1e30*/  ISETP.GE.U32.AND P4, PT, R19, 0xc6, PT ;  /* 0x000000c61300780c */ /* 0x000fe40003f86070 */
[----:B------:R-:W-:Y:S01]  /*1e40*/  LOP3.LUT R20, R20, 0xff, RZ, 0xc0, !PT ;  /* 0x000000ff14147812 */ /* 0x000fe200078ec0ff */
[----:B------:R-:W-:Y:S01]  /*1e50*/  VIADD R14, R14, 0xffffff85 ;  /* 0xffffff850e0e7836 */ /* 0x000fe20000000000 */
[----:B------:R-:W2:Y:S04]  /*1e60*/  LDG.E.U8 R19, desc[UR6][R8.64+0xc00] ;  /* 0x000c000608137981 */ /* 0x000ea8000c1e1100 */
[----:B------:R-:W-:Y:S01]  /*1e70*/  LOP3.LUT R14, R14, 0xff, RZ, 0xc0, !PT ;  /* 0x000000ff0e0e7812 */ /* 0x000fe200078ec0ff */
[----:B---3--:R-:W-:Y:S02]  /*1e80*/  @P0 VIADD R17, R17, 0xffffff85 ;  /* 0xffffff8511110836 */ /* 0x008fe40000000000 */
[----:B----4-:R-:W-:-:S03]  /*1e90*/  @P5 VIADD R3, R3, 0xffffff85 ;  /* 0xffffff8503035836 */ /* 0x010fc60000000000 */
[----:B------:R-:W-:-:S04]  /*1ea0*/  @P0 LOP3.LUT R17, R17, 0xff, RZ, 0xc0, !PT ;  /* 0x000000ff11110812 */ /* 0x000fc800078ec0ff */
[----:B------:R-:W-:Y:S01]  /*1eb0*/  @P0 ISETP.GE.U32.AND P1, PT, R17, 0xc6, PT ;  /* 0x000000c61100080c */ /* 0x000fe20003f26070 */
[----:B-----5:R-:W-:Y:S01]  /*1ec0*/  VIADD R17, R6, 0xffffff85 ;  /* 0xffffff8506117836 */ /* 0x020fe20000000000 */
[----:B------:R-:W-:Y:S01]  /*1ed0*/  @P5 LOP3.LUT R3, R3, 0xff, RZ, 0xc0, !PT ;  /* 0x000000ff03035812 */ /* 0x000fe200078ec0ff */
[----:B--2---:R-:W-:-:S03]  /*1ee0*/  @P2 VIADD R18, R18, 0xffffff85 ;  /* 0xffffff8512122836 */ /* 0x004fc60000000000 */
[----:B------:R-:W-:Y:S02]  /*1ef0*/  @P5 ISETP.GE.U32.AND P6, PT, R3, 0xc6, PT ;  /* 0x000000c60300580c */ /* 0x000fe40003fc6070 */
[----:B------:R-:W-:Y:S02]  /*1f00*/  @P2 LOP3.LUT R18, R18, 0xff, RZ, 0xc0, !PT ;  /* 0x000000ff12122812 */ /* 0x000fe400078ec0ff */
[----:B------:R-:W-:Y:S01]  /*1f10*/  LOP3.LUT R17, R17, 0xff, RZ, 0xc0, !PT ;  /* 0x000000ff11117812 */ /* 0x000fe200078ec0ff */
[----:B------:R-:W-:Y:S01]  /*1f20*/  IMAD.MOV.U32 R3, RZ, RZ, RZ ;  /* 0x000000ffff037224 */ /* 0x000fe200078e00ff */
[----:B------:R-:W-:Y:S01]  /*1f30*/  @P5 SEL R3, RZ, 0x1, P6 ;  /* 0x00000001ff035807 */ /* 0x000fe20003000000 */
[----:B------:R-:W-:Y:S01]  /*1f40*/  IMAD.MOV.U32 R6, RZ, RZ, RZ ;  /* 0x000000ffff067224 */ /* 0x000fe200078e00ff */
[----:B------:R-:W-:Y:S02]  /*1f50*/  @P0 SEL R6, RZ, 0x1, P1 ;  /* 0x00000001ff060807 */ /* 0x000fe40000800000 */
[----:B------:R-:W-:Y:S01]  /*1f60*/  @P2 ISETP.GE.U32.AND P6, PT, R18, 0xc6, PT ;  /* 0x000000c61200280c */ /* 0x000fe20003fc6070 */
[----:B------:R-:W-:Y:S01]  /*1f70*/  VIADD R18, R13, 0xffffff85 ;  /* 0xffffff850d127836 */ /* 0x000fe20000000000 */
[----:B------:R-:W-:Y:S01]  /*1f80*/  ISETP.GE.U32.AND P0, PT, R17, 0xc6, PT ;  /* 0x000000c61100780c */ /* 0x000fe20003f06070 */
[----:B------:R-:W-:Y:S01]  /*1f90*/  VIADD R17, R15, 0xffffff85 ;  /* 0xffffff850f117836 */ /* 0x000fe20000000000 */
[----:B------:R-:W-:-:S02]  /*1fa0*/  ISETP.GE.U32.AND P5, PT, R20, 0xc6, PT ;  /* 0x000000c61400780c */ /* 0x000fc40003fa6070 */
[----:B------:R-:W-:Y:S01]  /*1fb0*/  LOP3.LUT R15, R18, 0xff, RZ, 0xc0, !PT ;  /* 0x000000ff120f7812 */ /* 0x000fe200078ec0ff */
[----:B------:R-:W-:Y:S01]  /*1fc0*/  @P3 VIADD R16, R16, 0xffffff85 ;  /* 0xffffff8510103836 */ /* 0x000fe20000000000 */
[----:B------:R-:W2:Y:S02]  /*1fd0*/  @P4 LDG.E.U8 R18, desc[UR6][R4.64+0x400] ;  /* 0x0004000604124981 */ /* 0x000ea4000c1e1100 */
[----:B------:R-:W-:Y:S02]  /*1fe0*/  ISETP.GE.U32.AND P1, PT, R15, 0xc6, PT ;  /* 0x000000c60f00780c */ /* 0x000fe40003f26070 */
[----:B------:R-:W-:Y:S01]  /*1ff0*/  LOP3.LUT R17, R17, 0xff, RZ, 0xc0, !PT ;  /* 0x000000ff11117812 */ /* 0x000fe200078ec0ff */
[----:B------:R-:W-:Y:S01]  /*2000*/  IMAD.MOV.U32 R13, RZ, RZ, RZ ;  /* 0x000000ffff0d7224 */ /* 0x000fe200078e00ff */
[----:B------:R-:W-:Y:S01]  /*2010*/  @P3 LOP3.LUT R16, R16, 0xff, RZ, 0xc0, !PT ;  /* 0x000000ff10103812 */ /* 0x000fe200078ec0ff */
[----:B------:R-:W3:Y:S01]  /*2020*/  @P0 LDG.E.U8 R26, desc[UR6][R4.64+0x600] ;  /* 0x00060006041a0981 */ /* 0x000ee2000c1e1100 */
[----:B------:R-:W-:-:S02]  /*2030*/  @P2 SEL R13, RZ, 0x1, P6 ;  /* 0x00000001ff0d2807 */ /* 0x000fc40003000000 */
[----:B------:R-:W-:Y:S01]  /*2040*/  ISETP.GE.U32.AND P2, PT, R17, 0xc6, PT ;  /* 0x000000c61100780c */ /* 0x000fe20003f46070 */
[----:B------:R-:W4:Y:S01]  /*2050*/  @P5 LDG.E.U8 R25, desc[UR6][R4.64+0x500] ;  /* 0x0005000604195981 */ /* 0x000f22000c1e1100 */
[----:B------:R-:W-:Y:S01]  /*2060*/  @P3 ISETP.GE.U32.AND P6, PT, R16, 0xc6, PT ;  /* 0x000000c61000380c */ /* 0x000fe20003fc6070 */
[----:B------:R-:W-:Y:S02]  /*2070*/  IMAD.MOV.U32 R15, RZ, RZ, RZ ;  /* 0x000000ffff0f7224 */ /* 0x000fe400078e00ff */
[----:B------:R-:W5:Y:S01]  /*2080*/  @P1 LDG.E.U8 R23, desc[UR6][R4.64+0x700] ;  /* 0x0007000604171981 */ /* 0x000f62000c1e1100 */
[----:B------:R-:W-:Y:S02]  /*2090*/  @P3 SEL R15, RZ, 0x1, P6 ;  /* 0x00000001ff0f3807 */ /* 0x000fe40003000000 */
[----:B------:R-:W-:Y:S01]  /*20a0*/  ISETP.GE.U32.AND P3, PT, R14, 0xc6, PT ;  /* 0x000000c60e00780c */ /* 0x000fe20003f66070 */
[----:B------:R-:W5:Y:S04]  /*20b0*/  LDG.E.U8 R16, desc[UR6][R8.64+0xd00] ;  /* 0x000d000608107981 */ /* 0x000f68000c1e1100 */
[----:B------:R-:W5:Y:S04]  /*20c0*/  @P2 LDG.E.U8 R24, desc[UR6][R4.64+0x800] ;  /* 0x0008000604182981 */ /* 0x000f68000c1e1100 */
[----:B------:R-:W5:Y:S04]  /*20d0*/  LDG.E.U8 R14, desc[UR6][R8.64+0xe00] ;  /* 0x000e0006080e7981 */ /* 0x000f68000c1e1100 */
[----:B------:R-:W5:Y:S04]  /*20e0*/  @P3 LDG.E.U8 R20, desc[UR6][R4.64+0x900] ;  /* 0x0009000604143981 */ /* 0x000f68000c1e1100 */
[----:B------:R0:W5:Y:S01]  /*20f0*/  LDG.E.U8 R17, desc[UR6][R8.64+0xf00] ;  /* 0x000f000608117981 */ /* 0x000162000c1e1100 */
[----:B------:R-:W-:-:S05]  /*2100*/  VIADD R22, R22, 0xffffff85 ;  /* 0xffffff8516167836 */ /* 0x000fca0000000000 */
[----:B------:R-:W-:Y:S02]  /*2110*/  LOP3.LUT R22, R22, 0xff, RZ, 0xc0, !PT ;  /* 0x000000ff16167812 */ /* 0x000fe400078ec0ff */
[----:B0-----:R-:W-:Y:S01]  /*2120*/  CS2R R8, SRZ ;  /* 0x0000000000087805 */ /* 0x001fe2000001ff00 */
[----:B------:R-:W-:-:S05]  /*2130*/  VIADD R21, R21, 0xffffff85 ;  /* 0xffffff8515157836 */ /* 0x000fca0000000000 */
[----:B------:R-:W-:Y:S01]  /*2140*/  LOP3.LUT R21, R21, 0xff, RZ, 0xc0, !PT ;  /* 0x000000ff15157812 */ /* 0x000fe200078ec0ff */
[----:B--2---:R-:W-:-:S05]  /*2150*/  @P4 VIADD R18, R18, 0xffffff85 ;  /* 0xffffff8512124836 */ /* 0x004fca0000000000 */
[----:B------:R-:W-:Y:S01]  /*2160*/  @P4 LOP3.LUT R18, R18, 0xff, RZ, 0xc0, !PT ;  /* 0x000000ff12124812 */ /* 0x000fe200078ec0ff */
[----:B---3--:R-:W-:-:S03]  /*2170*/  @P0 VIADD R26, R26, 0xffffff85 ;  /* 0xffffff851a1a0836 */ /* 0x008fc60000000000 */
[----:B------:R-:W-:Y:S01]  /*2180*/  @P4 ISETP.GE.U32.AND P6, PT, R18, 0xc6, PT ;  /* 0x000000c61200480c */ /* 0x000fe20003fc6070 */
[----:B----4-:R-:W-:Y:S01]  /*2190*/  @P5 VIADD R25, R25, 0xffffff85 ;  /* 0xffffff8519195836 */ /* 0x010fe20000000000 */
[----:B------:R-:W-:Y:S01]  /*21a0*/  @P0 LOP3.LUT R26, R26, 0xff, RZ, 0xc0, !PT ;  /* 0x000000ff1a1a0812 */ /* 0x000fe200078ec0ff */
[----:B------:R-:W-:Y:S01]  /*21b0*/  IMAD.MOV.U32 R18, RZ, RZ, RZ ;  /* 0x000000ffff127224 */ /* 0x000fe200078e00ff */
[----:B------:R-:W-:Y:S01]  /*21c0*/  @P4 SEL R18, RZ, 0x1, P6 ;  /* 0x00000001ff124807 */ /* 0x000fe20003000000 */
[----:B-----5:R-:W-:Y:S01]  /*21d0*/  @P1 VIADD R23, R23, 0xffffff85 ;  /* 0xffffff8517171836 */ /* 0x020fe20000000000 */
[----:B------:R-:W-:Y:S02]  /*21e0*/  @P0 ISETP.GE.U32.AND P4, PT, R26, 0xc6, PT ;  /* 0x000000c61a00080c */ /* 0x000fe40003f86070 */
[----:B------:R-:W-:Y:S02]  /*21f0*/  @P5 LOP3.LUT R25, R25, 0xff, RZ, 0xc0, !PT ;  /* 0x000000ff19195812 */ /* 0x000fe400078ec0ff */
[----:B------:R-:W-:-:S02]  /*2200*/  @P0 SEL R9, RZ, 0x1, P4 ;  /* 0x00000001ff090807 */ /* 0x000fc40002000000 */
[----:B------:R-:W-:Y:S02]  /*2210*/  @P5 ISETP.GE.U32.AND P6, PT, R25, 0xc6, PT ;  /* 0x000000c61900580c */ /* 0x000fe40003fc6070 */
[----:B------:R-:W-:Y:S01]  /*2220*/  ISETP.GE.U32.AND P0, PT, R22, 0xc6, PT ;  /* 0x000000c61600780c */ /* 0x000fe20003f06070 */
[----:B------:R-:W-:Y:S01]  /*2230*/  VIADD R22, R19, 0xffffff85 ;  /* 0xffffff8513167836 */ /* 0x000fe20000000000 */
[----:B------:R-:W-:Y:S01]  /*2240*/  @P1 LOP3.LUT R23, R23, 0xff, RZ, 0xc0, !PT ;  /* 0x000000ff17171812 */ /* 0x000fe200078ec0ff */
[----:B------:R-:W-:Y:S01]  /*2250*/  @P2 VIADD R24, R24, 0xffffff85 ;  /* 0xffffff8518182836 */ /* 0x000fe20000000000 */
[----:B------:R-:W-:Y:S02]  /*2260*/  @P5 SEL R8, RZ, 0x1, P6 ;  /* 0x00000001ff085807 */ /* 0x000fe40003000000 */
[----:B------:R-:W-:Y:S01]  /*2270*/  @P1 ISETP.GE.U32.AND P6, PT, R23, 0xc6, PT ;  /* 0x000000c61700180c */ /* 0x000fe20003fc6070 */
[----:B------:R-:W-:Y:S01]  /*2280*/  VIADD R16, R16, 0xffffff85 ;  /* 0xffffff8510107836 */ /* 0x000fe20000000000 */
[----:B------:R-:W-:Y:S01]  /*2290*/  LOP3.LUT R22, R22, 0xff, RZ, 0xc0, !PT ;  /* 0x000000ff16167812 */ /* 0x000fe200078ec0ff */
[----:B------:R-:W-:Y:S01]  /*22a0*/  @P3 VIADD R20, R20, 0xffffff85 ;  /* 0xffffff8514143836 */ /* 0x000fe20000000000 */
[----:B------:R-:W-:Y:S01]  /*22b0*/  @P2 LOP3.LUT R24, R24, 0xff, RZ, 0xc0, !PT ;  /* 0x000000ff18182812 */ /* 0x000fe200078ec0ff */
[----:B------:R-:W-:Y:S01]  /*22c0*/  IMAD.MOV.U32 R19, RZ, RZ, RZ ;  /* 0x000000ffff137224 */ /* 0x000fe200078e00ff */
[----:B------:R-:W-:-:S02]  /*22d0*/  @P1 SEL R19, RZ, 0x1, P6 ;  /* 0x00000001ff131807 */ /* 0x000fc40003000000 */
[----:B------:R-:W-:Y:S02]  /*22e0*/  ISETP.GE.U32.AND P1, PT, R21, 0xc6, PT ;  /* 0x000000c61500780c */ /* 0x000fe40003f26070 */
[----:B------:R-:W-:Y:S02]  /*22f0*/  ISETP.GE.U32.AND P6, PT, R22, 0xc6, PT ;  /* 0x000000c61600780c */ /* 0x000fe40003fc6070 */
[----:B------:R-:W-:Y:S02]  /*2300*/  @P2 ISETP.GE.U32.AND P5, PT, R24, 0xc6, PT ;  /* 0x000000c61800280c */ /* 0x000fe40003fa6070 */
[----:B------:R-:W-:Y:S01]  /*2310*/  LOP3.LUT R16, R16, 0xff, RZ, 0xc0, !PT ;  /* 0x000000ff10107812 */ /* 0x000fe200078ec0ff */
[----:B------:R-:W-:Y:S01]  /*2320*/  IMAD.MOV.U32 R22, RZ, RZ, RZ ;  /* 0x000000ffff167224 */ /* 0x000fe200078e00ff */
[----:B------:R-:W-:Y:S01]  /*2330*/  @P3 LOP3.LUT R20, R20, 0xff, RZ, 0xc0, !PT ;  /* 0x000000ff14143812 */ /* 0x000fe200078ec0ff */
[----:B------:R-:W-:Y:S01]  /*2340*/  VIADD R14, R14, 0xffffff85 ;  /* 0xffffff850e0e7836 */ /* 0x000fe20000000000 */
[----:B------:R-:W-:Y:S01]  /*2350*/  @P2 SEL R22, RZ, 0x1, P5 ;  /* 0x00000001ff162807 */ /* 0x000fe20002800000 */
[----:B------:R-:W2:Y:S01]  /*2360*/  @P0 LDG.E.U8 R21, desc[UR6][R4.64+0xa00] ;  /* 0x000a000604150981 */ /* 0x000ea2000c1e1100 */
[----:B------:R-:W-:-:S02]  /*2370*/  ISETP.GE.U32.AND P2, PT, R16, 0xc6, PT ;  /* 0x000000c61000780c */ /* 0x000fc40003f46070 */
[----:B------:R-:W-:Y:S01]  /*2380*/  @P3 ISETP.GE.U32.AND P4, PT, R20, 0xc6, PT ;  /* 0x000000c61400380c */ /* 0x000fe20003f86070 */
[----:B------:R-:W-:Y:S01]  /*2390*/  VIADD R20, R17, 0xffffff85 ;  /* 0xffffff8511147836 */ /* 0x000fe20000000000 */
[----:B------:R-:W-:Y:S01]  /*23a0*/  LOP3.LUT R14, R14, 0xff, RZ, 0xc0, !PT ;  /* 0x000000ff0e0e7812 */ /* 0x000fe200078ec0ff */
[----:B------:R-:W3:Y:S01]  /*23b0*/  @P1 LDG.E.U8 R24, desc[UR6][R4.64+0xb00] ;  /* 0x000b000604181981 */ /* 0x000ee2000c1e1100 */
[----:B------:R-:W-:Y:S02]  /*23c0*/  IMAD.MOV.U32 R17, RZ, RZ, RZ ;  /* 0x000000ffff117224 */ /* 0x000fe400078e00ff */
[----:B------:R-:W-:Y:S01]  /*23d0*/  LOP3.LUT R20, R20, 0xff, RZ, 0xc0, !PT ;  /* 0x000000ff14147812 */ /* 0x000fe200078ec0ff */
[----:B------:R-:W4:Y:S01]  /*23e0*/  @P6 LDG.E.U8 R23, desc[UR6][R4.64+0xc00] ;  /* 0x000c000604176981 */ /* 0x000f22000c1e1100 */
[----:B------:R-:W-:Y:S02]  /*23f0*/  ISETP.GE.U32.AND P5, PT, R14, 0xc6, PT ;  /* 0x000000c60e00780c */ /* 0x000fe40003fa6070 */
[----:B------:R-:W-:Y:S01]  /*2400*/  @P3 SEL R17, RZ, 0x1, P4 ;  /* 0x00000001ff113807 */ /* 0x000fe20002000000 */
[----:B------:R-:W5:Y:S01]  /*2410*/  @P2 LDG.E.U8 R16, desc[UR6][R4.64+0xd00] ;  /* 0x000d000604102981 */ /* 0x000f62000c1e1100 */
[----:B------:R-:W-:-:S09]  /*2420*/  ISETP.GE.U32.AND P3, PT, R20, 0xc6, PT ;  /* 0x000000c61400780c */ /* 0x000fd20003f66070 */
[----:B------:R-:W5:Y:S04]  /*2430*/  @P5 LDG.E.U8 R14, desc[UR6][R4.64+0xe00] ;  /* 0x000e0006040e5981 */ /* 0x000f68000c1e1100 */
[----:B------:R0:W5:Y:S01]  /*2440*/  @P3 LDG.E.U8 R20, desc[UR6][R4.64+0xf00] ;  /* 0x000f000604143981 */ /* 0x000162000c1e1100 */
[----:B------:R-:W-:Y:S02]  /*2450*/  IADD3 R3, PT, PT, R13, R6, R3 ;  /* 0x000000060d037210 */ /* 0x000fe40007ffe003 */
[----:B------:R-:W1:Y:S02]  /*2460*/  LDC R13, c[0x0][0x3bc] ;  /* 0x0000ef00ff0d7b82 */ /* 0x000e640000000800 */
[----:B------:R-:W-:Y:S01]  /*2470*/  IADD3 R3, PT, PT, R18, R15, R3 ;  /* 0x0000000f12037210 */ /* 0x000fe20007ffe003 */
[----:B------:R-:W-:-:S03]  /*2480*/  IMAD.MOV.U32 R6, RZ, RZ, RZ ;  /* 0x000000ffff067224 */ /* 0x000fc600078e00ff */
[----:B------:R-:W-:-:S04]  /*2490*/  IADD3 R3, PT, PT, R9, R8, R3 ;  /* 0x0000000809037210 */ /* 0x000fc80007ffe003 */
[----:B------:R-:W-:Y:S01]  /*24a0*/  IADD3 R3, PT, PT, R22, R19, R3 ;  /* 0x0000001316037210 */ /* 0x000fe20007ffe003 */
[----:B0-----:R-:W-:Y:S02]  /*24b0*/  IMAD.MOV.U32 R4, RZ, RZ, RZ ;  /* 0x000000ffff047224 */ /* 0x001fe400078e00ff */
[----:B-1----:R-:W-:Y:S02]  /*24c0*/  IMAD.SHL.U32 R15, R13, 0x1000, RZ ;  /* 0x000010000d0f7824 */ /* 0x002fe400078e00ff */
[----:B------:R-:W-:Y:S02]  /*24d0*/  IMAD.MOV.U32 R9, RZ, RZ, RZ ;  /* 0x000000ffff097224 */ /* 0x000fe400078e00ff */
[----:B--2---:R-:W-:-:S05]  /*24e0*/  @P0 VIADD R21, R21, 0xffffff85 ;  /* 0xffffff8515150836 */ /* 0x004fca0000000000 */
[----:B------:R-:W-:Y:S01]  /*24f0*/  @P0 LOP3.LUT R21, R21, 0xff, RZ, 0xc0, !PT ;  /* 0x000000ff15150812 */ /* 0x000fe200078ec0ff */
[----:B---3--:R-:W-:Y:S02]  /*2500*/  @P1 VIADD R24, R24, 0xffffff85 ;  /* 0xffffff8518181836 */ /* 0x008fe40000000000 */
[----:B----4-:R-:W-:Y:S01]  /*2510*/  @P6 VIADD R23, R23, 0xffffff85 ;  /* 0xffffff8517176836 */ /* 0x010fe20000000000 */
[----:B------:R-:W-:Y:S02]  /*2520*/  @P0 ISETP.GE.U32.AND P4, PT, R21, 0xc6, PT ;  /* 0x000000c61500080c */ /* 0x000fe40003f86070 */
[----:B------:R-:W-:Y:S01]  /*2530*/  @P1 LOP3.LUT R24, R24, 0xff, RZ, 0xc0, !PT ;  /* 0x000000ff18181812 */ /* 0x000fe200078ec0ff */
[----:B-----5:R-:W-:Y:S01]  /*2540*/  @P2 VIADD R16, R16, 0xffffff85 ;  /* 0xffffff8510102836 */ /* 0x020fe20000000000 */
[----:B------:R-:W-:Y:S02]  /*2550*/  @P6 LOP3.LUT R23, R23, 0xff, RZ, 0xc0, !PT ;  /* 0x000000ff17176812 */ /* 0x000fe400078ec0ff */
[----:B------:R-:W-:-:S02]  /*2560*/  @P0 SEL R6, RZ, 0x1, P4 ;  /* 0x00000001ff060807 */ /* 0x000fc40002000000 */
[----:B------:R-:W-:Y:S02]  /*2570*/  @P1 ISETP.GE.U32.AND P0, PT, R24, 0xc6, PT ;  /* 0x000000c61800180c */ /* 0x000fe40003f06070 */
[----:B------:R-:W-:Y:S02]  /*2580*/  @P6 ISETP.GE.U32.AND P4, PT, R23, 0xc6, PT ;  /* 0x000000c61700680c */ /* 0x000fe40003f86070 */
[----:B------:R-:W-:Y:S01]  /*2590*/  IADD3 R6, PT, PT, R6, R17, R3 ;  /* 0x0000001106067210 */ /* 0x000fe20007ffe003 */
[----:B------:R-:W-:Y:S01]  /*25a0*/  IMAD.MOV.U32 R3, RZ, RZ, RZ ;  /* 0x000000ffff037224 */ /* 0x000fe200078e00ff */
[----:B------:R-:W-:Y:S01]  /*25b0*/  @P2 LOP3.LUT R16, R16, 0xff, RZ, 0xc0, !PT ;  /* 0x000000ff10102812 */ /* 0x000fe200078ec0ff */
[----:B------:R-:W-:Y:S01]  /*25c0*/  @P5 VIADD R14, R14, 0xffffff85 ;  /* 0xffffff850e0e5836 */ /* 0x000fe20000000000 */
[----:B------:R-:W-:Y:S02]  /*25d0*/  @P1 SEL R3, RZ, 0x1, P0 ;  /* 0x00000001ff031807 */ /* 0x000fe40000000000 */
[----:B------:R-:W-:-:S02]  /*25e0*/  @P6 SEL R4, RZ, 0x1, P4 ;  /* 0x00000001ff046807 */ /* 0x000fc40002000000 */
[----:B------:R-:W-:Y:S01]  /*25f0*/  @P2 ISETP.GE.U32.AND P0, PT, R16, 0xc6, PT ;  /* 0x000000c61000280c */ /* 0x000fe20003f06070 */
[----:B------:R-:W-:Y:S01]  /*2600*/  @P3 VIADD R20, R20, 0xffffff85 ;  /* 0xffffff8514143836 */ /* 0x000fe20000000000 */
[----:B------:R-:W-:Y:S01]  /*2610*/  IADD3 R6, PT, PT, R4, R3, R6 ;  /* 0x0000000304067210 */ /* 0x000fe20007ffe006 */
[----:B------:R-:W-:Y:S01]  /*2620*/  IMAD.MOV.U32 R3, RZ, RZ, RZ ;  /* 0x000000ffff037224 */ /* 0x000fe200078e00ff */
[----:B------:R-:W-:Y:S02]  /*2630*/  @P5 LOP3.LUT R14, R14, 0xff, RZ, 0xc0, !PT ;  /* 0x000000ff0e0e5812 */ /* 0x000fe400078ec0ff */
[----:B------:R-:W-:Y:S02]  /*2640*/  @P2 SEL R3, RZ, 0x1, P0 ;  /* 0x00000001ff032807 */ /* 0x000fe40000000000 */
[----:B------:R-:W-:Y:S02]  /*2650*/  ISETP.GE.U32.AND P0, PT, R2, R15, PT ;  /* 0x0000000f0200720c */ /* 0x000fe40003f06070 */
[----:B------:R-:W-:-:S02]  /*2660*/  @P3 LOP3.LUT R20, R20, 0xff, RZ, 0xc0, !PT ;  /* 0x000000ff14143812 */ /* 0x000fc400078ec0ff */
[----:B------:R-:W-:Y:S01]  /*2670*/  @P5 ISETP.GE.U32.AND P1, PT, R14, 0xc6, PT ;  /* 0x000000c60e00580c */ /* 0x000fe20003f26070 */
[----:B------:R-:W-:Y:S01]  /*2680*/  IMAD.MOV.U32 R4, RZ, RZ, RZ ;  /* 0x000000ffff047224 */ /* 0x000fe200078e00ff */
[----:B------:R-:W-:Y:S02]  /*2690*/  @P3 ISETP.GE.U32.AND P4, PT, R20, 0xc6, PT ;  /* 0x000000c61400380c */ /* 0x000fe40003f86070 */
[----:B------:R-:W-:Y:S02]  /*26a0*/  @P5 SEL R4, RZ, 0x1, P1 ;  /* 0x00000001ff045807 */ /* 0x000fe40000800000 */
[----:B------:R-:W-:Y:S02]  /*26b0*/  @P3 SEL R9, RZ, 0x1, P4 ;  /* 0x00000001ff093807 */ /* 0x000fe40002000000 */
[----:B------:R-:W-:-:S05]  /*26c0*/  IADD3 R4, PT, PT, R4, R3, R6 ;  /* 0x0000000304047210 */ /* 0x000fca0007ffe006 */
[----:B------:R-:W-:Y:S01]  /*26d0*/  IMAD.IADD R9, R4, 0x1, R9 ;  /* 0x0000000104097824 */ /* 0x000fe200078e0209 */
[----:B------:R-:W-:Y:S06]  /*26e0*/  @!P0 BRA `(.L_x_201) ;  /* 0x0000001c00c48947 */ /* 0x000fec0003800000 */
[----:B------:R-:W-:Y:S01]  /*26f0*/  IMAD R5, R7, 0x1000, R15 ;  /* 0x0000100007057824 */ /* 0x000fe200078e020f */
[----:B------:R-:W-:Y:S01]  /*2700*/  LOP3.LUT R3, RZ, R0, RZ, 0x33, !PT ;  /* 0x00000000ff037212 */ /* 0x000fe200078e33ff */
[----:B------:R-:W-:Y:S01]  /*2710*/  VIADD R4, R12, 0xfffff000 ;  /* 0xfffff0000c047836 */ /* 0x000fe20000000000 */
[----:B------:R-:W0:Y:S01]  /*2720*/  LDCU.128 UR8, c[0x0][0x380] ;  /* 0x00007000ff0877ac */ /* 0x000e220008000c00 */
[C---:B------:R-:W-:Y:S01]  /*2730*/  IMAD.IADD R2, R15.reuse, 0x1, R0 ;  /* 0x000000010f027824 */ /* 0x040fe200078e0200 */
[----:B------:R-:W-:Y:S02]  /*2740*/  IADD3 R6, PT, PT, -R15, R12, R3 ;  /* 0x0000000c0f067210 */ /* 0x000fe40007ffe103 */
[----:B------:R-:W-:Y:S01]  /*2750*/  ISETP.GT.U32.AND P0, PT, R5, R4, PT ;  /* 0x000000040500720c */ /* 0x000fe20003f04070 */
[----:B------:R-:W-:Y:S01]  /*2760*/  IMAD R2, R7, 0x1000, R2 ;  /* 0x0000100007027824 */ /* 0x000fe200078e0202 */
[----:B------:R-:W-:-:S03]  /*2770*/  UMOV UR4, URZ ;  /* 0x000000ff00047c82 */ /* 0x000fc60008000000 */
[----:B------:R-:W-:Y:S02]  /*2780*/  VIADD R3, R2, 0x400 ;  /* 0x0000040002037836 */ /* 0x000fe40000000000 */
[----:B------:R-:W-:-:S06]  /*2790*/  IMAD R2, R7, -0x1000, R6 ;  /* 0xfffff00007027824 */ /* 0x000fcc00078e0206 */
[----:B------:R-:W-:Y:S05]  /*27a0*/  @P0 BRA `(.L_x_202) ;  /* 0x0000000800ec0947 */ /* 0x000fea0003800000 */
.L_x_203:
[----:B------:R-:W-:Y:S02]  /*27b0*/  IMAD.IADD R15, R0, 0x1, R5 ;  /* 0x00000001000f7824 */ /* 0x000fe400078e0205 */
[----:B0-----:R-:W-:Y:S02]  /*27c0*/  IMAD.U32 R10, RZ, RZ, UR10 ;  /* 0x0000000aff0a7e24 */ /* 0x001fe4000f8e00ff */
[----:B------:R-:W-:-:S03]  /*27d0*/  IMAD.U32 R11, RZ, RZ, UR11 ;  /* 0x0000000bff0b7e24 */ /* 0x000fc6000f8e00ff */
[----:B------:R-:W-:-:S05]  /*27e0*/  IADD3 R12, P0, PT, R15, R10, RZ ;  /* 0x0000000a0f0c7210 */ /* 0x000fca0007f1e0ff */
[----:B------:R-:W-:-:S05]  /*27f0*/  IMAD.X R13, RZ, RZ, R11, P0 ;  /* 0x000000ffff0d7224 */ /* 0x000fca00000e060b */
[----:B------:R-:W2:Y:S04]  /*2800*/  LDG.E.U8 R6, desc[UR6][R12.64] ;  /* 0x000000060c067981 */ /* 0x000ea8000c1e1100 */
[----:B------:R-:W3:Y:S04]  /*2810*/  LDG.E.U8 R8, desc[UR6][R12.64+0x100] ;  /* 0x000100060c087981 */ /* 0x000ee8000c1e1100 */
[----:B------:R-:W4:Y:S01]  /*2820*/  LDG.E.U8 R16, desc[UR6][R12.64+0x200] ;  /* 0x000200060c107981 */ /* 0x000f22000c1e1100 */
[----:B------:R-:W-:-:S03]  /*2830*/  IADD3 R14, P0, PT, R15, UR8, RZ ;  /* 0x000000080f0e7c10 */ /* 0x000fc6000ff1e0ff */
[----:B------:R-:W5:Y:S02]  /*2840*/  LDG.E.U8 R20, desc[UR6][R12.64+0x300] ;  /* 0x000300060c147981 */ /* 0x000f64000c1e1100 */
[----:B------:R-:W-:Y:S02]  /*2850*/  IMAD.X R15, RZ, RZ, UR9, P0 ;  /* 0x00000009ff0f7e24 */ /* 0x000fe400080e06ff */
[----:B------:R-:W5:Y:S04]  /*2860*/  LDG.E.U8 R19, desc[UR6][R12.64+0x500] ;  /* 0x000500060c137981 */ /* 0x000f68000c1e1100 */
[----:B------:R-:W5:Y:S04]  /*2870*/  LDG.E.U8 R21, desc[UR6][R12.64+0x400] ;  /* 0x000400060c157981 */ /* 0x000f68000c1e1100 */
[----:B------:R-:W5:Y:S04]  /*2880*/  LDG.E.U8 R18, desc[UR6][R12.64+0x600] ;  /* 0x000600060c127981 */ /* 0x000f68000c1e1100 */
[----:B------:R-:W5:Y:S04]  /*2890*/  LDG.E.U8 R25, desc[UR6][R12.64+0xc00] ;  /* 0x000c00060c197981 */ /* 0x000f68000c1e1100 */
[----:B------:R-:W5:Y:S01]  /*28a0*/  LDG.E.U8 R27, desc[UR6][R12.64+0xd00] ;  /* 0x000d00060c1b7981 */ /* 0x000f62000c1e1100 */
[----:B--2---:R-:W-:-:S05]  /*28b0*/  VIADD R6, R6, 0xffffff85 ;  /* 0xffffff8506067836 */ /* 0x004fca0000000000 */
[----:B------:R-:W-:-:S04]  /*28c0*/  LOP3.LUT R6, R6, 0xff, RZ, 0xc0, !PT ;  /* 0x000000ff06067812 */ /* 0x000fc800078ec0ff */
[----:B------:R-:W-:Y:S01]  /*28d0*/  ISETP.GE.U32.AND P5, PT, R6, 0xc6, PT ;  /* 0x000000c60600780c */ /* 0x000fe20003fa6070 */
[----:B---3--:R-:W-:-:S12]  /*28e0*/  VIADD R8, R8, 0xffffff85 ;  /* 0xffffff8508087836 */ /* 0x008fd80000000000 */
[----:B------:R-:W2:Y:S01]  /*28f0*/  @P5 LDG.E.U8 R17, desc[UR6][R14.64] ;  /* 0x000000060e115981 */ /* 0x000ea2000c1e1100 */
[----:B------:R-:W-:-:S04]  /*2900*/  LOP3.LUT R8, R8, 0xff, RZ, 0xc0, !PT ;  /* 0x000000ff08087812 */ /* 0x000fc800078ec0ff */
[----:B------:R-:W-:Y:S02]  /*2910*/  ISETP.GE.U32.AND P0, PT, R8, 0xc6, PT ;  /* 0x000000c60800780c */ /* 0x000fe40003f06070 */
[----:B------:R-:W3:Y:S11]  /*2920*/  LDG.E.U8 R8, desc[UR6][R12.64+0x700] ;  /* 0x000700060c087981 */ /* 0x000ef6000c1e1100 */
[----:B------:R-:W3:Y:S01]  /*2930*/  @P0 LDG.E.U8 R6, desc[UR6][R14.64+0x100] ;  /* 0x000100060e060981 */ /* 0x000ee2000c1e1100 */
[----:B----4-:R-:W-:-:S05]  /*2940*/  VIADD R16, R16, 0xffffff85 ;  /* 0xffffff8510107836 */ /* 0x010fca0000000000 */
[----:B------:R-:W-:-:S04]  /*2950*/  LOP3.LUT R16, R16, 0xff, RZ, 0xc0, !PT ;  /* 0x000000ff10107812 */ /* 0x000fc800078ec0ff */
[----:B------:R-:W-:Y:S01]  /*2960*/  ISETP.GE.U32.AND P1, PT, R16, 0xc6, PT ;  /* 0x000000c61000780c */ /* 0x000fe20003f26070 */
[----:B-----5:R-:W-:-:S05]  /*2970*/  VIADD R20, R20, 0xffffff85 ;  /* 0xffffff8514147836 */ /* 0x020fca0000000000 */
[----:B------:R-:W-:-:S04]  /*2980*/  LOP3.LUT R20, R20, 0xff, RZ, 0xc0, !PT ;  /* 0x000000ff14147812 */ /* 0x000fc800078ec0ff */
[----:B------:R-:W-:-:S03]  /*2990*/  ISETP.GE.U32.AND P2, PT, R20, 0xc6, PT ;  /* 0x000000c61400780c */ /* 0x000fc60003f46070 */
[----:B------:R-:W4:Y:S01]  /*29a0*/  @P1 LDG.E.U8 R16, desc[UR6][R14.64+0x200] ;  /* 0x000200060e101981 */ /* 0x000f22000c1e1100 */
[----:B------:R-:W-:Y:S02]  /*29b0*/  VIADD R19, R19, 0xffffff85 ;  /* 0xffffff8513137836 */ /* 0x000fe40000000000 */
[----:B------:R-:W-:-:S03]  /*29c0*/  VIADD R21, R21, 0xffffff85 ;  /* 0xffffff8515157836 */ /* 0x000fc60000000000 */
[----:B------:R-:W-:Y:S02]  /*29d0*/  LOP3.LUT R19, R19, 0xff, RZ, 0xc0, !PT ;  /* 0x000000ff13137812 */ /* 0x000fe400078ec0ff */
[----:B------:R-:W-:Y:S02]  /*29e0*/  LOP3.LUT R21, R21, 0xff, RZ, 0xc0, !PT ;  /* 0x000000ff15157812 */ /* 0x000fe400078ec0ff */
[----:B------:R-:W-:Y:S02]  /*29f0*/  ISETP.GE.U32.AND P3, PT, R19, 0xc6, PT ;  /* 0x000000c61300780c */ /* 0x000fe40003f66070 */
[----:B------:R-:W-:-:S11]  /*2a00*/  ISETP.GE.U32.AND P4, PT, R21, 0xc6, PT ;  /* 0x000000c61500780c */ /* 0x000fd60003f86070 */
[----:B------:R-:W5:Y:S04]  /*2a10*/  @P3 LDG.E.U8 R22, desc[UR6][R14.64+0x500] ;  /* 0x000500060e163981 */ /* 0x000f68000c1e1100 */
[----:B------:R-:W5:Y:S01]  /*2a20*/  @P4 LDG.E.U8 R23, desc[UR6][R14.64+0x400] ;  /* 0x000400060e174981 */ /* 0x000f62000c1e1100 */
[----:B--2---:R-:W-:-:S03]  /*2a30*/  @P5 VIADD R20, R17, 0xffffff85 ;  /* 0xffffff8511145836 */ /* 0x004fc60000000000 */
[----:B------:R-:W2:Y:S02]  /*2a40*/  LDG.E.U8 R17, desc[UR6][R12.64+0x800] ;  /* 0x000800060c117981 */ /* 0x000ea4000c1e1100 */
[----:B------:R-:W-:-:S04]  /*2a50*/  @P5 LOP3.LUT R20, R20, 0xff, RZ, 0xc0, !PT ;  /* 0x000000ff14145812 */ /* 0x000fc800078ec0ff */
[----:B------:R-:W-:Y:S01]  /*2a60*/  @P5 ISETP.GE.U32.AND P6, PT, R20, 0xc6, PT ;  /* 0x000000c61400580c */ /* 0x000fe20003fc6070 */
[----:B------:R-:W-:Y:S02]  /*2a70*/  VIADD R20, R18, 0xffffff85 ;  /* 0xffffff8512147836 */ /* 0x000fe40000000000 */
[----:B------:R-:W2:Y:S03]  /*2a80*/  @P2 LDG.E.U8 R18, desc[UR6][R14.64+0x300] ;  /* 0x000300060e122981 */ /* 0x000ea6000c1e1100 */
[----:B------:R-:W-:Y:S02]  /*2a90*/  LOP3.LUT R21, R20, 0xff, RZ, 0xc0, !PT ;  /* 0x000000ff14157812 */ /* 0x000fe400078ec0ff */
[----:B------:R-:W2:Y:S01]  /*2aa0*/  LDG.E.U8 R20, desc[UR6][R12.64+0x900] ;  /* 0x000900060c147981 */ /* 0x000ea2000c1e1100 */
[----:B---3--:R-:W-:Y:S02]  /*2ab0*/  @P0 VIADD R19, R6, 0xffffff85 ;  /* 0xffffff8506130836 */ /* 0x008fe40000000000 */
[----:B------:R-:W-:Y:S01]  /*2ac0*/  IMAD.MOV.U32 R6, RZ, RZ, RZ ;  /* 0x000000ffff067224 */ /* 0x000fe200078e00ff */
[----:B------:R-:W-:-:S02]  /*2ad0*/  @P5 SEL R6, RZ, 0x1, P6 ;  /* 0x00000001ff065807 */ /* 0x000fc40003000000 */
[----:B------:R-:W-:Y:S01]  /*2ae0*/  ISETP.GE.U32.AND P5, PT, R21, 0xc6, PT ;  /* 0x000000c61500780c */ /* 0x000fe20003fa6070 */
[----:B------:R-:W-:Y:S01]  /*2af0*/  VIADD R21, R8, 0xffffff85 ;  /* 0xffffff8508157836 */ /* 0x000fe20000000000 */
[----:B------:R-:W-:Y:S01]  /*2b00*/  @P0 LOP3.LUT R19, R19, 0xff, RZ, 0xc0, !PT ;  /* 0x000000ff13130812 */ /* 0x000fe200078ec0ff */
[----:B------:R-:W-:-:S03]  /*2b10*/  IMAD.MOV.U32 R8, RZ, RZ, RZ ;  /* 0x000000ffff087224 */ /* 0x000fc600078e00ff */
[----:B------:R-:W-:Y:S02]  /*2b20*/  @P0 ISETP.GE.U32.AND P6, PT, R19, 0xc6, PT ;  /* 0x000000c61300080c */ /* 0x000fe40003fc6070 */
[----:B------:R-:W-:Y:S02]  /*2b30*/  LOP3.LUT R21, R21, 0xff, RZ, 0xc0, !PT ;  /* 0x000000ff15157812 */ /* 0x000fe400078ec0ff */
[----:B------:R-:W-:Y:S02]  /*2b40*/  @P0 SEL R8, RZ, 0x1, P6 ;  /* 0x00000001ff080807 */ /* 0x000fe40003000000 */
[----:B------:R-:W-:Y:S02]  /*2b50*/  ISETP.GE.U32.AND P0, PT, R21, 0xc6, PT ;  /* 0x000000c61500780c */ /* 0x000fe40003f06070 */
[----:B------:R-:W3:Y:S11]  /*2b60*/  @P5 LDG.E.U8 R21, desc[UR6][R14.64+0x600] ;  /* 0x000600060e155981 */ /* 0x000ef6000c1e1100 */
[----:B------:R-:W3:Y:S01]  /*2b70*/  @P0 LDG.E.U8 R19, desc[UR6][R14.64+0x700] ;  /* 0x000700060e130981 */ /* 0x000ee2000c1e1100 */
[----:B----4-:R-:W-:-:S05]  /*2b80*/  @P1 VIADD R16, R16, 0xffffff85 ;  /* 0xffffff8510101836 */ /* 0x010fca0000000000 */
[----:B------:R-:W-:-:S04]  /*2b90*/  @P1 LOP3.LUT R16, R16, 0xff, RZ, 0xc0, !PT ;  /* 0x000000ff10101812 */ /* 0x000fc800078ec0ff */
[----:B------:R-:W-:Y:S01]  /*2ba0*/  @P1 ISETP.GE.U32.AND P6, PT, R16, 0xc6, PT ;  /* 0x000000c61000180c */ /* 0x000fe20003fc6070 */
[----:B------:R-:W-:-:S03]  /*2bb0*/  IMAD.MOV.U32 R16, RZ, RZ, RZ ;  /* 0x000000ffff107224 */ /* 0x000fc600078e00ff */
[----:B------:R-:W-:Y:S01]  /*2bc0*/  @P1 SEL R16, RZ, 0x1, P6 ;  /* 0x00000001ff101807 */ /* 0x000fe20003000000 */
[----:B-----5:R-:W-:Y:S02]  /*2bd0*/  @P3 VIADD R24, R22, 0xffffff85 ;  /* 0xffffff8516183836 */ /* 0x020fe40000000000 */
[----:B------:R-:W4:Y:S01]  /*2be0*/  LDG.E.U8 R22, desc[UR6][R12.64+0xa00] ;  /* 0x000a00060c167981 */ /* 0x000f22000c1e1100 */
[----:B------:R-:W-:-:S05]  /*2bf0*/  @P4 VIADD R23, R23, 0xffffff85 ;  /* 0xffffff8517174836 */ /* 0x000fca0000000000 */
[----:B------:R-:W-:Y:S02]  /*2c00*/  @P4 LOP3.LUT R23, R23, 0xff, RZ, 0xc0, !PT ;  /* 0x000000ff17174812 */ /* 0x000fe400078ec0ff */
[----:B------:R-:W-:Y:S01]  /*2c10*/  @P3 LOP3.LUT R24, R24, 0xff, RZ, 0xc0, !PT ;  /* 0x000000ff18183812 */ /* 0x000fe200078ec0ff */
[----:B--2---:R-:W-:-:S05]  /*2c20*/  VIADD R17, R17, 0xffffff85 ;  /* 0xffffff8511117836 */ /* 0x004fca0000000000 */
[----:B------:R-:W-:-:S04]  /*2c30*/  LOP3.LUT R17, R17, 0xff, RZ, 0xc0, !PT ;  /* 0x000000ff11117812 */ /* 0x000fc800078ec0ff */
[----:B------:R-:W-:Y:S01]  /*2c40*/  ISETP.GE.U32.AND P1, PT, R17, 0xc6, PT ;  /* 0x000000c61100780c */ /* 0x000fe20003f26070 */
[----:B------:R-:W-:-:S05]  /*2c50*/  @P2 VIADD R18, R18, 0xffffff85 ;  /* 0xffffff8512122836 */ /* 0x000fca0000000000 */
[----:B------:R-:W-:Y:S01]  /*2c60*/  @P2 LOP3.LUT R18, R18, 0xff, RZ, 0xc0, !PT ;  /* 0x000000ff12122812 */ /* 0x000fe200078ec0ff */
[----:B------:R-:W-:-:S03]  /*2c70*/  VIADD R20, R20, 0xffffff85 ;  /* 0xffffff8514147836 */ /* 0x000fc60000000000 */
[----:B------:R-:W-:Y:S02]  /*2c80*/  @P2 ISETP.GE.U32.AND P6, PT, R18, 0xc6, PT ;  /* 0x000000c61200280c */ /* 0x000fe40003fc6070 */
[----:B------:R-:W-:Y:S02]  /*2c90*/  LOP3.LUT R18, R20, 0xff, RZ, 0xc0, !PT ;  /* 0x000000ff14127812 */ /* 0x000fe400078ec0ff */
[----:B------:R-:W2:Y:S01]  /*2ca0*/  @P1 LDG.E.U8 R20, desc[UR6][R14.64+0x800] ;  /* 0x000800060e141981 */ /* 0x000ea2000c1e1100 */
[----:B------:R-:W-:Y:S01]  /*2cb0*/  IMAD.MOV.U32 R17, RZ, RZ, RZ ;  /* 0x000000ffff117224 */ /* 0x000fe200078e00ff */
[----:B------:R-:W-:Y:S02]  /*2cc0*/  @P2 SEL R17, RZ, 0x1, P6 ;  /* 0x00000001ff112807 */ /* 0x000fe40003000000 */
[----:B------:R-:W-:Y:S02]  /*2cd0*/  ISETP.GE.U32.AND P2, PT, R18, 0xc6, PT ;  /* 0x000000c61200780c */ /* 0x000fe40003f46070 */
[----:B------:R-:W-:-:S02]  /*2ce0*/  @P4 ISETP.GE.U32.AND P6, PT, R23, 0xc6, PT ;  /* 0x000000c61700480c */ /* 0x000fc40003fc6070 */
[----:B------:R-:W5:Y:S01]  /*2cf0*/  LDG.E.U8 R23, desc[UR6][R12.64+0xb00] ;  /* 0x000b00060c177981 */ /* 0x000f62000c1e1100 */
[----:B---3--:R-:W-:Y:S02]  /*2d00*/  @P5 VIADD R21, R21, 0xffffff85 ;  /* 0xffffff8515155836 */ /* 0x008fe40000000000 */
[----:B------:R-:W-:-:S03]  /*2d10*/  IMAD.MOV.U32 R18, RZ, RZ, RZ ;  /* 0x000000ffff127224 */ /* 0x000fc600078e00ff */
[----:B------:R-:W-:Y:S02]  /*2d20*/  @P5 LOP3.LUT R21, R21, 0xff, RZ, 0xc0, !PT ;  /* 0x000000ff15155812 */ /* 0x000fe400078ec0ff */
[----:B------:R-:W-:Y:S02]  /*2d30*/  @P4 SEL R18, RZ, 0x1, P6 ;  /* 0x00000001ff124807 */ /* 0x000fe40003000000 */
[----:B------:R-:W-:Y:S01]  /*2d40*/  @P5 ISETP.GE.U32.AND P6, PT, R21, 0xc6, PT ;  /* 0x000000c61500580c */ /* 0x000fe20003fc6070 */
[----:B------:R-:W-:Y:S01]  /*2d50*/  @P0 VIADD R26, R19, 0xffffff85 ;  /* 0xffffff85131a0836 */ /* 0x000fe20000000000 */
[----:B------:R-:W-:Y:S01]  /*2d60*/  @P3 ISETP.GE.U32.AND P4, PT, R24, 0xc6, PT ;  /* 0x000000c61800380c */ /* 0x000fe20003f86070 */
[----:B------:R-:W3:Y:S04]  /*2d70*/  LDG.E.U8 R21, desc[UR6][R12.64+0xe00] ;  /* 0x000e00060c157981 */ /* 0x000ee8000c1e1100 */
[----:B------:R-:W3:Y:S01]  /*2d80*/  @P2 LDG.E.U8 R24, desc[UR6][R14.64+0x900] ;  /* 0x000900060e182981 */ /* 0x000ee2000c1e1100 */
[----:B------:R-:W-:Y:S01]  /*2d90*/  @P0 LOP3.LUT R26, R26, 0xff, RZ, 0xc0, !PT ;  /* 0x000000ff1a1a0812 */ /* 0x000fe200078ec0ff */
[----:B------:R-:W-:Y:S01]  /*2da0*/  IMAD.MOV.U32 R19, RZ, RZ, RZ ;  /* 0x000000ffff137224 */ /* 0x000fe200078e00ff */
[----:B------:R-:W-:-:S02]  /*2db0*/  @P3 SEL R19, RZ, 0x1, P4 ;  /* 0x00000001ff133807 */ /* 0x000fc40002000000 */
[----:B------:R-:W-:Y:S02]  /*2dc0*/  @P0 ISETP.GE.U32.AND P3, PT, R26, 0xc6, PT ;  /* 0x000000c61a00080c */ /* 0x000fe40003f66070 */
[----:B------:R0:W3:Y:S01]  /*2dd0*/  LDG.E.U8 R26, desc[UR6][R12.64+0xf00] ;  /* 0x000f00060c1a7981 */ /* 0x0000e2000c1e1100 */
[----:B----4-:R-:W-:-:S05]  /*2de0*/  VIADD R22, R22, 0xffffff85 ;  /* 0xffffff8516167836 */ /* 0x010fca0000000000 */
[----:B------:R-:W-:Y:S01]  /*2df0*/  LOP3.LUT R22, R22, 0xff, RZ, 0xc0, !PT ;  /* 0x000000ff16167812 */ /* 0x000fe200078ec0ff */
[----:B------:R-:W-:Y:S02]  /*2e00*/  VIADD R25, R25, 0xffffff85 ;  /* 0xffffff8519197836 */ /* 0x000fe40000000000 */
[----:B------:R-:W-:-:S03]  /*2e10*/  VIADD R27, R27, 0xffffff85 ;  /* 0xffffff851b1b7836 */ /* 0x000fc60000000000 */
[----:B------:R-:W-:Y:S01]  /*2e20*/  LOP3.LUT R25, R25, 0xff, RZ, 0xc0, !PT ;  /* 0x000000ff19197812 */ /* 0x000fe200078ec0ff */
[----:B0-----:R-:W-:Y:S01]  /*2e30*/  IMAD.MOV.U32 R13, RZ, RZ, RZ ;  /* 0x000000ffff0d7224 */ /* 0x001fe200078e00ff */
[----:B------:R-:W-:Y:S02]  /*2e40*/  @P0 SEL R13, RZ, 0x1, P3 ;  /* 0x00000001ff0d0807 */ /* 0x000fe40001800000 */
[----:B------:R-:W-:Y:S02]  /*2e50*/  LOP3.LUT R27, R27, 0xff, RZ, 0xc0, !PT ;  /* 0x000000ff1b1b7812 */ /* 0x000fe400078ec0ff */
[----:B------:R-:W-:Y:S02]  /*2e60*/  ISETP.GE.U32.AND P0, PT, R25, 0xc6, PT ;  /* 0x000000c61900780c */ /* 0x000fe40003f06070 */
[----:B------:R-:W-:-:S11]  /*2e70*/  IADD3 R25, PT, PT, R8, R6, R9 ;  /* 0x0000000608197210 */ /* 0x000fd60007ffe009 */
[----:B------:R-:W4:Y:S01]  /*2e80*/  @P0 LDG.E.U8 R9, desc[UR6][R14.64+0xc00] ;  /* 0x000c00060e090981 */ /* 0x000f22000c1e1100 */
[----:B--2---:R-:W-:-:S05]  /*2e90*/  @P1 VIADD R20, R20, 0xffffff85 ;  /* 0xffffff8514141836 */ /* 0x004fca0000000000 */
[----:B------:R-:W-:-:S04]  /*2ea0*/  @P1 LOP3.LUT R20, R20, 0xff, RZ, 0xc0, !PT ;  /* 0x000000ff14141812 */ /* 0x000fc800078ec0ff */
[----:B------:R-:W-:Y:S01]  /*2eb0*/  @P1 ISETP.GE.U32.AND P4, PT, R20, 0xc6, PT ;  /* 0x000000c61400180c */ /* 0x000fe20003f86070 */
[----:B------:R-:W-:Y:S01]  /*2ec0*/  IMAD.MOV.U32 R20, RZ, RZ, RZ ;  /* 0x000000ffff147224 */ /* 0x000fe200078e00ff */
[----:B------:R-:W-:Y:S02]  /*2ed0*/  @P5 SEL R20, RZ, 0x1, P6 ;  /* 0x00000001ff145807 */ /* 0x000fe40003000000 */
[----:B------:R-:W-:Y:S01]  /*2ee0*/  ISETP.GE.U32.AND P5, PT, R22, 0xc6, PT ;  /* 0x000000c61600780c */ /* 0x000fe20003fa6070 */
[----:B-----5:R-:W-:-:S05]  /*2ef0*/  VIADD R23, R23, 0xffffff85 ;  /* 0xffffff8517177836 */ /* 0x020fca0000000000 */
[----:B------:R-:W-:-:S07]  /*2f00*/  LOP3.LUT R23, R23, 0xff, RZ, 0xc0, !PT ;  /* 0x000000ff17177812 */ /* 0x000fce00078ec0ff */
[----:B------:R-:W2:Y:S01]  /*2f10*/  @P5 LDG.E.U8 R12, desc[UR6][R14.64+0xa00] ;  /* 0x000a00060e0c5981 */ /* 0x000ea2000c1e1100 */
[----:B------:R-:W-:Y:S01]  /*2f20*/  ISETP.GE.U32.AND P6, PT, R23, 0xc6, PT ;  /* 0x000000c61700780c */ /* 0x000fe20003fc6070 */
[----:B---3--:R-:W-:Y:S02]  /*2f30*/  VIADD R21, R21, 0xffffff85 ;  /* 0xffffff8515157836 */ /* 0x008fe40000000000 */
[----:B------:R-:W-:Y:S02]  /*2f40*/  @P2 VIADD R24, R24, 0xffffff85 ;  /* 0xffffff8518182836 */ /* 0x000fe40000000000 */
[----:B------:R-:W-:Y:S01]  /*2f50*/  IMAD.MOV.U32 R22, RZ, RZ, RZ ;  /* 0x000000ffff167224 */ /* 0x000fe200078e00ff */
[----:B------:R-:W-:Y:S02]  /*2f60*/  LOP3.LUT R21, R21, 0xff, RZ, 0xc0, !PT ;  /* 0x000000ff15157812 */ /* 0x000fe400078ec0ff */
[----:B------:R-:W-:Y:S02]  /*2f70*/  @P2 LOP3.LUT R24, R24, 0xff, RZ, 0xc0, !PT ;  /* 0x000000ff18182812 */ /* 0x000fe400078ec0ff */
[----:B------:R-:W-:-:S02]  /*2f80*/  @P1 SEL R22, RZ, 0x1, P4 ;  /* 0x00000001ff161807 */ /* 0x000fc40002000000 */
[----:B------:R-:W-:Y:S01]  /*2f90*/  ISETP.GE.U32.AND P4, PT, R27, 0xc6, PT ;  /* 0x000000c61b00780c */ /* 0x000fe20003f86070 */
[----:B------:R-:W-:Y:S01]  /*2fa0*/  VIADD R26, R26, 0xffffff85 ;  /* 0xffffff851a1a7836 */ /* 0x000fe20000000000 */
[----:B------:R-:W-:Y:S02]  /*2fb0*/  ISETP.GE.U32.AND P1, PT, R21, 0xc6, PT ;  /* 0x000000c61500780c */ /* 0x000fe40003f26070 */
[----:B------:R-:W-:Y:S02]  /*2fc0*/  @P2 ISETP.GE.U32.AND P3, PT, R24, 0xc6, PT ;  /* 0x000000c61800280c */ /* 0x000fe40003f66070 */
[----:B------:R-:W3:Y:S01]  /*2fd0*/  @P6 LDG.E.U8 R24, desc[UR6][R14.64+0xb00] ;  /* 0x000b00060e186981 */ /* 0x000ee2000c1e1100 */
[----:B------:R-:W-:Y:S01]  /*2fe0*/  LOP3.LUT R26, R26, 0xff, RZ, 0xc0, !PT ;  /* 0x000000ff1a1a7812 */ /* 0x000fe200078ec0ff */
[----:B------:R-:W-:Y:S01]  /*2ff0*/  IMAD.MOV.U32 R21, RZ, RZ, RZ ;  /* 0x000000ffff157224 */ /* 0x000fe200078e00ff */
[----:B------:R-:W-:Y:S02]  /*3000*/  @P2 SEL R21, RZ, 0x1, P3 ;  /* 0x00000001ff152807 */ /* 0x000fe40001800000 */
[----:B------:R-:W-:-:S02]  /*3010*/  ISETP.GE.U32.AND P2, PT, R26, 0xc6, PT ;  /* 0x000000c61a00780c */ /* 0x000fc40003f46070 */
[----:B------:R-:W5:Y:S04]  /*3020*/  @P4 LDG.E.U8 R8, desc[UR6][R14.64+0xd00] ;  /* 0x000d00060e084981 */ /* 0x000f68000c1e1100 */
[----:B------:R-:W5:Y:S07]  /*3030*/  @P1 LDG.E.U8 R6, desc[UR6][R14.64+0xe00] ;  /* 0x000e00060e061981 */ /* 0x000f6e000c1e1100 */
[----:B------:R0:W5:Y:S01]  /*3040*/  @P2 LDG.E.U8 R23, desc[UR6][R14.64+0xf00] ;  /* 0x000f00060e172981 */ /* 0x000162000c1e1100 */
[----:B------:R-:W-:-:S04]  /*3050*/  IADD3 R16, PT, PT, R17, R16, R25 ;  /* 0x0000001011107210 */ /* 0x000fc80007ffe019 */
[----:B------:R-:W-:-:S04]  /*3060*/  IADD3 R18, PT, PT, R19, R18, R16 ;  /* 0x0000001213127210 */ /* 0x000fc80007ffe010 */
[----:B------:R-:W-:Y:S01]  /*3070*/  IADD3 R18, PT, PT, R13, R20, R18 ;  /* 0x000000140d127210 */ /* 0x000fe20007ffe012 */
[----:B----4-:R-:W-:Y:S02]  /*3080*/  @P0 VIADD R9, R9, 0xffffff85 ;  /* 0xffffff8509090836 */ /* 0x010fe40000000000 */
[----:B------:R-:W-:-:S03]  /*3090*/  IMAD.MOV.U32 R16, RZ, RZ, RZ ;  /* 0x000000ffff107224 */ /* 0x000fc600078e00ff */
[----:B------:R-:W-:Y:S01]  /*30a0*/  @P0 LOP3.LUT R9, R9, 0xff, RZ, 0xc0, !PT ;  /* 0x000000ff09090812 */ /* 0x000fe200078ec0ff */
[----:B0-----:R-:W-:Y:S01]  /*30b0*/  IMAD.MOV.U32 R15, RZ, RZ, RZ ;  /* 0x000000ffff0f7224 */ /* 0x001fe200078e00ff */
[----:B------:R-:W-:Y:S01]  /*30c0*/  IADD3 R18, PT, PT, R21, R22, R18 ;  /* 0x0000001615127210 */ /* 0x000fe20007ffe012 */
[----:B--2---:R-:W-:-:S05]  /*30d0*/  @P5 VIADD R12, R12, 0xffffff85 ;  /* 0xffffff850c0c5836 */ /* 0x004fca0000000000 */
[----:B------:R-:W-:-:S04]  /*30e0*/  @P5 LOP3.LUT R12, R12, 0xff, RZ, 0xc0, !PT ;  /* 0x000000ff0c0c5812 */ /* 0x000fc800078ec0ff */
[----:B------:R-:W-:Y:S02]  /*30f0*/  @P5 ISETP.GE.U32.AND P3, PT, R12, 0xc6, PT ;  /* 0x000000c60c00580c */ /* 0x000fe40003f66070 */
[----:B------:R-:W0:Y:S01]  /*3100*/  LDC.64 R12, c[0x0][0x3b8] ;  /* 0x0000ee00ff0c7b82 */ /* 0x000e220000000a00 */
[----:B---3--:R-:W-:Y:S01]  /*3110*/  @P6 VIADD R24, R24, 0xffffff85 ;  /* 0xffffff8518186836 */ /* 0x008fe20000000000 */
[----:B------:R-:W-:-:S04]  /*3120*/  @P5 SEL R16, RZ, 0x1, P3 ;  /* 0x00000001ff105807 */ /* 0x000fc80001800000 */
[----:B------:R-:W-:Y:S01]  /*3130*/  @P6 LOP3.LUT R24, R24, 0xff, RZ, 0xc0, !PT ;  /* 0x000000ff18186812 */ /* 0x000fe200078ec0ff */
[----:B-----5:R-:W-:-:S03]  /*3140*/  @P4 VIADD R8, R8, 0xffffff85 ;  /* 0xffffff8508084836 */ /* 0x020fc60000000000 */
[----:B------:R-:W-:Y:S01]  /*3150*/  @P6 ISETP.GE.U32.AND P3, PT, R24, 0xc6, PT ;  /* 0x000000c61800680c */ /* 0x000fe20003f66070 */
[----:B------:R-:W-:Y:S01]  /*3160*/  @P1 VIADD R6, R6, 0xffffff85 ;  /* 0xffffff8506061836 */ /* 0x000fe20000000000 */
[----:B------:R-:W-:Y:S02]  /*3170*/  @P4 LOP3.LUT R8, R8, 0xff, RZ, 0xc0, !PT ;  /* 0x000000ff08084812 */ /* 0x000fe400078ec0ff */
[----:B------:R-:W-:Y:S02]  /*3180*/  @P6 SEL R15, RZ, 0x1, P3 ;  /* 0x00000001ff0f6807 */ /* 0x000fe40001800000 */
[----:B------:R-:W-:Y:S02]  /*3190*/  @P0 ISETP.GE.U32.AND P6, PT, R9, 0xc6, PT ;  /* 0x000000c60900080c */ /* 0x000fe40003fc6070 */
[----:B------:R-:W-:Y:S01]  /*31a0*/  @P1 LOP3.LUT R9, R6, 0xff, RZ, 0xc0, !PT ;  /* 0x000000ff06091812 */ /* 0x000fe200078ec0ff */
[----:B0-----:R-:W-:Y:S01]  /*31b0*/  IMAD.IADD R14, R12, 0x1, -R5 ;  /* 0x000000010c0e7824 */ /* 0x001fe200078e0a05 */
[----:B------:R-:W-:Y:S01]  /*31c0*/  @P4 ISETP.GE.U32.AND P5, PT, R8, 0xc6, PT ;  /* 0x000000c60800480c */ /* 0x000fe20003fa6070 */
[----:B------:R-:W-:Y:S01]  /*31d0*/  IMAD.SHL.U32 R17, R13, 0x1000, RZ ;  /* 0x000010000d117824 */ /* 0x000fe200078e00ff */
[----:B------:R-:W-:Y:S01]  /*31e0*/  @P1 ISETP.GE.U32.AND P3, PT, R9, 0xc6, PT ;  /* 0x000000c60900180c */ /* 0x000fe20003f66070 */
[----:B------:R-:W-:-:S02]  /*31f0*/  @P2 VIADD R23, R23, 0xffffff85 ;  /* 0xffffff8517172836 */ /* 0x000fc40000000000 */
[----:B------:R-:W-:Y:S01]  /*3200*/  IMAD.MOV.U32 R9, RZ, RZ, RZ ;  /* 0x000000ffff097224 */ /* 0x000fe200078e00ff */
[----:B------:R-:W-:Y:S02]  /*3210*/  @P4 SEL R9, RZ, 0x1, P5 ;  /* 0x00000001ff094807 */ /* 0x000fe40002800000 */
[----:B------:R-:W-:Y:S02]  /*3220*/  ISETP.GE.U32.AND P4, PT, R14, R17, PT ;  /* 0x000000110e00720c */ /* 0x000fe40003f86070 */
[----:B------:R-:W-:Y:S01]  /*3230*/  @P2 LOP3.LUT R23, R23, 0xff, RZ, 0xc0, !PT ;  /* 0x000000ff17172812 */ /* 0x000fe200078ec0ff */
[----:B------:R-:W-:Y:S01]  /*3240*/  IMAD.MOV.U32 R6, RZ, RZ, RZ ;  /* 0x000000ffff067224 */ /* 0x000fe200078e00ff */
[----:B------:R-:W-:Y:S02]  /*3250*/  @P0 SEL R6, RZ, 0x1, P6 ;  /* 0x00000001ff060807 */ /* 0x000fe40003000000 */
[----:B------:R-:W-:Y:S02]  /*3260*/  IADD3 R16, PT, PT, R15, R16, R18 ;  /* 0x000000100f107210 */ /* 0x000fe40007ffe012 */
[----:B------:R-:W-:Y:S01]  /*3270*/  @P2 ISETP.GE.U32.AND P0, PT, R23, 0xc6, PT ;  /* 0x000000c61700280c */ /* 0x000fe20003f06070 */
[----:B------:R-:W-:Y:S01]  /*3280*/  IMAD.MOV.U32 R8, RZ, RZ, RZ ;  /* 0x000000ffff087224 */ /* 0x000fe200078e00ff */
[----:B------:R-:W-:Y:S01]  /*3290*/  IADD3 R9, PT, PT, R9, R6, R16 ;  /* 0x0000000609097210 */ /* 0x000fe20007ffe010 */
[----:B------:R-:W-:Y:S01]  /*32a0*/  IMAD.MOV.U32 R15, RZ, RZ, RZ ;  /* 0x000000ffff0f7224 */ /* 0x000fe200078e00ff */
[----:B------:R-:W-:-:S02]  /*32b0*/  @P1 SEL R8, RZ, 0x1, P3 ;  /* 0x00000001ff081807 */ /* 0x000fc40001800000 */
[----:B------:R-:W-:-:S04]  /*32c0*/  @P2 SEL R15, RZ, 0x1, P0 ;  /* 0x00000001ff0f2807 */ /* 0x000fc80000000000 */
[----:B------:R-:W-:Y:S01]  /*32d0*/  IADD3 R9, PT, PT, R15, R8, R9 ;  /* 0x000000080f097210 */ /* 0x000fe20007ffe009 */
[----:B------:R-:W-:Y:S06]  /*32e0*/  @!P4 BRA `(.L_x_201) ;  /* 0x0000001000c4c947 */ /* 0x000fec0003800000 */
[C---:B------:R-:W-:Y:S01]  /*32f0*/  IMAD.IADD R5, R17.reuse, 0x1, R5 ;  /* 0x0000000111057824 */ /* 0x040fe200078e0205 */
[----:B------:R-:W-:Y:S01]  /*3300*/  UIADD3 UR4, UPT, UPT, UR4, 0x1, URZ ;  /* 0x0000000104047890 */ /* 0x000fe2000fffe0ff */
[----:B------:R-:W-:Y:S02]  /*3310*/  IMAD.IADD R3, R17, 0x1, R3 ;  /* 0x0000000111037824 */ /* 0x000fe400078e0203 */
[----:B------:R-:W-:Y:S01]  /*3320*/  IMAD.IADD R2, R2, 0x1, -R17 ;  /* 0x0000000102027824 */ /* 0x000fe200078e0a11 */
[----:B------:R-:W-:-:S13]  /*3330*/  ISETP.GT.U32.AND P0, PT, R5, R4, PT ;  /* 0x000000040500720c */ /* 0x000fda0003f04070 */
[----:B------:R-:W-:Y:S05]  /*3340*/  @!P0 BRA `(.L_x_203) ;  /* 0xfffffff400188947 */ /* 0x000fea000383ffff */
[----:B------:R-:W-:-:S07]  /*3350*/  IMAD.MOV.U32 R15, RZ, RZ, R17 ;  /* 0x000000ffff0f7224 */ /* 0x000fce00078e0011 */
.L_x_202:
[----:B------:R-:W-:Y:S01]  /*3360*/  IMAD.IADD R17, R12, 0x1, -R5 ;  /* 0x000000010c117824 */ /* 0x000fe200078e0a05 */
[----:B------:R-:W-:Y:S04]  /*3370*/  BSSY.RECONVERGENT B1, `(.L_x_201) ;  /* 0x0000128000017945 */ /* 0x000fe80003800200 */
[----:B------:R-:W-:-:S04]  /*3380*/  ISETP.GE.AND P0, PT, R0, R17, PT ;  /* 0x000000110000720c */ /* 0x000fc80003f06270 */
[----:B------:R-:W-:-:S13]  /*3390*/  ISETP.GE.U32.OR P0, PT, R5, R12, P0 ;  /* 0x0000000c0500720c */ /* 0x000fda0000706470 */
[----:B------:R-:W-:Y:S05]  /*33a0*/  @P0 BRA `(.L_x_204) ;  /* 0x0000001000900947 */ /* 0x000fea0003800000 */
[----:B------:R-:W-:Y:S01]  /*33b0*/  LOP3.LUT R17, RZ, R0, RZ, 0x33, !PT ;  /* 0x00000000ff117212 */ /* 0x000fe200078e33ff */
[----:B------:R-:W-:Y:S01]  /*33c0*/  IMAD R15, R7, 0x1000, R15 ;  /* 0x00001000070f7824 */ /* 0x000fe200078e020f */
[----:B------:R-:W-:Y:S01]  /*33d0*/  BSSY.RECONVERGENT B2, `(.L_x_205) ;  /* 0x0000099000027945 */ /* 0x000fe20003800200 */
[----:B------:R-:W-:Y:S02]  /*33e0*/  IMAD R6, R13, UR4, RZ ;  /* 0x000000040d067c24 */ /* 0x000fe4000f8e02ff */
[----:B------:R-:W-:Y:S02]  /*33f0*/  IMAD.IADD R4, R17, 0x1, R12 ;  /* 0x0000000111047824 */ /* 0x000fe400078e020c */
[----:B------:R-:W-:Y:S02]  /*3400*/  IMAD.MOV.U32 R8, RZ, RZ, R0 ;  /* 0x000000ffff087224 */ /* 0x000fe400078e0000 */
[----:B------:R-:W-:-:S04]  /*3410*/  IMAD.IADD R15, R4, 0x1, -R15 ;  /* 0x00000001040f7824 */ /* 0x000fc800078e0a0f */
[----:B------:R-:W-:-:S05]  /*3420*/  IMAD R6, R6, -0x1000, R15 ;  /* 0xfffff00006067824 */ /* 0x000fca00078e020f */
[C---:B------:R-:W-:Y:S02]  /*3430*/  ISETP.GE.U32.AND P0, PT, R6.reuse, 0x700, PT ;  /* 0x000007000600780c */ /* 0x040fe40003f06070 */
[----:B------:R-:W-:-:S04]  /*3440*/  LEA.HI R6, R6, 0x1, RZ, 0x18 ;  /* 0x0000000106067811 */ /* 0x000fc800078fc0ff */
[----:B------:R-:W-:-:S07]  /*3450*/  LOP3.LUT R7, R6, 0x7, RZ, 0xc0, !PT ;  /* 0x0000000706077812 */ /* 0x000fce00078ec0ff */
[----:B------:R-:W-:Y:S05]  /*3460*/  @!P0 BRA `(.L_x_206) ;  /* 0x00000008003c8947 */ /* 0x000fea0003800000 */
[----:B------:R-:W1:Y:S01]  /*3470*/  LDC.64 R10, c[0x0][0x388] ;  /* 0x0000e200ff0a7b82 */ /* 0x000e620000000a00 */
[----:B------:R-:W-:Y:S01]  /*3480*/  LEA.HI R2, R2, 0x1, RZ, 0x18 ;  /* 0x0000000102027811 */ /* 0x000fe200078fc0ff */
[----:B------:R-:W-:Y:S01]  /*3490*/  BSSY.RECONVERGENT B3, `(.L_x_207) ;  /* 0x000008b000037945 */ /* 0x000fe20003800200 */
[----:B------:R-:W-:Y:S02]  /*34a0*/  LOP3.LUT R8, R0, 0x400, RZ, 0xfc, !PT ;  /* 0x0000040000087812 */ /* 0x000fe400078efcff */
[----:B------:R-:W-:-:S05]  /*34b0*/  LOP3.LUT R2, R2, 0x1fffff8, RZ, 0xc0, !PT ;  /* 0x01fffff802027812 */ /* 0x000fca00078ec0ff */
[----:B------:R-:W-:-:S07]  /*34c0*/  IMAD.MOV R2, RZ, RZ, -R2 ;  /* 0x000000ffff027224 */ /* 0x000fce00078e0a02 */
.L_x_208:
[----:B------:R-:W-:-:S05]  /*34d0*/  VIADD R27, R3, 0xfffffc00 ;  /* 0xfffffc00031b7836 */ /* 0x000fca0000000000 */
[----:B-1----:R-:W-:-:S05]  /*34e0*/  IADD3 R16, P0, PT, R27, R10, RZ ;  /* 0x0000000a1b107210 */ /* 0x002fca0007f1e0ff */
[----:B------:R-:W-:Y:S02]  /*34f0*/  IMAD.X R17, RZ, RZ, R11, P0 ;  /* 0x000000ffff117224 */ /* 0x000fe400000e060b */
[----:B------:R-:W-:-:S03]  /*3500*/  VIADD R25, R3, 0xfffffd00 ;  /* 0xfffffd0003197836 */ /* 0x000fc60000000000 */
[----:B------:R1:W2:Y:S02]  /*3510*/  LDG.E.U8 R16, desc[UR6][R16.64] ;  /* 0x0000000610107981 */ /* 0x0002a4000c1e1100 */
[----:B------:R-:W-:-:S05]  /*3520*/  IADD3 R14, P0, PT, R25, R10, RZ ;  /* 0x0000000a190e7210 */ /* 0x000fca0007f1e0ff */
[----:B------:R-:W-:-:S05]  /*3530*/  IMAD.X R15, RZ, RZ, R11, P0 ;  /* 0x000000ffff0f7224 */ /* 0x000fca00000e060b */
[----:B------:R-:W3:Y:S01]  /*3540*/  LDG.E.U8 R14, desc[UR6][R14.64] ;  /* 0x000000060e0e7981 */ /* 0x000ee2000c1e1100 */
[C---:B------:R-:W-:Y:S02]  /*3550*/  VIADD R23, R3.reuse, 0xfffffe00 ;  /* 0xfffffe0003177836 */ /* 0x040fe40000000000 */
[----:B-1----:R-:W-:-:S03]  /*3560*/  VIADD R17, R3, 0xffffff00 ;  /* 0xffffff0003117836 */ /* 0x002fc60000000000 */
[----:B------:R-:W-:-:S05]  /*3570*/  IADD3 R20, P0, PT, R23, R10, RZ ;  /* 0x0000000a17147210 */ /* 0x000fca0007f1e0ff */
[----:B------:R-:W-:-:S05]  /*3580*/  IMAD.X R21, RZ, RZ, R11, P0 ;  /* 0x000000ffff157224 */ /* 0x000fca00000e060b */
[----:B------:R1:W4:Y:S02]  /*3590*/  LDG.E.U8 R20, desc[UR6][R20.64] ;  /* 0x0000000614147981 */ /* 0x000324000c1e1100 */
[----:B-1----:R-:W-:Y:S02]  /*35a0*/  VIADD R21, R3, 0x100 ;  /* 0x0000010003157836 */ /* 0x002fe40000000000 */
[----:B--2---:R-:W-:-:S05]  /*35b0*/  VIADD R12, R16, 0xffffff85 ;  /* 0xffffff85100c7836 */ /* 0x004fca0000000000 */
[----:B------:R-:W-:-:S04]  /*35c0*/  LOP3.LUT R12, R12, 0xff, RZ, 0xc0, !PT ;  /* 0x000000ff0c0c7812 */ /* 0x000fc800078ec0ff */
[----:B------:R-:W-:Y:S01]  /*35d0*/  ISETP.GE.U32.AND P4, PT, R12, 0xc6, PT ;  /* 0x000000c60c00780c */ /* 0x000fe20003f86070 */
[----:B---3--:R-:W-:-:S05]  /*35e0*/  VIADD R18, R14, 0xffffff85 ;  /* 0xffffff850e127836 */ /* 0x008fca0000000000 */
[----:B------:R-:W-:Y:S02]  /*35f0*/  LOP3.LUT R16, R18, 0xff, RZ, 0xc0, !PT ;  /* 0x000000ff12107812 */ /* 0x000fe400078ec0ff */
[----:B------:R-:W-:Y:S02]  /*3600*/  IADD3 R18, P1, PT, R17, R10, RZ ;  /* 0x0000000a11127210 */ /* 0x000fe40007f3e0ff */
[----:B------:R-:W-:-:S03]  /*3610*/  ISETP.GE.U32.AND P5, PT, R16, 0xc6, PT ;  /* 0x000000c61000780c */ /* 0x000fc60003fa6070 */
[----:B------:R-:W1:Y:S01]  /*3620*/  @P4 LDC.64 R12, c[0x0][0x380] ;  /* 0x0000e000ff0c4b82 */ /* 0x000e620000000a00 */
[----:B------:R-:W-:-:S05]  /*3630*/  IMAD.X R19, RZ, RZ, R11, P1 ;  /* 0x000000ffff137224 */ /* 0x000fca00008e060b */
[----:B------:R2:W3:Y:S01]  /*3640*/  LDG.E.U8 R22, desc[UR6][R18.64] ;  /* 0x0000000612167981 */ /* 0x0004e2000c1e1100 */
[----:B------:R-:W-:-:S05]  /*3650*/  IADD3 R28, P1, PT, R21, R10, RZ ;  /* 0x0000000a151c7210 */ /* 0x000fca0007f3e0ff */
[----:B------:R-:W-:-:S05]  /*3660*/  IMAD.X R29, RZ, RZ, R11, P1 ;  /* 0x000000ffff1d7224 */ /* 0x000fca00008e060b */
[----:B------:R-:W5:Y:S01]  /*3670*/  LDG.E.U8 R18, desc[UR6][R28.64] ;  /* 0x000000061c127981 */ /* 0x000f62000c1e1100 */
[----:B-1----:R-:W-:-:S05]  /*3680*/  @P4 IADD3 R26, P0, PT, R27, R12, RZ ;  /* 0x0000000c1b1a4210 */ /* 0x002fca0007f1e0ff */
[----:B------:R-:W-:Y:S01]  /*3690*/  @P4 IMAD.X R27, RZ, RZ, R13, P0 ;  /* 0x000000ffff1b4224 */ /* 0x000fe200000e060d */
[----:B------:R-:W-:Y:S01]  /*36a0*/  IADD3 R14, P0, PT, R3, R10, RZ ;  /* 0x0000000a030e7210 */ /* 0x000fe20007f1e0ff */
[----:B------:R-:W1:Y:S03]  /*36b0*/  @P5 LDC.64 R12, c[0x0][0x380] ;  /* 0x0000e000ff0c5b82 */ /* 0x000e660000000a00 */
[----:B------:R-:W5:Y:S01]  /*36c0*/  @P4 LDG.E.U8 R26, desc[UR6][R26.64] ;  /* 0x000000061a1a4981 */ /* 0x000f62000c1e1100 */
[----:B------:R-:W-:-:S05]  /*36d0*/  IMAD.X R15, RZ, RZ, R11, P0 ;  /* 0x000000ffff0f7224 */ /* 0x000fca00000e060b */
[----:B------:R0:W5:Y:S01]  /*36e0*/  LDG.E.U8 R16, desc[UR6][R14.64] ;  /* 0x000000060e107981 */ /* 0x000162000c1e1100 */
[----:B--2---:R-:W-:Y:S01]  /*36f0*/  VIADD R19, R3, 0x200 ;  /* 0x0000020003137836 */ /* 0x004fe20000000000 */
[----:B-1----:R-:W-:-:S05]  /*3700*/  @P5 IADD3 R24, P0, PT, R25, R12, RZ ;  /* 0x0000000c19185210 */ /* 0x002fca0007f1e0ff */
[----:B------:R-:W-:-:S05]  /*3710*/  @P5 IMAD.X R25, RZ, RZ, R13, P0 ;  /* 0x000000ffff195224 */ /* 0x000fca00000e060d */
[----:B------:R-:W2:Y:S01]  /*3720*/  @P5 LDG.E.U8 R24, desc[UR6][R24.64] ;  /* 0x0000000618185981 */ /* 0x000ea2000c1e1100 */
[----:B0-----:R-:W-:-:S05]  /*3730*/  IADD3 R14, P1, PT, R19, R10, RZ ;  /* 0x0000000a130e7210 */ /* 0x001fca0007f3e0ff */
[----:B------:R-:W-:-:S05]  /*3740*/  IMAD.X R15, RZ, RZ, R11, P1 ;  /* 0x000000ffff0f7224 */ /* 0x000fca00008e060b */
[----:B------:R0:W2:Y:S01]  /*3750*/  LDG.E.U8 R27, desc[UR6][R14.64] ;  /* 0x000000060e1b7981 */ /* 0x0000a2000c1e1100 */
[----:B----4-:R-:W-:-:S05]  /*3760*/  VIADD R20, R20, 0xffffff85 ;  /* 0xffffff8514147836 */ /* 0x010fca0000000000 */
[----:B------:R-:W-:-:S04]  /*3770*/  LOP3.LUT R20, R20, 0xff, RZ, 0xc0, !PT ;  /* 0x000000ff14147812 */ /* 0x000fc800078ec0ff */
[----:B------:R-:W-:-:S13]  /*3780*/  ISETP.GE.U32.AND P1, PT, R20, 0xc6, PT ;  /* 0x000000c61400780c */ /* 0x000fda0003f26070 */
[----:B------:R-:W1:Y:S01]  /*3790*/  @P1 LDC.64 R12, c[0x0][0x380] ;  /* 0x0000e000ff0c1b82 */ /* 0x000e620000000a00 */
[----:B---3--:R-:W-:-:S05]  /*37a0*/  VIADD R22, R22, 0xffffff85 ;  /* 0xffffff8516167836 */ /* 0x008fca0000000000 */
[----:B------:R-:W-:-:S04]  /*37b0*/  LOP3.LUT R22, R22, 0xff, RZ, 0xc0, !PT ;  /* 0x000000ff16167812 */ /* 0x000fc800078ec0ff */
[----:B------:R-:W-:Y:S01]  /*37c0*/  ISETP.GE.U32.AND P3, PT, R22, 0xc6, PT ;  /* 0x000000c61600780c */ /* 0x000fe20003f66070 */
[----:B-----5:R-:W-:-:S12]  /*37d0*/  VIADD R18, R18, 0xffffff85 ;  /* 0xffffff8512127836 */ /* 0x020fd80000000000 */
[----:B0-----:R-:W0:Y:S01]  /*37e0*/  @P3 LDC.64 R14, c[0x0][0x380] ;  /* 0x0000e000ff0e3b82 */ /* 0x001e220000000a00 */
[----:B------:R-:W-:Y:S01]  /*37f0*/  LOP3.LUT R18, R18, 0xff, RZ, 0xc0, !PT ;  /* 0x000000ff12127812 */ /* 0x000fe200078ec0ff */
[----:B------:R-:W-:Y:S02]  /*3800*/  @P4 VIADD R26, R26, 0xffffff85 ;  /* 0xffffff851a1a4836 */ /* 0x000fe40000000000 */
[----:B------:R-:W-:-:S03]  /*3810*/  VIADD R16, R16, 0xffffff85 ;  /* 0xffffff8510107836 */ /* 0x000fc60000000000 */
[----:B------:R-:W-:Y:S02]  /*3820*/  @P4 LOP3.LUT R26, R26, 0xff, RZ, 0xc0, !PT ;  /* 0x000000ff1a1a4812 */ /* 0x000fe400078ec0ff */
[----:B------:R-:W-:Y:S02]  /*3830*/  LOP3.LUT R16, R16, 0xff, RZ, 0xc0, !PT ;  /* 0x000000ff10107812 */ /* 0x000fe400078ec0ff */
[----:B------:R-:W-:Y:S02]  /*3840*/  ISETP.GE.U32.AND P0, PT, R18, 0xc6, PT ;  /* 0x000000c61200780c */ /* 0x000fe40003f06070 */
[----:B------:R-:W-:Y:S02]  /*3850*/  ISETP.GE.U32.AND P2, PT, R16, 0xc6, PT ;  /* 0x000000c61000780c */ /* 0x000fe40003f46070 */
[----:B------:R-:W-:Y:S01]  /*3860*/  @P4 ISETP.GE.U32.AND P6, PT, R26, 0xc6, PT ;  /* 0x000000c61a00480c */ /* 0x000fe20003fc6070 */
[----:B------:R-:W-:-:S03]  /*3870*/  IMAD.MOV.U32 R18, RZ, RZ, RZ ;  /* 0x000000ffff127224 */ /* 0x000fc600078e00ff */
[----:B------:R-:W-:Y:S02]  /*3880*/  @P4 SEL R18, RZ, 0x1, P6 ;  /* 0x00000001ff124807 */ /* 0x000fe40003000000 */
[----:B-1----:R-:W-:Y:S02]  /*3890*/  @P1 IADD3 R16, P6, PT, R23, R12, RZ ;  /* 0x0000000c17101210 */ /* 0x002fe40007fde0ff */
[----:B0-----:R-:W-:-:S03]  /*38a0*/  @P3 IADD3 R28, P4, PT, R17, R14, RZ ;  /* 0x0000000e111c3210 */ /* 0x001fc60007f9e0ff */
[----:B------:R-:W-:Y:S02]  /*38b0*/  @P1 IMAD.X R17, RZ, RZ, R13, P6 ;  /* 0x000000ffff111224 */ /* 0x000fe400030e060d */
[----:B------:R-:W-:Y:S01]  /*38c0*/  @P3 IMAD.X R29, RZ, RZ, R15, P4 ;  /* 0x000000ffff1d3224 */ /* 0x000fe200020e060f */
[----:B------:R-:W0:Y:S01]  /*38d0*/  @P0 LDC.64 R12, c[0x0][0x380] ;  /* 0x0000e000ff0c0b82 */ /* 0x000e220000000a00 */
[----:B--2---:R-:W-:Y:S01]  /*38e0*/  @P5 VIADD R24, R24, 0xffffff85 ;  /* 0xffffff8518185836 */ /* 0x004fe20000000000 */
[----:B------:R1:W2:Y:S06]  /*38f0*/  @P1 LDG.E.U8 R20, desc[UR6][R16.64] ;  /* 0x0000000610141981 */ /* 0x0002ac000c1e1100 */
[----:B------:R-:W3:Y:S01]  /*3900*/  @P2 LDC.64 R14, c[0x0][0x380] ;  /* 0x0000e000ff0e2b82 */ /* 0x000ee20000000a00 */
[----:B------:R-:W-:Y:S01]  /*3910*/  @P5 LOP3.LUT R24, R24, 0xff, RZ, 0xc0, !PT ;  /* 0x000000ff18185812 */ /* 0x000fe200078ec0ff */
[----:B------:R-:W-:Y:S01]  /*3920*/  IMAD.MOV.U32 R23, RZ, RZ, RZ ;  /* 0x000000ffff177224 */ /* 0x000fe200078e00ff */
[----:B------:R-:W4:Y:S02]  /*3930*/  @P3 LDG.E.U8 R22, desc[UR6][R28.64] ;  /* 0x000000061c163981 */ /* 0x000f24000c1e1100 */
[----:B------:R-:W-:Y:S01]  /*3940*/  @P5 ISETP.GE.U32.AND P6, PT, R24, 0xc6, PT ;  /* 0x000000c61800580c */ /* 0x000fe20003fc6070 */
[----:B------:R-:W-:-:S03]  /*3950*/  VIADD R27, R27, 0xffffff85 ;  /* 0xffffff851b1b7836 */ /* 0x000fc60000000000 */
[----:B------:R-:W-:Y:S02]  /*3960*/  @P5 SEL R23, RZ, 0x1, P6 ;  /* 0x00000001ff175807 */ /* 0x000fe40003000000 */
[----:B0-----:R-:W-:Y:S01]  /*3970*/  @P0 IADD3 R12, P5, PT, R21, R12, RZ ;  /* 0x0000000c150c0210 */ /* 0x001fe20007fbe0ff */
[----:B------:R-:W-:Y:S01]  /*3980*/  VIADD R21, R3, 0x300 ;  /* 0x0000030003157836 */ /* 0x000fe20000000000 */
[----:B------:R-:W-:Y:S02]  /*3990*/  LOP3.LUT R27, R27, 0xff, RZ, 0xc0, !PT ;  /* 0x000000ff1b1b7812 */ /* 0x000fe400078ec0ff */
[----:B---3--:R-:W-:-:S05]  /*39a0*/  @P2 IADD3 R24, P6, PT, R3, R14, RZ ;  /* 0x0000000e03182210 */ /* 0x008fca0007fde0ff */
[----:B------:R-:W-:Y:S01]  /*39b0*/  @P2 IMAD.X R25, RZ, RZ, R15, P6 ;  /* 0x000000ffff192224 */ /* 0x000fe200030e060f */
[----:B------:R-:W-:Y:S02]  /*39c0*/  IADD3 R26, P6, PT, R21, R10, RZ ;  /* 0x0000000a151a7210 */ /* 0x000fe40007fde0ff */
[----:B------:R-:W-:Y:S01]  /*39d0*/  ISETP.GE.U32.AND P4, PT, R27, 0xc6, PT ;  /* 0x000000c61b00780c */ /* 0x000fe20003f86070 */
[----:B------:R-:W-:Y:S01]  /*39e0*/  @P0 IMAD.X R13, RZ, RZ, R13, P5 ;  /* 0x000000ffff0d0224 */ /* 0x000fe200028e060d */
[----:B------:R-:W3:Y:S01]  /*39f0*/  @P2 LDG.E.U8 R24, desc[UR6][R24.64] ;  /* 0x0000000618182981 */ /* 0x000ee2000c1e1100 */
[----:B------:R-:W-:-:S03]  /*3a00*/  IMAD.X R27, RZ, RZ, R11, P6 ;  /* 0x000000ffff1b7224 */ /* 0x000fc600030e060b */
[----:B------:R-:W5:Y:S04]  /*3a10*/  @P0 LDG.E.U8 R12, desc[UR6][R12.64] ;  /* 0x000000060c0c0981 */ /* 0x000f68000c1e1100 */
[----:B------:R-:W2:Y:S03]  /*3a20*/  LDG.E.U8 R26, desc[UR6][R26.64] ;  /* 0x000000061a1a7981 */ /* 0x000ea6000c1e1100 */
[----:B-1----:R-:W0:Y:S02]  /*3a30*/  @P4 LDC.64 R16, c[0x0][0x380] ;  /* 0x0000e000ff104b82 */ /* 0x002e240000000a00 */
[----:B0-----:R-:W-:-:S05]  /*3a40*/  @P4 IADD3 R16, P6, PT, R19, R16, RZ ;  /* 0x0000001013104210 */ /* 0x001fca0007fde0ff */
[----:B------:R-:W-:-:S05]  /*3a50*/  @P4 IMAD.X R17, RZ, RZ, R17, P6 ;  /* 0x000000ffff114224 */ /* 0x000fca00030e0611 */
[----:B------:R-:W3:Y:S01]  /*3a60*/  @P4 LDG.E.U8 R16, desc[UR6][R16.64] ;  /* 0x0000000610104981 */ /* 0x000ee2000c1e1100 */
[----:B--2---:R-:W-:-:S05]  /*3a70*/  VIADD R14, R26, 0xffffff85 ;  /* 0xffffff851a0e7836 */ /* 0x004fca0000000000 */
[----:B------:R-:W-:-:S04]  /*3a80*/  LOP3.LUT R14, R14, 0xff, RZ, 0xc0, !PT ;  /* 0x000000ff0e0e7812 */ /* 0x000fc800078ec0ff */
[----:B------:R-:W-:-:S13]  /*3a90*/  ISETP.GE.U32.AND P5, PT, R14, 0xc6, PT ;  /* 0x000000c60e00780c */ /* 0x000fda0003fa6070 */
[----:B------:R-:W0:Y:S02]  /*3aa0*/  @P5 LDC.64 R14, c[0x0][0x380] ;  /* 0x0000e000ff0e5b82 */ /* 0x000e240000000a00 */
[----:B0-----:R-:W-:-:S05]  /*3ab0*/  @P5 IADD3 R14, P6, PT, R21, R14, RZ ;  /* 0x0000000e150e5210 */ /* 0x001fca0007fde0ff */
[----:B------:R-:W-:-:S05]  /*3ac0*/  @P5 IMAD.X R15, RZ, RZ, R15, P6 ;  /* 0x000000ffff0f5224 */ /* 0x000fca00030e060f */
[----:B------:R-:W2:Y:S01]  /*3ad0*/  @P5 LDG.E.U8 R14, desc[UR6][R14.64] ;  /* 0x000000060e0e5981 */ /* 0x000ea2000c1e1100 */
[----:B------:R-:W-:Y:S02]  /*3ae0*/  @P1 VIADD R20, R20, 0xffffff85 ;  /* 0xffffff8514141836 */ /* 0x000fe40000000000 */
[----:B----4-:R-:W-:-:S03]  /*3af0*/  @P3 VIADD R22, R22, 0xffffff85 ;  /* 0xffffff8516163836 */ /* 0x010fc60000000000 */
[----:B------:R-:W-:Y:S01]  /*3b00*/  @P1 LOP3.LUT R20, R20, 0xff, RZ, 0xc0, !PT ;  /* 0x000000ff14141812 */ /* 0x000fe200078ec0ff */
[----:B-----5:R-:W-:Y:S01]  /*3b10*/  @P0 VIADD R12, R12, 0xffffff85 ;  /* 0xffffff850c0c0836 */ /* 0x020fe20000000000 */
[----:B------:R-:W-:Y:S02]  /*3b20*/  @P3 LOP3.LUT R22, R22, 0xff, RZ, 0xc0, !PT ;  /* 0x000000ff16163812 */ /* 0x000fe400078ec0ff */
[----:B------:R-:W-:Y:S01]  /*3b30*/  @P1 ISETP.GE.U32.AND P6, PT, R20, 0xc6, PT ;  /* 0x000000c61400180c */ /* 0x000fe20003fc6070 */
[----:B------:R-:W-:Y:S01]  /*3b40*/  IMAD.MOV.U32 R19, RZ, RZ, RZ ;  /* 0x000000ffff137224 */ /* 0x000fe200078e00ff */
[----:B------:R-:W-:Y:S02]  /*3b50*/  @P0 LOP3.LUT R12, R12, 0xff, RZ, 0xc0, !PT ;  /* 0x000000ff0c0c0812 */ /* 0x000fe400078ec0ff */
[----:B------:R-:W-:Y:S02]  /*3b60*/  @P1 SEL R19, RZ, 0x1, P6 ;  /* 0x00000001ff131807 */ /* 0x000fe40003000000 */
[----:B------:R-:W-:Y:S01]  /*3b70*/  @P3 ISETP.GE.U32.AND P1, PT, R22, 0xc6, PT ;  /* 0x000000c61600380c */ /* 0x000fe20003f26070 */
[----:B------:R-:W-:-:S02]  /*3b80*/  IMAD.MOV.U32 R20, RZ, RZ, RZ ;  /* 0x000000ffff147224 */ /* 0x000fc400078e00ff */
[----:B---3--:R-:W-:Y:S01]  /*3b90*/  @P2 VIADD R24, R24, 0xffffff85 ;  /* 0xffffff8518182836 */ /* 0x008fe20000000000 */
[----:B------:R-:W-:Y:S01]  /*3ba0*/  @P3 SEL R20, RZ, 0x1, P1 ;  /* 0x00000001ff143807 */ /* 0x000fe20000800000 */
[----:B------:R-:W-:Y:S01]  /*3bb0*/  VIADD R2, R2, 0x8 ;  /* 0x0000000802027836 */ /* 0x000fe20000000000 */
[----:B------:R-:W-:Y:S02]  /*3bc0*/  @P0 ISETP.GE.U32.AND P3, PT, R12, 0xc6, PT ;  /* 0x000000c60c00080c */ /* 0x000fe40003f66070 */
[----:B------:R-:W-:Y:S02]  /*3bd0*/  CS2R R12, SRZ ;  /* 0x00000000000c7805 */ /* 0x000fe4000001ff00 */
[----:B------:R-:W-:Y:S01]  /*3be0*/  @P2 LOP3.LUT R24, R24, 0xff, RZ, 0xc0, !PT ;  /* 0x000000ff18182812 */ /* 0x000fe200078ec0ff */
[----:B------:R-:W-:Y:S01]  /*3bf0*/  @P4 VIADD R16, R16, 0xffffff85 ;  /* 0xffffff8510104836 */ /* 0x000fe20000000000 */
[----:B------:R-:W-:Y:S02]  /*3c00*/  @P0 SEL R12, RZ, 0x1, P3 ;  /* 0x00000001ff0c0807 */ /* 0x000fe40001800000 */
[----:B------:R-:W-:-:S02]  /*3c10*/  ISETP.NE.AND P0, PT, R2, RZ, PT ;  /* 0x000000ff0200720c */ /* 0x000fc40003f05270 */
[----:B------:R-:W-:Y:S02]  /*3c20*/  @P2 ISETP.GE.U32.AND P6, PT, R24, 0xc6, PT ;  /* 0x000000c61800280c */ /* 0x000fe40003fc6070 */
[----:B------:R-:W-:Y:S02]  /*3c30*/  IADD3 R18, PT, PT, R23, R18, R9 ;  /* 0x0000001217127210 */ /* 0x000fe40007ffe009 */
[----:B------:R-:W-:Y:S01]  /*3c40*/  @P4 LOP3.LUT R16, R16, 0xff, RZ, 0xc0, !PT ;  /* 0x000000ff10104812 */ /* 0x000fe200078ec0ff */
[----:B------:R-:W-:Y:S01]  /*3c50*/  IMAD.MOV.U32 R9, RZ, RZ, RZ ;  /* 0x000000ffff097224 */ /* 0x000fe200078e00ff */
[----:B------:R-:W-:Y:S02]  /*3c60*/  @P2 SEL R9, RZ, 0x1, P6 ;  /* 0x00000001ff092807 */ /* 0x000fe40003000000 */
[----:B------:R-:W-:Y:S02]  /*3c70*/  IADD3 R18, PT, PT, R20, R19, R18 ;  /* 0x0000001314127210 */ /* 0x000fe40007ffe012 */
[----:B------:R-:W-:-:S02]  /*3c80*/  @P4 ISETP.GE.U32.AND P1, PT, R16, 0xc6, PT ;  /* 0x000000c61000480c */ /* 0x000fc40003f26070 */
[----:B------:R-:W-:Y:S02]  /*3c90*/  IADD3 R9, PT, PT, R12, R9, R18 ;  /* 0x000000090c097210 */ /* 0x000fe40007ffe012 */
[----:B------:R-:W-:Y:S01]  /*3ca0*/  @P4 SEL R13, RZ, 0x1, P1 ;  /* 0x00000001ff0d4807 */ /* 0x000fe20000800000 */
[----:B------:R-:W-:Y:S02]  /*3cb0*/  VIADD R8, R8, 0x800 ;  /* 0x0000080008087836 */ /* 0x000fe40000000000 */
[----:B------:R-:W-:Y:S02]  /*3cc0*/  VIADD R3, R3, 0x800 ;  /* 0x0000080003037836 */ /* 0x000fe40000000000 */
[----:B--2---:R-:W-:-:S05]  /*3cd0*/  @P5 VIADD R14, R14, 0xffffff85 ;  /* 0xffffff850e0e5836 */ /* 0x004fca0000000000 */
[----:B------:R-:W-:-:S04]  /*3ce0*/  @P5 LOP3.LUT R14, R14, 0xff, RZ, 0xc0, !PT ;  /* 0x000000ff0e0e5812 */ /* 0x000fc800078ec0ff */
[----:B------:R-:W-:Y:S01]  /*3cf0*/  @P5 ISETP.GE.U32.AND P2, PT, R14, 0xc6, PT ;  /* 0x000000c60e00580c */ /* 0x000fe20003f46070 */
[----:B------:R-:W-:-:S03]  /*3d00*/  IMAD.MOV.U32 R14, RZ, RZ, RZ ;  /* 0x000000ffff0e7224 */ /* 0x000fc600078e00ff */
[----:B------:R-:W-:-:S04]  /*3d10*/  @P5 SEL R14, RZ, 0x1, P2 ;  /* 0x00000001ff0e5807 */ /* 0x000fc80001000000 */
[----:B------:R-:W-:Y:S01]  /*3d20*/  IADD3 R9, PT, PT, R14, R13, R9 ;  /* 0x0000000d0e097210 */ /* 0x000fe20007ffe009 */
[----:B------:R-:W-:Y:S06]  /*3d30*/  @P0 BRA `(.L_x_208) ;  /* 0xfffffff400e40947 */ /* 0x000fec000383ffff */
[----:B------:R-:W-:Y:S05]  /*3d40*/  BSYNC.RECONVERGENT B3 ;  /* 0x0000000000037941 */ /* 0x000fea0003800200 */
.L_x_207:
[----:B------:R-:W-:-:S07]  /*3d50*/  VIADD R8, R8, 0xfffffc00 ;  /* 0xfffffc0008087836 */ /* 0x000fce0000000000 */
.L_x_206:
[----:B0-----:R-:W-:Y:S05]  /*3d60*/  BSYNC.RECONVERGENT B2 ;  /* 0x0000000000027941 */ /* 0x001fea0003800200 */
.L_x_205:
[----:B------:R-:W-:-:S13]  /*3d70*/  ISETP.NE.AND P0, PT, R7, RZ, PT ;  /* 0x000000ff0700720c */ /* 0x000fda0003f05270 */
[----:B------:R-:W-:Y:S05]  /*3d80*/  @!P0 BRA `(.L_x_204) ;  /* 0x0000000800188947 */ /* 0x000fea0003800000 */
[----:B------:R-:W-:Y:S01]  /*3d90*/  ISETP.GE.U32.AND P1, PT, R7, 0x4, PT ;  /* 0x000000040700780c */ /* 0x000fe20003f26070 */
[----:B------:R-:W-:Y:S01]  /*3da0*/  BSSY.RECONVERGENT B2, `(.L_x_209) ;  /* 0x0000046000027945 */ /* 0x000fe20003800200 */
[----:B------:R-:W-:-:S11]  /*3db0*/  LOP3.LUT P0, R16, R6, 0x3, RZ, 0xc0, !PT ;  /* 0x0000000306107812 */ /* 0x000fd6000780c0ff */
[----:B------:R-:W-:Y:S05]  /*3dc0*/  @!P1 BRA `(.L_x_210) ;  /* 0x00000004000c9947 */ /* 0x000fea0003800000 */
[----:B------:R-:W-:-:S04]  /*3dd0*/  IMAD.IADD R23, R8, 0x1, R5 ;  /* 0x0000000108177824 */ /* 0x000fc800078e0205 */
[C---:B------:R-:W-:Y:S01]  /*3de0*/  VIADD R21, R23.reuse, 0x100 ;  /* 0x0000010017157836 */ /* 0x040fe20000000000 */
[C---:B------:R-:W-:Y:S01]  /*3df0*/  IADD3 R14, P1, PT, R23.reuse, R10, RZ ;  /* 0x0000000a170e7210 */ /* 0x040fe20007f3e0ff */
[----:B------:R-:W-:-:S04]  /*3e00*/  VIADD R19, R23, 0x200 ;  /* 0x0000020017137836 */ /* 0x000fc80000000000 */
[--C-:B------:R-:W-:Y:S01]  /*3e10*/  IMAD.X R15, RZ, RZ, R11.reuse, P1 ;  /* 0x000000ffff0f7224 */ /* 0x100fe200008e060b */
[-C--:B------:R-:W-:Y:S01]  /*3e20*/  IADD3 R2, P1, PT, R21, R10.reuse, RZ ;  /* 0x0000000a15027210 */ /* 0x080fe20007f3e0ff */
[----:B------:R-:W-:Y:S01]  /*3e30*/  VIADD R17, R23, 0x300 ;  /* 0x0000030017117836 */ /* 0x000fe20000000000 */
[-C--:B------:R-:W-:Y:S02]  /*3e40*/  IADD3 R6, P2, PT, R19, R10.reuse, RZ ;  /* 0x0000000a13067210 */ /* 0x080fe40007f5e0ff */
[----:B------:R-:W2:Y:S01]  /*3e50*/  LDG.E.U8 R14, desc[UR6][R14.64] ;  /* 0x000000060e0e7981 */ /* 0x000ea2000c1e1100 */
[--C-:B------:R-:W-:Y:S01]  /*3e60*/  IMAD.X R3, RZ, RZ, R11.reuse, P1 ;  /* 0x000000ffff037224 */ /* 0x100fe200008e060b */
[----:B------:R-:W-:Y:S01]  /*3e70*/  IADD3 R12, P1, PT, R17, R10, RZ ;  /* 0x0000000a110c7210 */ /* 0x000fe20007f3e0ff */
[----:B------:R-:W-:-:S03]  /*3e80*/  IMAD.X R7, RZ, RZ, R11, P2 ;  /* 0x000000ffff077224 */ /* 0x000fc600010e060b */
[----:B------:R-:W3:Y:S01]  /*3e90*/  LDG.E.U8 R2, desc[UR6][R2.64] ;  /* 0x0000000602027981 */ /* 0x000ee2000c1e1100 */
[----:B------:R-:W-:-:S03]  /*3ea0*/  IMAD.X R13, RZ, RZ, R11, P1 ;  /* 0x000000ffff0d7224 */ /* 0x000fc600008e060b */
        /* <DEDUP_REMOVED lines=12> */
[----:B------:R-:W-:Y:S02]  /*3f70*/  ISETP.GE.U32.AND P3, PT, R15, 0xc6, PT ;  /* 0x000000c60f00780c */ /* 0x000fe40003f66070 */
        /* <DEDUP_REMOVED lines=22> */
[----:B---3--:R-:W-:Y:S01]  /*40e0*/  @P3 VIADD R17, R6, 0xffffff85 ;  /* 0xffffff8506113836 */ /* 0x008fe20000000000 */
[----:B------:R-:W-:Y:S01]  /*40f0*/  @P1 LOP3.LUT R15, R15, 0xff, RZ, 0xc0, !PT ;  /* 0x000000ff0f0f1812 */ /* 0x000fe200078ec0ff */
[----:B------:R-:W-:Y:S01]  /*4100*/  IMAD.MOV.U32 R14, RZ, RZ, RZ ;  /* 0x000000ffff0e7224 */ /* 0x000fe200078e00ff */
[----:B------:R-:W-:Y:S02]  /*4110*/  @P4 SEL R14, RZ, 0x1, P5 ;  /* 0x00000001ff0e4807 */ /* 0x000fe40002800000 */
[----:B------:R-:W-:Y:S01]  /*4120*/  @P3 LOP3.LUT R17, R17, 0xff, RZ, 0xc0, !PT ;  /* 0x000000ff11113812 */ /* 0x000fe200078ec0ff */
[----:B-----5:R-:W-:Y:S01]  /*4130*/  @P2 VIADD R2, R12, 0xffffff85 ;  /* 0xffffff850c022836 */ /* 0x020fe20000000000 */
[----:B------:R-:W-:Y:S02]  /*4140*/  @P1 ISETP.GE.U32.AND P4, PT, R15, 0xc6, PT ;  /* 0x000000c60f00180c */ /* 0x000fe40003f86070 */
[----:B------:R-:W-:-:S02]  /*4150*/  @P3 ISETP.GE.U32.AND P5, PT, R17, 0xc6, PT ;  /* 0x000000c61100380c */ /* 0x000fc40003fa6070 */
[----:B------:R-:W-:Y:S02]  /*4160*/  @P2 LOP3.LUT R6, R2, 0xff, RZ, 0xc0, !PT ;  /* 0x000000ff02062812 */ /* 0x000fe400078ec0ff */
[----:B------:R-:W-:Y:S01]  /*4170*/  CS2R R2, SRZ ;  /* 0x0000000000027805 */ /* 0x000fe2000001ff00 */
[----:B------:R-:W-:Y:S01]  /*4180*/  IMAD.IADD R14, R9, 0x1, R14 ;  /* 0x00000001090e7824 */ /* 0x000fe200078e020e */
[----:B------:R-:W-:Y:S02]  /*4190*/  @P1 SEL R2, RZ, 0x1, P4 ;  /* 0x00000001ff021807 */ /* 0x000fe40002000000 */
[----:B------:R-:W-:Y:S02]  /*41a0*/  @P2 ISETP.GE.U32.AND P6, PT, R6, 0xc6, PT ;  /* 0x000000c60600280c */ /* 0x000fe40003fc6070 */
[----:B------:R-:W-:Y:S01]  /*41b0*/  @P3 SEL R3, RZ, 0x1, P5 ;  /* 0x00000001ff033807 */ /* 0x000fe20002800000 */
[----:B------:R-:W-:Y:S01]  /*41c0*/  IMAD.MOV.U32 R9, RZ, RZ, RZ ;  /* 0x000000ffff097224 */ /* 0x000fe200078e00ff */
[----:B------:R-:W-:-:S02]  /*41d0*/  @P2 SEL R9, RZ, 0x1, P6 ;  /* 0x00000001ff092807 */ /* 0x000fc40003000000 */
[----:B------:R-:W-:-:S05]  /*41e0*/  IADD3 R2, PT, PT, R3, R2, R14 ;  /* 0x0000000203027210 */ /* 0x000fca0007ffe00e */
[----:B------:R-:W-:-:S07]  /*41f0*/  IMAD.IADD R9, R2, 0x1, R9 ;  /* 0x0000000102097824 */ /* 0x000fce00078e0209 */
.L_x_210:
[----:B------:R-:W-:Y:S05]  /*4200*/  BSYNC.RECONVERGENT B2 ;  /* 0x0000000000027941 */ /* 0x000fea0003800200 */
.L_x_209:
[----:B------:R-:W-:Y:S05]  /*4210*/  @!P0 BRA `(.L_x_204) ;  /* 0x0000000000f48947 */ /* 0x000fea0003800000 */
[----:B------:R-:W-:Y:S01]  /*4220*/  ISETP.NE.AND P1, PT, R16, 0x1, PT ;  /* 0x000000011000780c */ /* 0x000fe20003f25270 */
[----:B------:R-:W-:Y:S01]  /*4230*/  BSSY.RECONVERGENT B2, `(.L_x_211) ;  /* 0x0000026000027945 */ /* 0x000fe20003800200 */
[----:B------:R-:W-:-:S11]  /*4240*/  LOP3.LUT P0, RZ, R4, 0x100, RZ, 0xc0, !PT ;  /* 0x0000010004ff7812 */ /* 0x000fd6000780c0ff */
[----:B------:R-:W-:Y:S05]  /*4250*/  @!P1 BRA `(.L_x_212) ;  /* 0x00000000008c9947 */ /* 0x000fea0003800000 */
[----:B------:R-:W-:-:S04]  /*4260*/  IMAD.IADD R15, R8, 0x1, R5 ;  /* 0x00000001080f7824 */ /* 0x000fc800078e0205 */
[C---:B------:R-:W-:Y:S01]  /*4270*/  VIADD R7, R15.reuse, 0x100 ;  /* 0x000001000f077836 */ /* 0x040fe20000000000 */
[----:B------:R-:W-:-:S04]  /*4280*/  IADD3 R2, P1, PT, R15, R10, RZ ;  /* 0x0000000a0f027210 */ /* 0x000fc80007f3e0ff */
[----:B------:R-:W-:Y:S01]  /*4290*/  IADD3 R12, P2, PT, R7, R10, RZ ;  /* 0x0000000a070c7210 */ /* 0x000fe20007f5e0ff */
[----:B------:R-:W-:-:S04]  /*42a0*/  IMAD.X R3, RZ, RZ, R11, P1 ;  /* 0x000000ffff037224 */ /* 0x000fc800008e060b */
[----:B------:R-:W-:Y:S01]  /*42b0*/  IMAD.X R13, RZ, RZ, R11, P2 ;  /* 0x000000ffff0d7224 */ /* 0x000fe200010e060b */
        /* <DEDUP_REMOVED lines=29> */
.L_x_212:
[----:B------:R-:W-:Y:S05]  /*4490*/  BSYNC.RECONVERGENT B2 ;  /* 0x0000000000027941 */ /* 0x000fea0003800200 */
.L_x_211:
[----:B------:R-:W-:Y:S05]  /*44a0*/  @P0 BRA `(.L_x_204) ;  /* 0x0000000000500947 */ /* 0x000fea0003800000 */
[----:B------:R-:W-:Y:S01]  /*44b0*/  IMAD.IADD R3, R8, 0x1, R5 ;  /* 0x0000000108037824 */ /* 0x000fe200078e0205 */
[----:B------:R-:W0:Y:S04]  /*44c0*/  LDCU.64 UR8, c[0x0][0x380] ;  /* 0x00007000ff0877ac */ /* 0x000e280008000a00 */
[----:B------:R-:W-:-:S05]  /*44d0*/  IADD3 R10, P0, PT, R3, R10, RZ ;  /* 0x0000000a030a7210 */ /* 0x000fca0007f1e0ff */
[----:B------:R-:W-:-:S05]  /*44e0*/  IMAD.X R11, RZ, RZ, R11, P0 ;  /* 0x000000ffff0b7224 */ /* 0x000fca00000e060b */
[----:B------:R-:W2:Y:S01]  /*44f0*/  LDG.E.U8 R10, desc[UR6][R10.64] ;  /* 0x000000060a0a7981 */ /* 0x000ea2000c1e1100 */
[----:B------:R-:W-:Y:S01]  /*4500*/  BSSY.RECONVERGENT B2, `(.L_x_213) ;  /* 0x000000d000027945 */ /* 0x000fe20003800200 */
[----:B------:R-:W-:Y:S02]  /*4510*/  IMAD.MOV.U32 R4, RZ, RZ, RZ ;  /* 0x000000ffff047224 */ /* 0x000fe400078e00ff */
[----:B--2---:R-:W-:-:S05]  /*4520*/  VIADD R2, R10, 0xffffff85 ;  /* 0xffffff850a027836 */ /* 0x004fca0000000000 */
[----:B------:R-:W-:-:S04]  /*4530*/  LOP3.LUT R2, R2, 0xff, RZ, 0xc0, !PT ;  /* 0x000000ff02027812 */ /* 0x000fc800078ec0ff */
[----:B------:R-:W-:Y:S02]  /*4540*/  ISETP.GE.U32.AND P0, PT, R2, 0xc6, PT ;  /* 0x000000c60200780c */ /* 0x000fe40003f06070 */
[----:B0-----:R-:W-:-:S05]  /*4550*/  IADD3 R2, P1, PT, R3, UR8, RZ ;  /* 0x0000000803027c10 */ /* 0x001fca000ff3e0ff */
[----:B------:R-:W-:-:S06]  /*4560*/  IMAD.X R3, RZ, RZ, UR9, P1 ;  /* 0x00000009ff037e24 */ /* 0x000fcc00088e06ff */
[----:B------:R-:W-:Y:S05]  /*4570*/  @!P0 BRA `(.L_x_214) ;  /* 0x0000000000148947 */ /* 0x000fea0003800000 */
[----:B------:R-:W2:Y:S02]  /*4580*/  LDG.E.U8 R2, desc[UR6][R2.64] ;  /* 0x0000000602027981 */ /* 0x000ea4000c1e1100 */
[----:B--2---:R-:W-:-:S05]  /*4590*/  VIADD R4, R2, 0xffffff85 ;  /* 0xffffff8502047836 */ /* 0x004fca0000000000 */
[----:B------:R-:W-:-:S04]  /*45a0*/  LOP3.LUT R4, R4, 0xff, RZ, 0xc0, !PT ;  /* 0x000000ff04047812 */ /* 0x000fc800078ec0ff */
[----:B------:R-:W-:-:S04]  /*45b0*/  ISETP.GE.U32.AND P0, PT, R4, 0xc6, PT ;  /* 0x000000c60400780c */ /* 0x000fc80003f06070 */
[----:B------:R-:W-:-:S09]  /*45c0*/  SEL R4, RZ, 0x1, P0 ;  /* 0x00000001ff047807 */ /* 0x000fd20000000000 */
.L_x_214:
[----:B------:R-:W-:Y:S05]  /*45d0*/  BSYNC.RECONVERGENT B2 ;  /* 0x0000000000027941 */ /* 0x000fea0003800200 */
.L_x_213:
[----:B------:R-:W-:-:S07]  /*45e0*/  IMAD.IADD R9, R9, 0x1, R4 ;  /* 0x0000000109097824 */ /* 0x000fce00078e0204 */
.L_x_204:
[----:B0-----:R-:W-:Y:S05]  /*45f0*/  BSYNC.RECONVERGENT B1 ;  /* 0x0000000000017941 */ /* 0x001fea0003800200 */
.L_x_201:
        /* <DEDUP_REMOVED lines=41> */
[----:B------:R-:W-:-:S07]  /*4890*/  IMAD.IADD R3, R0, 0x1, R9 ;  /* 0x0000000100037824 */ /* 0x000fce00078e0209 */
.L_x_200:
[----:B------:R-:W-:Y:S05]  /*48a0*/  BSYNC.RECONVERGENT B0 ;  /* 0x0000000000007941 */ /* 0x000fea0003800200 */
.L_x_181:
[----:B------:R-:W-:Y:S05]  /*48b0*/  @P0 EXIT ;  /* 0x000000000000094d */ /* 0x000fea0003800000 */
[----:B------:R-:W3:Y:S01]  /*48c0*/  S2R R7, SR_CTAID.X ;  /* 0x0000000000077919 */ /* 0x000ee20000002500 */
[----:B------:R-:W3:Y:S02]  /*48d0*/  LDC.64 R4, c[0x0][0x398] ;  /* 0x0000e600ff047b82 */ /* 0x000ee40000000a00 */
[----:B---3--:R-:W-:-:S05]  /*48e0*/  IMAD.WIDE.U32 R4, R7, 0x4, R4 ;  /* 0x0000000407047825 */ /* 0x008fca00078e0004 */
[----:B------:R-:W-:Y:S01]  /*48f0*/  STG.E desc[UR6][R4.64], R3 ;  /* 0x0000000304007986 */ /* 0x000fe2000c101906 */
[----:B------:R-:W-:Y:S05]  /*4900*/  EXIT ;  /* 0x000000000000794d */ /* 0x000fea0003800000 */
.L_x_215:
        /* <DEDUP_REMOVED lines=15> */
.L_x_256:


//--------------------- .text._ZN3cub18CUB_300001_SM_10006detail6reduce28DeviceReduceSingleTileKernelINS2_10policy_hubIijN4cuda3std3__44plusIiEEE10Policy1000EN6thrust24THRUST_300001_SM_1000_NS18transform_iteratorINSD_12zip_functionI13is_word_startEENSD_12zip_iteratorINS7_5tupleIJNSD_6detail15normal_iteratorINSD_10device_ptrIcEEEESO_EEEEENSD_11use_defaultESR_EEPijS9_iiNS7_10__identityEEEvT0_T1_T2_T3_T4_T6_ --------------------------
	.section	.text._ZN3cub18CUB_300001_SM_10006detail6reduce28DeviceReduceSingleTileKernelINS2_10policy_hubIijN4cuda3std3__44plusIiEEE10Policy1000EN6thrust24THRUST_300001_SM_1000_NS18transform_iteratorINSD_12zip_functionI13is_word_startEENSD_12zip_iteratorINS7_5tupleIJNSD_6detail15normal_iteratorINSD_10device_ptrIcEEEESO_EEEEENSD_11use_defaultESR_EEPijS9_iiNS7_10__identityEEEvT0_T1_T2_T3_T4_T6_,"ax",@progbits
	.align	128
        .global         _ZN3cub18CUB_300001_SM_10006detail6reduce28DeviceReduceSingleTileKernelINS2_10policy_hubIijN4cuda3std3__44plusIiEEE10Policy1000EN6thrust24THRUST_300001_SM_1000_NS18transform_iteratorINSD_12zip_functionI13is_word_startEENSD_12zip_iteratorINS7_5tupleIJNSD_6detail15normal_iteratorINSD_10device_ptrIcEEEESO_EEEEENSD_11use_defaultESR_EEPijS9_iiNS7_10__identityEEEvT0_T1_T2_T3_T4_T6_
        .type           _ZN3cub18CUB_300001_SM_10006detail6reduce28DeviceReduceSingleTileKernelINS2_10policy_hubIijN4cuda3std3__44plusIiEEE10Policy1000EN6thrust24THRUST_300001_SM_1000_NS18transform_iteratorINSD_12zip_functionI13is_word_startEENSD_12zip_iteratorINS7_5tupleIJNSD_6detail15normal_iteratorINSD_10device_ptrIcEEEESO_EEEEENSD_11use_defaultESR_EEPijS9_iiNS7_10__identityEEEvT0_T1_T2_T3_T4_T6_,@function
        .size           _ZN3cub18CUB_300001_SM_10006detail6reduce28DeviceReduceSingleTileKernelINS2_10policy_hubIijN4cuda3std3__44plusIiEEE10Policy1000EN6thrust24THRUST_300001_SM_1000_NS18transform_iteratorINSD_12zip_functionI13is_word_startEENSD_12zip_iteratorINS7_5tupleIJNSD_6detail15normal_iteratorINSD_10device_ptrIcEEEESO_EEEEENSD_11use_defaultESR_EEPijS9_iiNS7_10__identityEEEvT0_T1_T2_T3_T4_T6_,(.L_x_257 - _ZN3cub18CUB_300001_SM_10006detail6reduce28DeviceReduceSingleTileKernelINS2_10policy_hubIijN4cuda3std3__44plusIiEEE10Policy1000EN6thrust24THRUST_300001_SM_1000_NS18transform_iteratorINSD_12zip_functionI13is_word_startEENSD_12zip_iteratorINS7_5tupleIJNSD_6detail15normal_iteratorINSD_10device_ptrIcEEEESO_EEEEENSD_11use_defaultESR_EEPijS9_iiNS7_10__identityEEEvT0_T1_T2_T3_T4_T6_)
        .other          _ZN3cub18CUB_300001_SM_10006detail6reduce28DeviceReduceSingleTileKernelINS2_10policy_hubIijN4cuda3std3__44plusIiEEE10Policy1000EN6thrust24THRUST_300001_SM_1000_NS18transform_iteratorINSD_12zip_functionI13is_word_startEENSD_12zip_iteratorINS7_5tupleIJNSD_6detail15normal_iteratorINSD_10device_ptrIcEEEESO_EEEEENSD_11use_defaultESR_EEPijS9_iiNS7_10__identityEEEvT0_T1_T2_T3_T4_T6_,@"STO_CUDA_ENTRY STV_DEFAULT"
_ZN3cub18CUB_300001_SM_10006detail6reduce28DeviceReduceSingleTileKernelINS2_10policy_hubIijN4cuda3std3__44plusIiEEE10Policy1000EN6thrust24THRUST_300001_SM_1000_NS18transform_iteratorINSD_12zip_functionI13is_word_startEENSD_12zip_iteratorINS7_5tupleIJNSD_6detail15normal_iteratorINSD_10device_ptrIcEEEESO_EEEEENSD_11use_defaultESR_EEPijS9_iiNS7_10__identityEEEvT0_T1_T2_T3_T4_T6_:
.text._ZN3cub18CUB_300001_SM_10006detail6reduce28DeviceReduceSingleTileKernelINS2_10policy_hubIijN4cuda3std3__44plusIiEEE10Policy1000EN6thrust24THRUST_300001_SM_1000_NS18transform_iteratorINSD_12zip_functionI13is_word_startEENSD_12zip_iteratorINS7_5tupleIJNSD_6detail15normal_iteratorINSD_10device_ptrIcEEEESO_EEEEENSD_11use_defaultESR_EEPijS9_iiNS7_10__identityEEEvT0_T1_T2_T3_T4_T6_:
[----:B------:R-:W-:Y:S01]  /*0000*/  LDC R1, c[0x0][0x37c] ;  /* 0x0000df00ff017b82 */ /* 0x000fe20000000800 */
[----:B------:R-:W0:Y:S01]  /*0010*/  LDCU UR4, c[0x0][0x3a0] ;  /* 0x00007400ff0477ac */ /* 0x000e220008000800 */
[----:B------:R-:W1:Y:S01]  /*0020*/  LDCU.64 UR6, c[0x0][0x358] ;  /* 0x00006b00ff0677ac */ /* 0x000e620008000a00 */
[----:B0-----:R-:W-:-:S09]  /*0030*/  UISETP.NE.AND UP0, UPT, UR4, URZ, UPT ;  /* 0x000000ff0400728c */ /* 0x001fd2000bf05270 */
        /* <DEDUP_REMOVED lines=8> */
.L_x_216:
[----:B------:R-:W-:Y:S01]  /*00c0*/  UISETP.GT.U32.AND UP0, UPT, UR4, 0xfff, UPT ;  /* 0x00000fff0400788c */ /* 0x000fe2000bf04070 */
[----:B------:R-:W-:Y:S08]  /*00d0*/  BSSY.RECONVERGENT B0, `(.L_x_217) ;  /* 0x0000422000007945 */ /* 0x000ff00003800200 */
        /* <DEDUP_REMOVED lines=25> */
.L_x_222:
[----:B------:R-:W-:Y:S05]  /*0270*/  BSYNC.RECONVERGENT B2 ;  /* 0x0000000000027941 */ /* 0x000fea0003800200 */
.L_x_221:
[----:B------:R-:W-:-:S07]  /*0280*/  VIADD R7, R0, 0x100 ;  /* 0x0000010000077836 */ /* 0x000fce0000000000 */
.L_x_220:
[----:B------:R-:W-:Y:S05]  /*0290*/  BSYNC.RECONVERGENT B1 ;  /* 0x0000000000017941 */ /* 0x000fea0003800200 */
.L_x_219:
        /* <DEDUP_REMOVED lines=20> */
.L_x_227:
        /* <DEDUP_REMOVED lines=94> */
.L_x_226:
[----:B------:R-:W-:Y:S05]  /*09c0*/  BSYNC.RECONVERGENT B2 ;  /* 0x0000000000027941 */ /* 0x000fea0003800200 */
.L_x_225:
[----:B------:R-:W-:Y:S05]  /*09d0*/  @!P0 BRA `(.L_x_224) ;  /* 0x0000000400a88947 */ /* 0x000fea0003800000 */
[----:B------:R-:W-:Y:S01]  /*09e0*/  ISETP.GE.U32.AND P1, PT, R16, 0x4, PT ;  /* 0x000000041000780c */ /* 0x000fe20003f26070 */
[----:B------:R-:W-:Y:S01]  /*09f0*/  BSSY.RECONVERGENT B2, `(.L_x_228) ;  /* 0x0000033000027945 */ /* 0x000fe20003800200 */
[----:B------:R-:W-:-:S11]  /*0a00*/  LOP3.LUT P0, R9, R9, 0x3, RZ, 0xc0, !PT ;  /* 0x0000000309097812 */ /* 0x000fd6000780c0ff */
[----:B------:R-:W-:Y:S05]  /*0a10*/  @!P1 BRA `(.L_x_229) ;  /* 0x0000000000c09947 */ /* 0x000fea0003800000 */
[----:B------:R-:W0:Y:S02]  /*0a20*/  LDCU.128 UR8, c[0x0][0x380] ;  /* 0x00007000ff0877ac */ /* 0x000e240008000c00 */
[----:B0-----:R-:W-:-:S05]  /*0a30*/  IADD3 R4, P1, PT, R7, UR10, RZ ;  /* 0x0000000a07047c10 */ /* 0x001fca000ff3e0ff */
[----:B------:R-:W-:-:S05]  /*0a40*/  IMAD.X R5, RZ, RZ, UR11, P1 ;  /* 0x0000000bff057e24 */ /* 0x000fca00088e06ff */
        /* <DEDUP_REMOVED lines=12> */
[----:B------:R-:W-:Y:S01]  /*0b10*/  LOP3.LUT R11, R11, 0xff, RZ, 0xc0, !PT ;  /* 0x000000ff0b0b7812 */ /* 0x000fe200078ec0ff */
[----:B------:R-:W-:Y:S01]  /*0b20*/  IMAD.X R3, RZ, RZ, UR9, P1 ;  /* 0x00000009ff037e24 */ /* 0x000fe200088e06ff */
[----:B------:R-:W-:Y:S02]  /*0b30*/  ISETP.GE.U32.AND P1, PT, R10, 0xc6, PT ;  /* 0x000000c60a00780c */ /* 0x000fe40003f26070 */
[----:B------:R-:W-:-:S02]  /*0b40*/  ISETP.GE.U32.AND P3, PT, R11, 0xc6, PT ;  /* 0x000000c60b00780c */ /* 0x000fc40003f66070 */
[----:B------:R-:W-:Y:S01]  /*0b50*/  LOP3.LUT R12, R12, 0xff, RZ, 0xc0, !PT ;  /* 0x000000ff0c0c7812 */ /* 0x000fe200078ec0ff */
[----:B------:R-:W2:Y:S03]  /*0b60*/  @P4 LDG.E.U8 R4, desc[UR6][R2.64] ;  /* 0x0000000602044981 */ /* 0x000ea6000c1e1100 */
[----:B------:R-:W-:-:S05]  /*0b70*/  ISETP.GE.U32.AND P2, PT, R12, 0xc6, PT ;  /* 0x000000c60c00780c */ /* 0x000fca0003f46070 */
[----:B------:R-:W3:Y:S04]  /*0b80*/  @P1 LDG.E.U8 R10, desc[UR6][R2.64+0x100] ;  /* 0x00010006020a1981 */ /* 0x000ee8000c1e1100 */
[----:B------:R-:W4:Y:S04]  /*0b90*/  @P3 LDG.E.U8 R11, desc[UR6][R2.64+0x200] ;  /* 0x00020006020b3981 */ /* 0x000f28000c1e1100 */
[----:B------:R0:W5:Y:S01]  /*0ba0*/  @P2 LDG.E.U8 R12, desc[UR6][R2.64+0x300] ;  /* 0x00030006020c2981 */ /* 0x000162000c1e1100 */
[----:B------:R-:W-:Y:S02]  /*0bb0*/  IMAD.MOV.U32 R5, RZ, RZ, RZ ;  /* 0x000000ffff057224 */ /* 0x000fe400078e00ff */
[----:B------:R-:W-:Y:S01]  /*0bc0*/  VIADD R7, R7, 0x400 ;  /* 0x0000040007077836 */ /* 0x000fe20000000000 */
[----:B0-----:R-:W-:Y:S01]  /*0bd0*/  CS2R R2, SRZ ;  /* 0x0000000000027805 */ /* 0x001fe2000001ff00 */
[----:B--2---:R-:W-:-:S05]  /*0be0*/  @P4 VIADD R4, R4, 0xffffff85 ;  /* 0xffffff8504044836 */ /* 0x004fca0000000000 */
[----:B------:R-:W-:Y:S01]  /*0bf0*/  @P4 LOP3.LUT R4, R4, 0xff, RZ, 0xc0, !PT ;  /* 0x000000ff04044812 */ /* 0x000fe200078ec0ff */
[----:B---3--:R-:W-:-:S03]  /*0c00*/  @P1 VIADD R10, R10, 0xffffff85 ;  /* 0xffffff850a0a1836 */ /* 0x008fc60000000000 */
[----:B------:R-:W-:Y:S01]  /*0c10*/  @P4 ISETP.GE.U32.AND P5, PT, R4, 0xc6, PT ;  /* 0x000000c60400480c */ /* 0x000fe20003fa6070 */
[----:B----4-:R-:W-:Y:S01]  /*0c20*/  @P3 VIADD R11, R11, 0xffffff85 ;  /* 0xffffff850b0b3836 */ /* 0x010fe20000000000 */
[----:B------:R-:W-:Y:S02]  /*0c30*/  @P1 LOP3.LUT R10, R10, 0xff, RZ, 0xc0, !PT ;  /* 0x000000ff0a0a1812 */ /* 0x000fe400078ec0ff */
[----:B------:R-:W-:Y:S01]  /*0c40*/  @P4 SEL R5, RZ, 0x1, P5 ;  /* 0x00000001ff054807 */ /* 0x000fe20002800000 */
[----:B-----5:R-:W-:Y:S01]  /*0c50*/  @P2 VIADD R12, R12, 0xffffff85 ;  /* 0xffffff850c0c2836 */ /* 0x020fe20000000000 */
[----:B------:R-:W-:Y:S02]  /*0c60*/  @P3 LOP3.LUT R11, R11, 0xff, RZ, 0xc0, !PT ;  /* 0x000000ff0b0b3812 */ /* 0x000fe400078ec0ff */
[----:B------:R-:W-:Y:S01]  /*0c70*/  @P1 ISETP.GE.U32.AND P4, PT, R10, 0xc6, PT ;  /* 0x000000c60a00180c */ /* 0x000fe20003f86070 */
[----:B------:R-:W-:Y:S01]  /*0c80*/  IMAD.IADD R5, R6, 0x1, R5 ;  /* 0x0000000106057824 */ /* 0x000fe200078e0205 */
[----:B------:R-:W-:Y:S01]  /*0c90*/  @P2 LOP3.LUT R12, R12, 0xff, RZ, 0xc0, !PT ;  /* 0x000000ff0c0c2812 */ /* 0x000fe200078ec0ff */
[----:B------:R-:W-:Y:S01]  /*0ca0*/  IMAD.MOV.U32 R6, RZ, RZ, RZ ;  /* 0x000000ffff067224 */ /* 0x000fe200078e00ff */
[----:B------:R-:W-:-:S02]  /*0cb0*/  @P3 ISETP.GE.U32.AND P5, PT, R11, 0xc6, PT ;  /* 0x000000c60b00380c */ /* 0x000fc40003fa6070 */
[----:B------:R-:W-:Y:S02]  /*0cc0*/  @P2 ISETP.GE.U32.AND P6, PT, R12, 0xc6, PT ;  /* 0x000000c60c00280c */ /* 0x000fe40003fc6070 */
[----:B------:R-:W-:Y:S02]  /*0cd0*/  @P1 SEL R2, RZ, 0x1, P4 ;  /* 0x00000001ff021807 */ /* 0x000fe40002000000 */
[----:B------:R-:W-:Y:S02]  /*0ce0*/  @P3 SEL R3, RZ, 0x1, P5 ;  /* 0x00000001ff033807 */ /* 0x000fe40002800000 */
[----:B------:R-:W-:Y:S02]  /*0cf0*/  @P2 SEL R6, RZ, 0x1, P6 ;  /* 0x00000001ff062807 */ /* 0x000fe40003000000 */
[----:B------:R-:W-:-:S05]  /*0d00*/  IADD3 R3, PT, PT, R3, R2, R5 ;  /* 0x0000000203037210 */ /* 0x000fca0007ffe005 */
[----:B------:R-:W-:-:S07]  /*0d10*/  IMAD.IADD R6, R3, 0x1, R6 ;  /* 0x0000000103067824 */ /* 0x000fce00078e0206 */
.L_x_229:
[----:B------:R-:W-:Y:S05]  /*0d20*/  BSYNC.RECONVERGENT B2 ;  /* 0x0000000000027941 */ /* 0x000fea0003800200 */
.L_x_228:
[----:B------:R-:W-:Y:S05]  /*0d30*/  @!P0 BRA `(.L_x_224) ;  /* 0x0000000000d08947 */ /* 0x000fea0003800000 */
[----:B------:R-:W-:Y:S01]  /*0d40*/  ISETP.NE.AND P1, PT, R9, 0x1, PT ;  /* 0x000000010900780c */ /* 0x000fe20003f25270 */
[----:B------:R-:W-:Y:S01]  /*0d50*/  BSSY.RECONVERGENT B2, `(.L_x_230) ;  /* 0x000001e000027945 */ /* 0x000fe20003800200 */
[----:B------:R-:W-:-:S11]  /*0d60*/  LOP3.LUT P0, RZ, R8, 0x100, RZ, 0xc0, !PT ;  /* 0x0000010008ff7812 */ /* 0x000fd6000780c0ff */
[----:B------:R-:W-:Y:S05]  /*0d70*/  @!P1 BRA `(.L_x_231) ;  /* 0x00000000006c9947 */ /* 0x000fea0003800000 */
[----:B------:R-:W0:Y:S02]  /*0d80*/  LDCU.128 UR8, c[0x0][0x380] ;  /* 0x00007000ff0877ac */ /* 0x000e240008000c00 */
[----:B0-----:R-:W-:-:S05]  /*0d90*/  IADD3 R4, P1, PT, R7, UR10, RZ ;  /* 0x0000000a07047c10 */ /* 0x001fca000ff3e0ff */
[----:B------:R-:W-:-:S05]  /*0da0*/  IMAD.X R5, RZ, RZ, UR11, P1 ;  /* 0x0000000bff057e24 */ /* 0x000fca00088e06ff */
[----:B------:R-:W2:Y:S04]  /*0db0*/  LDG.E.U8 R2, desc[UR6][R4.64] ;  /* 0x0000000604027981 */ /* 0x000ea8000c1e1100 */
[----:B------:R-:W3:Y:S01]  /*0dc0*/  LDG.E.U8 R3, desc[UR6][R4.64+0x100] ;  /* 0x0001000604037981 */ /* 0x000ee2000c1e1100 */
[----:B--2---:R-:W-:Y:S02]  /*0dd0*/  VIADD R2, R2, 0xffffff85 ;  /* 0xffffff8502027836 */ /* 0x004fe40000000000 */
[----:B---3--:R-:W-:-:S03]  /*0de0*/  VIADD R3, R3, 0xffffff85 ;  /* 0xffffff8503037836 */ /* 0x008fc60000000000 */
[----:B------:R-:W-:Y:S02]  /*0df0*/  LOP3.LUT R2, R2, 0xff, RZ, 0xc0, !PT ;  /* 0x000000ff02027812 */ /* 0x000fe400078ec0ff */
[----:B------:R-:W-:Y:S02]  /*0e00*/  LOP3.LUT R3, R3, 0xff, RZ, 0xc0, !PT ;  /* 0x000000ff03037812 */ /* 0x000fe400078ec0ff */
[----:B------:R-:W-:Y:S02]  /*0e10*/  ISETP.GE.U32.AND P1, PT, R2, 0xc6, PT ;  /* 0x000000c60200780c */ /* 0x000fe40003f26070 */
[----:B------:R-:W-:Y:S02]  /*0e20*/  IADD3 R2, P2, PT, R7, UR8, RZ ;  /* 0x0000000807027c10 */ /* 0x000fe4000ff5e0ff */
[----:B------:R-:W-:-:S03]  /*0e30*/  ISETP.GE.U32.AND P3, PT, R3, 0xc6, PT ;  /* 0x000000c60300780c */ /* 0x000fc60003f66070 */
[----:B------:R-:W-:-:S06]  /*0e40*/  IMAD.X R3, RZ, RZ, UR9, P2 ;  /* 0x00000009ff037e24 */ /* 0x000fcc00090e06ff */
        /* <DEDUP_REMOVED lines=14> */
.L_x_231:
[----:B------:R-:W-:Y:S05]  /*0f30*/  BSYNC.RECONVERGENT B2 ;  /* 0x0000000000027941 */ /* 0x000fea0003800200 */
.L_x_230:
[----:B------:R-:W-:Y:S05]  /*0f40*/  @P0 BRA `(.L_x_224) ;  /* 0x00000000004c0947 */ /* 0x000fea0003800000 */
[----:B------:R-:W0:Y:S02]  /*0f50*/  LDCU.128 UR8, c[0x0][0x380] ;  /* 0x00007000ff0877ac */ /* 0x000e240008000c00 */
[----:B0-----:R-:W-:-:S05]  /*0f60*/  IADD3 R2, P0, PT, R7, UR10, RZ ;  /* 0x0000000a07027c10 */ /* 0x001fca000ff1e0ff */
[----:B------:R-:W-:-:S05]  /*0f70*/  IMAD.X R3, RZ, RZ, UR11, P0 ;  /* 0x0000000bff037e24 */ /* 0x000fca00080e06ff */
[----:B------:R-:W2:Y:S01]  /*0f80*/  LDG.E.U8 R2, desc[UR6][R2.64] ;  /* 0x0000000602027981 */ /* 0x000ea2000c1e1100 */
[----:B------:R-:W-:Y:S01]  /*0f90*/  BSSY.RECONVERGENT B2, `(.L_x_232) ;  /* 0x000000d000027945 */ /* 0x000fe20003800200 */
[----:B--2---:R-:W-:-:S05]  /*0fa0*/  VIADD R4, R2, 0xffffff85 ;  /* 0xffffff8502047836 */ /* 0x004fca0000000000 */
[----:B------:R-:W-:-:S04]  /*0fb0*/  LOP3.LUT R4, R4, 0xff, RZ, 0xc0, !PT ;  /* 0x000000ff04047812 */ /* 0x000fc800078ec0ff */
[----:B------:R-:W-:Y:S02]  /*0fc0*/  ISETP.GE.U32.AND P0, PT, R4, 0xc6, PT ;  /* 0x000000c60400780c */ /* 0x000fe40003f06070 */
[----:B------:R-:W-:Y:S01]  /*0fd0*/  IADD3 R4, P1, PT, R7, UR8, RZ ;  /* 0x0000000807047c10 */ /* 0x000fe2000ff3e0ff */
[----:B------:R-:W-:-:S04]  /*0fe0*/  IMAD.MOV.U32 R7, RZ, RZ, RZ ;  /* 0x000000ffff077224 */ /* 0x000fc800078e00ff */
[----:B------:R-:W-:-:S06]  /*0ff0*/  IMAD.X R5, RZ, RZ, UR9, P1 ;  /* 0x00000009ff057e24 */ /* 0x000fcc00088e06ff */
[----:B------:R-:W-:Y:S05]  /*1000*/  @!P0 BRA `(.L_x_233) ;  /* 0x0000000000148947 */ /* 0x000fea0003800000 */
[----:B------:R-:W2:Y:S02]  /*1010*/  LDG.E.U8 R4, desc[UR6][R4.64] ;  /* 0x0000000604047981 */ /* 0x000ea4000c1e1100 */
[----:B--2---:R-:W-:-:S05]  /*1020*/  VIADD R2, R4, 0xffffff85 ;  /* 0xffffff8504027836 */ /* 0x004fca0000000000 */
[----:B------:R-:W-:-:S04]  /*1030*/  LOP3.LUT R2, R2, 0xff, RZ, 0xc0, !PT ;  /* 0x000000ff02027812 */ /* 0x000fc800078ec0ff */
[----:B------:R-:W-:-:S04]  /*1040*/  ISETP.GE.U32.AND P0, PT, R2, 0xc6, PT ;  /* 0x000000c60200780c */ /* 0x000fc80003f06070 */
[----:B------:R-:W-:-:S09]  /*1050*/  SEL R7, RZ, 0x1, P0 ;  /* 0x00000001ff077807 */ /* 0x000fd20000000000 */
.L_x_233:
[----:B------:R-:W-:Y:S05]  /*1060*/  BSYNC.RECONVERGENT B2 ;  /* 0x0000000000027941 */ /* 0x000fea0003800200 */
.L_x_232:
[----:B------:R-:W-:-:S07]  /*1070*/  IMAD.IADD R6, R6, 0x1, R7 ;  /* 0x0000000106067824 */ /* 0x000fce00078e0207 */
.L_x_224:
[----:B------:R-:W-:Y:S05]  /*1080*/  BSYNC.RECONVERGENT B1 ;  /* 0x0000000000017941 */ /* 0x000fea0003800200 */
.L_x_223:
[----:B------:R-:W0:Y:S02]  /*1090*/  LDC R2, c[0x0][0x3a0] ;  /* 0x0000e800ff027b82 */ /* 0x000e240000000800 */
[----:B0-----:R-:W-:-:S13]  /*10a0*/  ISETP.GE.AND P0, PT, R2, 0x100, PT ;  /* 0x000001000200780c */ /* 0x001fda0003f06270 */
        /* <DEDUP_REMOVED lines=44> */
.L_x_234:
        /* <DEDUP_REMOVED lines=16> */
[----:B------:R-:W-:-:S04]  /*1470*/  @!P1 SHF.R.U32.HI R7, RZ, 0x3, R0 ;  /* 0x00000003ff079819 */ /* 0x000fc80000011600 */
[----:B------:R-:W0:Y:S01]  /*1480*/  SHFL.DOWN PT, R3, R4, 0x2, R5 ;  /* 0x0840000004037989 */ /* 0x000e2200000e0005 */
[----:B------:R-:W-:Y:S02]  /*1490*/  @!P1 LOP3.LUT R7, R7, 0x7c, RZ, 0xc0, !PT ;  /* 0x0000007c07079812 */ /* 0x000fe400078ec0ff */
[----:B0-----:R-:W-:Y:S02]  /*14a0*/  SEL R3, R3, RZ, !P0 ;  /* 0x000000ff03037207 */ /* 0x001fe40004000000 */
[----:B------:R-:W-:Y:S02]  /*14b0*/  ISETP.GT.AND P0, PT, R10, R5, PT ;  /* 0x000000050a00720c */ /* 0x000fe40003f04270 */
[----:B------:R-:W0:Y:S01]  /*14c0*/  @!P1 S2R R10, SR_CgaCtaId ;  /* 0x00000000000a9919 */ /* 0x000e220000008800 */
[----:B------:R-:W-:Y:S02]  /*14d0*/  IMAD.IADD R8, R4, 0x1, R3 ;  /* 0x0000000104087824 */ /* 0x000fe400078e0203 */
[----:B------:R-:W-:-:S03]  /*14e0*/  VIADD R4, R12, 0x8 ;  /* 0x000000080c047836 */ /* 0x000fc60000000000 */
[----:B------:R-:W1:Y:S02]  /*14f0*/  SHFL.DOWN PT, R3, R8, 0x4, R5 ;  /* 0x0880000008037989 */ /* 0x000e6400000e0005 */
[----:B-1----:R-:W-:Y:S02]  /*1500*/  SEL R3, R3, RZ, !P0 ;  /* 0x000000ff03037207 */ /* 0x002fe40004000000 */
[----:B------:R-:W-:Y:S02]  /*1510*/  ISETP.GT.AND P0, PT, R4, R5, PT ;  /* 0x000000050400720c */ /* 0x000fe40003f04270 */
[----:B0-----:R-:W-:Y:S01]  /*1520*/  @!P1 LEA R10, R10, R9, 0x18 ;  /* 0x000000090a0a9211 */ /* 0x001fe200078ec0ff */
[----:B------:R-:W-:Y:S02]  /*1530*/  IMAD.IADD R6, R8, 0x1, R3 ;  /* 0x0000000108067824 */ /* 0x000fe400078e0203 */
[----:B------:R-:W-:Y:S02]  /*1540*/  VIADD R8, R12, 0x10 ;  /* 0x000000100c087836 */ /* 0x000fe40000000000 */
[----:B------:R-:W-:Y:S01]  /*1550*/  @!P1 IMAD.IADD R10, R7, 0x1, R10 ;  /* 0x00000001070a9824 */ /* 0x000fe200078e020a */
[----:B------:R-:W0:Y:S02]  /*1560*/  SHFL.DOWN PT, R3, R6, 0x8, R5 ;  /* 0x0900000006037989 */ /* 0x000e2400000e0005 */
[----:B0-----:R-:W-:-:S02]  /*1570*/  SEL R3, R3, RZ, !P0 ;  /* 0x000000ff03037207 */ /* 0x001fc40004000000 */
        /* <DEDUP_REMOVED lines=34> */
.L_x_218:
        /* <DEDUP_REMOVED lines=21> */
[----:B------:R-:W-:Y:S02]  /*18f0*/  IADD3 R6, P1, PT, R0, UR8, RZ ;  /* 0x0000000800067c10 */ /* 0x000fe4000ff3e0ff */
[----:B------:R-:W-:Y:S02]  /*1900*/  ISETP.GE.U32.AND P0, PT, R3, 0xc6, PT ;  /* 0x000000c60300780c */ /* 0x000fe40003f06070 */
[----:B------:R-:W-:Y:S01]  /*1910*/  LOP3.LUT R2, R2, 0xff, RZ, 0xc0, !PT ;  /* 0x000000ff02027812 */ /* 0x000fe200078ec0ff */
[----:B------:R-:W-:-:S03]  /*1920*/  IMAD.X R7, RZ, RZ, UR9, P1 ;  /* 0x00000009ff077e24 */ /* 0x000fc600088e06ff */
[----:B------:R-:W-:Y:S01]  /*1930*/  ISETP.GE.U32.AND P2, PT, R2, 0xc6, PT ;  /* 0x000000c60200780c */ /* 0x000fe20003f46070 */
[----:B-----5:R-:W-:Y:S01]  /*1940*/  VIADD R8, R8, 0xffffff85 ;  /* 0xffffff8508087836 */ /* 0x020fe20000000000 */
[----:B------:R-:W2:Y:S05]  /*1950*/  @P5 LDG.E.U8 R2, desc[UR6][R6.64] ;  /* 0x0000000606025981 */ /* 0x000eaa000c1e1100 */
[----:B------:R-:W3:Y:S01]  /*1960*/  @P0 LDG.E.U8 R3, desc[UR6][R6.64+0x100] ;  /* 0x0001000606030981 */ /* 0x000ee2000c1e1100 */
[----:B------:R-:W-:-:S05]  /*1970*/  LOP3.LUT R9, R8, 0xff, RZ, 0xc0, !PT ;  /* 0x000000ff08097812 */ /* 0x000fca00078ec0ff */
        /* <DEDUP_REMOVED lines=18> */
[----:B------:R-:W-:Y:S02]  /*1aa0*/  @P5 LOP3.LUT R2, R2, 0xff, RZ, 0xc0, !PT ;  /* 0x000000ff02025812 */ /* 0x000fe400078ec0ff */
[----:B------:R-:W-:Y:S01]  /*1ab0*/  @P0 LOP3.LUT R3, R3, 0xff, RZ, 0xc0, !PT ;  /* 0x000000ff03030812 */ /* 0x000fe200078ec0ff */
[----:B----4-:R-:W-:Y:S01]  /*1ac0*/  @P2 VIADD R8, R8, 0xffffff85 ;  /* 0xffffff8508082836 */ /* 0x010fe20000000000 */
        /* <DEDUP_REMOVED lines=73> */
[----:B------:R-:W-:Y:S01]  /*1f60*/  LOP3.LUT R10, R10, 0xff, RZ, 0xc0, !PT ;  /* 0x000000ff0a0a7812 */ /* 0x000fe200078ec0ff */
[----:B------:R-:W3:Y:S01]  /*1f70*/  @P1 LDG.E.U8 R20, desc[UR6][R6.64+0xb00] ;  /* 0x000b000606141981 */ /* 0x000ee2000c1e1100 */
[----:B------:R-:W-:-:S02]  /*1f80*/  ISETP.GE.U32.AND P2, PT, R12, 0xc6, PT ;  /* 0x000000c60c00780c */ /* 0x000fc40003f46070 */
[----:B------:R-:W-:Y:S01]  /*1f90*/  ISETP.GE.U32.AND P5, PT, R11, 0xc6, PT ;  /* 0x000000c60b00780c */ /* 0x000fe20003fa6070 */
[----:B------:R-:W-:Y:S01]  /*1fa0*/  IMAD.MOV.U32 R15, RZ, RZ, RZ ;  /* 0x000000ffff0f7224 */ /* 0x000fe200078e00ff */
[----:B------:R-:W-:Y:S01]  /*1fb0*/  @P3 SEL R15, RZ, 0x1, P0 ;  /* 0x00000001ff0f3807 */ /* 0x000fe20000000000 */
[----:B------:R-:W4:Y:S01]  /*1fc0*/  @P6 LDG.E.U8 R21, desc[UR6][R6.64+0xc00] ;  /* 0x000c000606156981 */ /* 0x000f22000c1e1100 */
[----:B------:R-:W-:-:S07]  /*1fd0*/  ISETP.GE.U32.AND P0, PT, R10, 0xc6, PT ;  /* 0x000000c60a00780c */ /* 0x000fce0003f06070 */
        /* <DEDUP_REMOVED lines=8> */
[----:B------:R-:W-:-:S04]  /*2060*/  UIADD3 UR5, UPT, UPT, UR4, -0x1000, URZ ;  /* 0xfffff00004057890 */ /* 0x000fc8000fffe0ff */
[----:B------:R-:W-:Y:S01]  /*2070*/  UISETP.GE.U32.AND UP0, UPT, UR5, 0x1000, UPT ;  /* 0x000010000500788c */ /* 0x000fe2000bf06070 */
[----:B------:R-:W-:Y:S02]  /*2080*/  IMAD.MOV.U32 R22, RZ, RZ, RZ ;  /* 0x000000ffff167224 */ /* 0x000fe400078e00ff */
[----:B--2---:R-:W-:-:S05]  /*2090*/  @P4 VIADD R19, R19, 0xffffff85 ;  /* 0xffffff8513134836 */ /* 0x004fca0000000000 */
[----:B------:R-:W-:Y:S01]  /*20a0*/  @P4 LOP3.LUT R19, R19, 0xff, RZ, 0xc0, !PT ;  /* 0x000000ff13134812 */ /* 0x000fe200078ec0ff */
[----:B---3--:R-:W-:Y:S02]  /*20b0*/  @P1 VIADD R20, R20, 0xffffff85 ;  /* 0xffffff8514141836 */ /* 0x008fe40000000000 */
[----:B----4-:R-:W-:Y:S01]  /*20c0*/  @P6 VIADD R21, R21, 0xffffff85 ;  /* 0xffffff8515156836 */ /* 0x010fe20000000000 */
[----:B------:R-:W-:Y:S02]  /*20d0*/  @P4 ISETP.GE.U32.AND P3, PT, R19, 0xc6, PT ;  /* 0x000000c61300480c */ /* 0x000fe40003f66070 */
[----:B------:R-:W-:Y:S02]  /*20e0*/  @P1 LOP3.LUT R20, R20, 0xff, RZ, 0xc0, !PT ;  /* 0x000000ff14141812 */ /* 0x000fe400078ec0ff */
[----:B------:R-:W-:Y:S02]  /*20f0*/  @P6 LOP3.LUT R21, R21, 0xff, RZ, 0xc0, !PT ;  /* 0x000000ff15156812 */ /* 0x000fe400078ec0ff */
[----:B------:R-:W-:Y:S01]  /*2100*/  @P4 SEL R2, RZ, 0x1, P3 ;  /* 0x00000001ff024807 */ /* 0x000fe20001800000 */
[----:B-----5:R-:W-:Y:S01]  /*2110*/  @P2 VIADD R12, R12, 0xffffff85 ;  /* 0xffffff850c0c2836 */ /* 0x020fe20000000000 */
[----:B------:R-:W-:Y:S01]  /*2120*/  @P1 ISETP.GE.U32.AND P3, PT, R20, 0xc6, PT ;  /* 0x000000c61400180c */ /* 0x000fe20003f66070 */
[----:B------:R-:W-:Y:S01]  /*2130*/  @P5 VIADD R11, R11, 0xffffff85 ;  /* 0xffffff850b0b5836 */ /* 0x000fe20000000000 */
[----:B------:R-:W-:-:S02]  /*2140*/  @P6 ISETP.GE.U32.AND P4, PT, R21, 0xc6, PT ;  /* 0x000000c61500680c */ /* 0x000fc40003f86070 */
[----:B------:R-:W-:Y:S02]  /*2150*/  IADD3 R13, PT, PT, R2, R15, R13 ;  /* 0x0000000f020d7210 */ /* 0x000fe40007ffe00d */
[----:B------:R-:W-:Y:S01]  /*2160*/  CS2R R2, SRZ ;  /* 0x0000000000027805 */ /* 0x000fe2000001ff00 */
[----:B------:R-:W-:Y:S01]  /*2170*/  @P0 VIADD R10, R10, 0xffffff85 ;  /* 0xffffff850a0a0836 */ /* 0x000fe20000000000 */
[----:B------:R-:W-:Y:S02]  /*2180*/  @P2 LOP3.LUT R12, R12, 0xff, RZ, 0xc0, !PT ;  /* 0x000000ff0c0c2812 */ /* 0x000fe400078ec0ff */
[----:B------:R-:W-:Y:S02]  /*2190*/  @P5 LOP3.LUT R11, R11, 0xff, RZ, 0xc0, !PT ;  /* 0x000000ff0b0b5812 */ /* 0x000fe400078ec0ff */
[----:B------:R-:W-:Y:S02]  /*21a0*/  @P1 SEL R2, RZ, 0x1, P3 ;  /* 0x00000001ff021807 */ /* 0x000fe40001800000 */
[----:B------:R-:W-:-:S02]  /*21b0*/  @P6 SEL R3, RZ, 0x1, P4 ;  /* 0x00000001ff036807 */ /* 0x000fc40002000000 */
[----:B------:R-:W-:Y:S02]  /*21c0*/  @P0 LOP3.LUT R10, R10, 0xff, RZ, 0xc0, !PT ;  /* 0x000000ff0a0a0812 */ /* 0x000fe400078ec0ff */
[----:B------:R-:W-:Y:S02]  /*21d0*/  @P2 ISETP.GE.U32.AND P1, PT, R12, 0xc6, PT ;  /* 0x000000c60c00280c */ /* 0x000fe40003f26070 */
[----:B------:R-:W-:Y:S02]  /*21e0*/  @P5 ISETP.GE.U32.AND P3, PT, R11, 0xc6, PT ;  /* 0x000000c60b00580c */ /* 0x000fe40003f66070 */
[----:B------:R-:W-:Y:S02]  /*21f0*/  IADD3 R13, PT, PT, R3, R2, R13 ;  /* 0x00000002030d7210 */ /* 0x000fe40007ffe00d */
[----:B------:R-:W-:Y:S02]  /*2200*/  CS2R R2, SRZ ;  /* 0x0000000000027805 */ /* 0x000fe4000001ff00 */
[----:B------:R-:W-:-:S02]  /*2210*/  @P0 ISETP.GE.U32.AND P4, PT, R10, 0xc6, PT ;  /* 0x000000c60a00080c */ /* 0x000fc40003f86070 */
[----:B------:R-:W-:Y:S02]  /*2220*/  @P2 SEL R2, RZ, 0x1, P1 ;  /* 0x00000001ff022807 */ /* 0x000fe40000800000 */
[----:B------:R-:W-:Y:S02]  /*2230*/  @P5 SEL R3, RZ, 0x1, P3 ;  /* 0x00000001ff035807 */ /* 0x000fe40001800000 */
[----:B------:R-:W-:Y:S02]  /*2240*/  @P0 SEL R22, RZ, 0x1, P4 ;  /* 0x00000001ff160807 */ /* 0x000fe40002000000 */
[----:B------:R-:W-:Y:S01]  /*2250*/  IADD3 R13, PT, PT, R3, R2, R13 ;  /* 0x00000002030d7210 */ /* 0x000fe20007ffe00d */
[----:B------:R-:W-:-:S04]  /*2260*/  IMAD.MOV.U32 R3, RZ, RZ, 0x1000 ;  /* 0x00001000ff037424 */ /* 0x000fc800078e00ff */
[----:B------:R-:W-:Y:S01]  /*2270*/  IMAD.IADD R22, R13, 0x1, R22 ;  /* 0x000000010d167824 */ /* 0x000fe200078e0216 */
[----:B------:R-:W-:Y:S06]  /*2280*/  BRA.U !UP0, `(.L_x_236) ;  /* 0x0000000908d07547 */ /* 0x000fec000b800000 */
[----:B------:R-:W-:Y:S01]  /*2290*/  IMAD.MOV.U32 R3, RZ, RZ, 0x1000 ;  /* 0x00001000ff037424 */ /* 0x000fe200078e00ff */
[----:B------:R-:W0:Y:S01]  /*22a0*/  LDCU UR4, c[0x0][0x3a0] ;  /* 0x00007400ff0477ac */ /* 0x000e220008000800 */
[----:B------:R-:W-:-:S05]  /*22b0*/  NOP ;  /* 0x0000000000007918 */ /* 0x000fca0000000000 */
.L_x_238:
        /* <DEDUP_REMOVED lines=19> */
[----:B------:R-:W-:Y:S01]  /*23f0*/  ISETP.GE.U32.AND P0, PT, R8, 0xc6, PT ;  /* 0x000000c60800780c */ /* 0x000fe20003f06070 */
[----:B-----5:R-:W-:Y:S01]  /*2400*/  VIADD R14, R14, 0xffffff85 ;  /* 0xffffff850e0e7836 */ /* 0x020fe20000000000 */
[----:B------:R-:W-:Y:S01]  /*2410*/  IADD3 R8, P1, PT, R3, R6, RZ ;  /* 0x0000000603087210 */ /* 0x000fe20007f3e0ff */
[----:B------:R-:W2:Y:S01]  /*2420*/  LDG.E.U8 R2, desc[UR6][R10.64+0x700] ;  /* 0x000700060a027981 */ /* 0x000ea2000c1e1100 */
[----:B------:R-:W-:-:S03]  /*2430*/  LOP3.LUT R12, R12, 0xff, RZ, 0xc0, !PT ;  /* 0x000000ff0c0c7812 */ /* 0x000fc600078ec0ff */
[----:B------:R-:W-:Y:S01]  /*2440*/  IMAD.X R9, RZ, RZ, R7, P1 ;  /* 0x000000ffff097224 */ /* 0x000fe200008e0607 */
[----:B------:R-:W-:Y:S02]  /*2450*/  ISETP.GE.U32.AND P1, PT, R12, 0xc6, PT ;  /* 0x000000c60c00780c */ /* 0x000fe40003f26070 */
[----:B------:R-:W-:Y:S01]  /*2460*/  LOP3.LUT R14, R14, 0xff, RZ, 0xc0, !PT ;  /* 0x000000ff0e0e7812 */ /* 0x000fe200078ec0ff */
[----:B------:R-:W3:Y:S04]  /*2470*/  LDG.E.U8 R12, desc[UR6][R10.64+0x600] ;  /* 0x000600060a0c7981 */ /* 0x000ee8000c1e1100 */
[----:B------:R-:W4:Y:S04]  /*2480*/  @P3 LDG.E.U8 R13, desc[UR6][R8.64] ;  /* 0x00000006080d3981 */ /* 0x000f28000c1e1100 */
[----:B------:R-:W5:Y:S01]  /*2490*/  @P0 LDG.E.U8 R18, desc[UR6][R8.64+0x100] ;  /* 0x0001000608120981 */ /* 0x000f62000c1e1100 */
[----:B------:R-:W-:-:S03]  /*24a0*/  ISETP.GE.U32.AND P2, PT, R14, 0xc6, PT ;  /* 0x000000c60e00780c */ /* 0x000fc60003f46070 */
[----:B------:R-:W2:Y:S10]  /*24b0*/  @P1 LDG.E.U8 R14, desc[UR6][R8.64+0x200] ;  /* 0x00020006080e1981 */ /* 0x000eb4000c1e1100 */
[----:B------:R-:W2:Y:S01]  /*24c0*/  @P2 LDG.E.U8 R17, desc[UR6][R8.64+0x300] ;  /* 0x0003000608112981 */ /* 0x000ea2000c1e1100 */
[----:B------:R-:W-:-:S02]  /*24d0*/  VIADD R19, R19, 0xffffff85 ;  /* 0xffffff8513137836 */ /* 0x000fc40000000000 */
[----:B------:R-:W-:-:S03]  /*24e0*/  VIADD R20, R20, 0xffffff85 ;  /* 0xffffff8514147836 */ /* 0x000fc60000000000 */
[----:B------:R-:W-:Y:S02]  /*24f0*/  LOP3.LUT R19, R19, 0xff, RZ, 0xc0, !PT ;  /* 0x000000ff13137812 */ /* 0x000fe400078ec0ff */
[----:B------:R-:W-:Y:S02]  /*2500*/  LOP3.LUT R20, R20, 0xff, RZ, 0xc0, !PT ;  /* 0x000000ff14147812 */ /* 0x000fe400078ec0ff */
[----:B------:R-:W-:Y:S01]  /*2510*/  ISETP.GE.U32.AND P4, PT, R19, 0xc6, PT ;  /* 0x000000c61300780c */ /* 0x000fe20003f86070 */
[----:B------:R-:W-:Y:S01]  /*2520*/  VIADD R16, R16, 0xffffff85 ;  /* 0xffffff8510107836 */ /* 0x000fe20000000000 */
[----:B------:R-:W2:Y:S04]  /*2530*/  LDG.E.U8 R19, desc[UR6][R10.64+0xd00] ;  /* 0x000d00060a137981 */ /* 0x000ea8000c1e1100 */
[----:B------:R-:W-:Y:S01]  /*2540*/  LOP3.LUT R16, R16, 0xff, RZ, 0xc0, !PT ;  /* 0x000000ff10107812 */ /* 0x000fe200078ec0ff */
[----:B----4-:R-:W-:-:S02]  /*2550*/  @P3 VIADD R13, R13, 0xffffff85 ;  /* 0xffffff850d0d3836 */ /* 0x010fc40000000000 */
[----:B-----5:R-:W-:-:S03]  /*2560*/  @P0 VIADD R18, R18, 0xffffff85 ;  /* 0xffffff8512120836 */ /* 0x020fc60000000000 */
[----:B------:R-:W-:Y:S01]  /*2570*/  @P3 LOP3.LUT R13, R13, 0xff, RZ, 0xc0, !PT ;  /* 0x000000ff0d0d3812 */ /* 0x000fe200078ec0ff */
[----:B---3--:R-:W-:-:S03]  /*2580*/  VIADD R12, R12, 0xffffff85 ;  /* 0xffffff850c0c7836 */ /* 0x008fc60000000000 */
[----:B------:R-:W-:Y:S01]  /*2590*/  @P3 ISETP.GE.U32.AND P5, PT, R13, 0xc6, PT ;  /* 0x000000c60d00380c */ /* 0x000fe20003fa6070 */
[----:B--2---:R-:W-:Y:S01]  /*25a0*/  @P1 VIADD R14, R14, 0xffffff85 ;  /* 0xffffff850e0e1836 */ /* 0x004fe20000000000 */
[----:B------:R-:W-:Y:S01]  /*25b0*/  @P0 LOP3.LUT R18, R18, 0xff, RZ, 0xc0, !PT ;  /* 0x000000ff12120812 */ /* 0x000fe200078ec0ff */
[----:B------:R-:W-:Y:S01]  /*25c0*/  IMAD.MOV.U32 R13, RZ, RZ, RZ ;  /* 0x000000ffff0d7224 */ /* 0x000fe200078e00ff */
[----:B------:R-:W-:Y:S02]  /*25d0*/  @P3 SEL R13, RZ, 0x1, P5 ;  /* 0x00000001ff0d3807 */ /* 0x000fe40002800000 */
[----:B------:R-:W-:Y:S02]  /*25e0*/  ISETP.GE.U32.AND P3, PT, R20, 0xc6, PT ;  /* 0x000000c61400780c */ /* 0x000fe40003f66070 */
[----:B------:R-:W-:Y:S02]  /*25f0*/  @P0 ISETP.GE.U32.AND P6, PT, R18, 0xc6, PT ;  /* 0x000000c61200080c */ /* 0x000fe40003fc6070 */
[----:B------:R-:W-:Y:S01]  /*2600*/  LOP3.LUT R12, R12, 0xff, RZ, 0xc0, !PT ;  /* 0x000000ff0c0c7812 */ /* 0x000fe200078ec0ff */
[----:B------:R-:W-:Y:S01]  /*2610*/  VIADD R18, R2, 0xffffff85 ;  /* 0xffffff8502127836 */ /* 0x000fe20000000000 */
[----:B------:R-:W-:Y:S01]  /*2620*/  @P1 LOP3.LUT R14, R14, 0xff, RZ, 0xc0, !PT ;  /* 0x000000ff0e0e1812 */ /* 0x000fe200078ec0ff */
[----:B------:R-:W-:Y:S01]  /*2630*/  IMAD.MOV.U32 R2, RZ, RZ, RZ ;  /* 0x000000ffff027224 */ /* 0x000fe200078e00ff */
[----:B------:R-:W-:Y:S01]  /*2640*/  ISETP.GE.U32.AND P5, PT, R12, 0xc6, PT ;  /* 0x000000c60c00780c */ /* 0x000fe20003fa6070 */
[----:B------:R-:W-:Y:S01]  /*2650*/  @P2 VIADD R17, R17, 0xffffff85 ;  /* 0xffffff8511112836 */ /* 0x000fe20000000000 */
[----:B------:R-:W-:Y:S01]  /*2660*/  @P0 SEL R2, RZ, 0x1, P6 ;  /* 0x00000001ff020807 */ /* 0x000fe20003000000 */
[----:B------:R-:W2:Y:S01]  /*2670*/  LDG.E.U8 R20, desc[UR6][R10.64+0xe00] ;  /* 0x000e00060a147981 */ /* 0x000ea2000c1e1100 */
[----:B------:R-:W-:Y:S01]  /*2680*/  @P1 ISETP.GE.U32.AND P6, PT, R14, 0xc6, PT ;  /* 0x000000c60e00180c */ /* 0x000fe20003fc6070 */
[----:B------:R-:W-:Y:S01]  /*2690*/  IMAD.MOV.U32 R12, RZ, RZ, RZ ;  /* 0x000000ffff0c7224 */ /* 0x000fe200078e00ff */
[----:B------:R-:W-:Y:S01]  /*26a0*/  LOP3.LUT R18, R18, 0xff, RZ, 0xc0, !PT ;  /* 0x000000ff12127812 */ /* 0x000fe200078ec0ff */
[----:B------:R-:W3:Y:S01]  /*26b0*/  @P4 LDG.E.U8 R14, desc[UR6][R8.64+0x400] ;  /* 0x00040006080e4981 */ /* 0x000ee2000c1e1100 */
[----:B------:R-:W-:-:S02]  /*26c0*/  @P1 SEL R12, RZ, 0x1, P6 ;  /* 0x00000001ff0c1807 */ /* 0x000fc40003000000 */
[----:B------:R-:W-:Y:S01]  /*26d0*/  ISETP.GE.U32.AND P1, PT, R16, 0xc6, PT ;  /* 0x000000c61000780c */ /* 0x000fe20003f26070 */
[----:B------:R-:W4:Y:S01]  /*26e0*/  @P3 LDG.E.U8 R23, desc[UR6][R8.64+0x500] ;  /* 0x0005000608173981 */ /* 0x000f22000c1e1100 */
[----:B------:R-:W-:Y:S01]  /*26f0*/  ISETP.GE.U32.AND P0, PT, R18, 0xc6, PT ;  /* 0x000000c61200780c */ /* 0x000fe20003f06070 */
[----:B------:R-:W-:Y:S01]  /*2700*/  VIADD R18, R15, 0xffffff85 ;  /* 0xffffff850f127836 */ /* 0x000fe20000000000 */
[----:B------:R-:W-:Y:S01]  /*2710*/  @P2 LOP3.LUT R17, R17, 0xff, RZ, 0xc0, !PT ;  /* 0x000000ff11112812 */ /* 0x000fe200078ec0ff */
[----:B------:R-:W5:Y:S03]  /*2720*/  @P5 LDG.E.U8 R27, desc[UR6][R8.64+0x600] ;  /* 0x00060006081b5981 */ /* 0x000f66000c1e1100 */
[----:B------:R-:W-:Y:S02]  /*2730*/  @P2 ISETP.GE.U32.AND P6, PT, R17, 0xc6, PT ;  /* 0x000000c61100280c */ /* 0x000fe40003fc6070 */
[----:B------:R-:W-:Y:S01]  /*2740*/  LOP3.LUT R18, R18, 0xff, RZ, 0xc0, !PT ;  /* 0x000000ff12127812 */ /* 0x000fe200078ec0ff */
[----:B------:R-:W-:Y:S01]  /*2750*/  IMAD.MOV.U32 R15, RZ, RZ, RZ ;  /* 0x000000ffff0f7224 */ /* 0x000fe200078e00ff */
[----:B------:R-:W-:Y:S01]  /*2760*/  @P2 SEL R15, RZ, 0x1, P6 ;  /* 0x00000001ff0f2807 */ /* 0x000fe20003000000 */
[----:B------:R-:W2:Y:S01]  /*2770*/  @P1 LDG.E.U8 R16, desc[UR6][R8.64+0x800] ;  /* 0x0008000608101981 */ /* 0x000ea2000c1e1100 */
[----:B------:R-:W-:-:S03]  /*2780*/  ISETP.GE.U32.AND P2, PT, R18, 0xc6, PT ;  /* 0x000000c61200780c */ /* 0x000fc60003f46070 */
[----:B------:R-:W2:Y:S04]  /*2790*/  @P0 LDG.E.U8 R25, desc[UR6][R8.64+0x700] ;  /* 0x0007000608190981 */ /* 0x000ea8000c1e1100 */
[----:B------:R1:W2:Y:S06]  /*27a0*/  LDG.E.U8 R18, desc[UR6][R10.64+0xc00] ;  /* 0x000c00060a127981 */ /* 0x0002ac000c1e1100 */
[----:B------:R-:W2:Y:S01]  /*27b0*/  @P2 LDG.E.U8 R17, desc[UR6][R8.64+0x900] ;  /* 0x0009000608112981 */ /* 0x000ea2000c1e1100 */
[----:B------:R-:W-:-:S02]  /*27c0*/  VIADD R26, R26, 0xffffff85 ;  /* 0xffffff851a1a7836 */ /* 0x000fc40000000000 */
[----:B------:R-:W-:Y:S01]  /*27d0*/  VIADD R24, R24, 0xffffff85 ;  /* 0xffffff8518187836 */ /* 0x000fe20000000000 */
[----:B-1----:R-:W-:Y:S02]  /*27e0*/  CS2R R10, SRZ ;  /* 0x00000000000a7805 */ /* 0x002fe4000001ff00 */
[----:B------:R-:W-:Y:S01]  /*27f0*/  LOP3.LUT R26, R26, 0xff, RZ, 0xc0, !PT ;  /* 0x000000ff1a1a7812 */ /* 0x000fe200078ec0ff */
[----:B------:R-:W-:Y:S01]  /*2800*/  VIADD R19, R19, 0xffffff85 ;  /* 0xffffff8513137836 */ /* 0x000fe20000000000 */
[----:B------:R-:W-:-:S04]  /*2810*/  LOP3.LUT R24, R24, 0xff, RZ, 0xc0, !PT ;  /* 0x000000ff18187812 */ /* 0x000fc800078ec0ff */
[----:B------:R-:W-:Y:S01]  /*2820*/  LOP3.LUT R19, R19, 0xff, RZ, 0xc0, !PT ;  /* 0x000000ff13137812 */ /* 0x000fe200078ec0ff */
[----:B---3--:R-:W-:Y:S02]  /*2830*/  @P4 VIADD R14, R14, 0xffffff85 ;  /* 0xffffff850e0e4836 */ /* 0x008fe40000000000 */
[----:B----4-:R-:W-:-:S03]  /*2840*/  @P3 VIADD R23, R23, 0xffffff85 ;  /* 0xffffff8517173836 */ /* 0x010fc60000000000 */
[----:B------:R-:W-:Y:S01]  /*2850*/  @P4 LOP3.LUT R14, R14, 0xff, RZ, 0xc0, !PT ;  /* 0x000000ff0e0e4812 */ /* 0x000fe200078ec0ff */
[----:B-----5:R-:W-:-:S03]  /*2860*/  @P5 VIADD R27, R27, 0xffffff85 ;  /* 0xffffff851b1b5836 */ /* 0x020fc60000000000 */
[----:B------:R-:W-:Y:S02]  /*2870*/  @P4 ISETP.GE.U32.AND P6, PT, R14, 0xc6, PT ;  /* 0x000000c60e00480c */ /* 0x000fe40003fc6070 */
[----:B------:R-:W-:Y:S01]  /*2880*/  @P3 LOP3.LUT R23, R23, 0xff, RZ, 0xc0, !PT ;  /* 0x000000ff17173812 */ /* 0x000fe200078ec0ff */
[----:B------:R-:W-:Y:S01]  /*2890*/  IMAD.MOV.U32 R14, RZ, RZ, RZ ;  /* 0x000000ffff0e7224 */ /* 0x000fe200078e00ff */
[----:B------:R-:W-:Y:S02]  /*28a0*/  @P4 SEL R14, RZ, 0x1, P6 ;  /* 0x00000001ff0e4807 */ /* 0x000fe40003000000 */
[----:B------:R-:W-:Y:S01]  /*28b0*/  @P3 ISETP.GE.U32.AND P4, PT, R23, 0xc6, PT ;  /* 0x000000c61700380c */ /* 0x000fe20003f86070 */
[----:B--2---:R-:W-:Y:S01]  /*28c0*/  @P1 VIADD R16, R16, 0xffffff85 ;  /* 0xffffff8510101836 */ /* 0x004fe20000000000 */
[----:B------:R-:W-:Y:S02]  /*28d0*/  @P5 LOP3.LUT R27, R27, 0xff, RZ, 0xc0, !PT ;  /* 0x000000ff1b1b5812 */ /* 0x000fe400078ec0ff */
[----:B------:R-:W-:Y:S01]  /*28e0*/  @P3 SEL R11, RZ, 0x1, P4 ;  /* 0x00000001ff0b3807 */ /* 0x000fe20002000000 */
[----:B------:R-:W-:Y:S01]  /*28f0*/  @P0 VIADD R25, R25, 0xffffff85 ;  /* 0xffffff8519190836 */ /* 0x000fe20000000000 */
[----:B------:R-:W-:-:S02]  /*2900*/  @P5 ISETP.GE.U32.AND P6, PT, R27, 0xc6, PT ;  /* 0x000000c61b00580c */ /* 0x000fc40003fc6070 */
[----:B------:R-:W-:Y:S01]  /*2910*/  ISETP.GE.U32.AND P4, PT, R26, 0xc6, PT ;  /* 0x000000c61a00780c */ /* 0x000fe20003f86070 */
[----:B------:R-:W-:Y:S01]  /*2920*/  VIADD R18, R18, 0xffffff85 ;  /* 0xffffff8512127836 */ /* 0x000fe20000000000 */
[----:B------:R-:W-:Y:S02]  /*2930*/  @P1 LOP3.LUT R16, R16, 0xff, RZ, 0xc0, !PT ;  /* 0x000000ff10101812 */ /* 0x000fe400078ec0ff */
[----:B------:R-:W-:Y:S02]  /*2940*/  @P0 LOP3.LUT R25, R25, 0xff, RZ, 0xc0, !PT ;  /* 0x000000ff19190812 */ /* 0x000fe400078ec0ff */
[----:B------:R-:W-:Y:S02]  /*2950*/  @P5 SEL R10, RZ, 0x1, P6 ;  /* 0x00000001ff0a5807 */ /* 0x000fe40003000000 */
[----:B------:R-:W-:Y:S02]  /*2960*/  ISETP.GE.U32.AND P5, PT, R24, 0xc6, PT ;  /* 0x000000c61800780c */ /* 0x000fe40003fa6070 */
[----:B------:R-:W-:-:S02]  /*2970*/  @P1 ISETP.GE.U32.AND P6, PT, R16, 0xc6, PT ;  /* 0x000000c61000180c */ /* 0x000fc40003fc6070 */
[----:B------:R-:W-:Y:S01]  /*2980*/  @P0 ISETP.GE.U32.AND P3, PT, R25, 0xc6, PT ;  /* 0x000000c61900080c */ /* 0x000fe20003f66070 */
[----:B------:R-:W-:Y:S01]  /*2990*/  @P2 VIADD R23, R17, 0xffffff85 ;  /* 0xffffff8511172836 */ /* 0x000fe20000000000 */
[----:B------:R-:W-:Y:S01]  /*29a0*/  LOP3.LUT R18, R18, 0xff, RZ, 0xc0, !PT ;  /* 0x000000ff12127812 */ /* 0x000fe200078ec0ff */
[----:B------:R-:W-:Y:S01]  /*29b0*/  IMAD.MOV.U32 R16, RZ, RZ, RZ ;  /* 0x000000ffff107224 */ /* 0x000fe200078e00ff */
[----:B------:R-:W-:Y:S01]  /*29c0*/  @P1 SEL R16, RZ, 0x1, P6 ;  /* 0x00000001ff101807 */ /* 0x000fe20003000000 */
[----:B------:R-:W-:Y:S01]  /*29d0*/  IMAD.MOV.U32 R17, RZ, RZ, RZ ;  /* 0x000000ffff117224 */ /* 0x000fe200078e00ff */
[----:B------:R-:W-:Y:S01]  /*29e0*/  @P0 SEL R17, RZ, 0x1, P3 ;  /* 0x00000001ff110807 */ /* 0x000fe20001800000 */
[----:B------:R-:W2:Y:S01]  /*29f0*/  @P4 LDG.E.U8 R24, desc[UR6][R8.64+0xa00] ;  /* 0x000a000608184981 */ /* 0x000ea2000c1e1100 */
[----:B------:R-:W-:Y:S02]  /*2a00*/  ISETP.GE.U32.AND P6, PT, R19, 0xc6, PT ;  /* 0x000000c61300780c */ /* 0x000fe40003fc6070 */
[----:B------:R-:W-:Y:S01]  /*2a10*/  ISETP.GE.U32.AND P0, PT, R18, 0xc6, PT ;  /* 0x000000c61200780c */ /* 0x000fe20003f06070 */
[----:B------:R-:W-:Y:S01]  /*2a20*/  VIADD R18, R21, 0xffffff85 ;  /* 0xffffff8515127836 */ /* 0x000fe20000000000 */
[----:B------:R-:W-:Y:S01]  /*2a30*/  @P2 LOP3.LUT R23, R23, 0xff, RZ, 0xc0, !PT ;  /* 0x000000ff17172812 */ /* 0x000fe200078ec0ff */
[----:B------:R-:W-:Y:S01]  /*2a40*/  VIADD R20, R20, 0xffffff85 ;  /* 0xffffff8514147836 */ /* 0x000fe20000000000 */
[----:B------:R-:W3:Y:S02]  /*2a50*/  @P5 LDG.E.U8 R25, desc[UR6][R8.64+0xb00] ;  /* 0x000b000608195981 */ /* 0x000ee4000c1e1100 */
[----:B------:R-:W-:-:S02]  /*2a60*/  @P2 ISETP.GE.U32.AND P3, PT, R23, 0xc6, PT ;  /* 0x000000c61700280c */ /* 0x000fc40003f66070 */
[----:B------:R-:W-:Y:S02]  /*2a70*/  LOP3.LUT R18, R18, 0xff, RZ, 0xc0, !PT ;  /* 0x000000ff12127812 */ /* 0x000fe400078ec0ff */
[----:B------:R-:W-:Y:S01]  /*2a80*/  LOP3.LUT R20, R20, 0xff, RZ, 0xc0, !PT ;  /* 0x000000ff14147812 */ /* 0x000fe200078ec0ff */
[----:B------:R-:W-:Y:S01]  /*2a90*/  IMAD.MOV.U32 R21, RZ, RZ, RZ ;  /* 0x000000ffff157224 */ /* 0x000fe200078e00ff */
[----:B------:R-:W-:Y:S02]  /*2aa0*/  @P2 SEL R21, RZ, 0x1, P3 ;  /* 0x00000001ff152807 */ /* 0x000fe40001800000 */
[----:B------:R-:W-:Y:S02]  /*2ab0*/  ISETP.GE.U32.AND P1, PT, R20, 0xc6, PT ;  /* 0x000000c61400780c */ /* 0x000fe40003f26070 */
[----:B------:R-:W-:Y:S01]  /*2ac0*/  ISETP.GE.U32.AND P2, PT, R18, 0xc6, PT ;  /* 0x000000c61200780c */ /* 0x000fe20003f46070 */
[----:B------:R-:W4:Y:S04]  /*2ad0*/  @P0 LDG.E.U8 R20, desc[UR6][R8.64+0xc00] ;  /* 0x000c000608140981 */ /* 0x000f28000c1e1100 */
[----:B------:R-:W5:Y:S06]  /*2ae0*/  @P6 LDG.E.U8 R18, desc[UR6][R8.64+0xd00] ;  /* 0x000d000608126981 */ /* 0x000f6c000c1e1100 */
[----:B------:R-:W4:Y:S04]  /*2af0*/  @P1 LDG.E.U8 R19, desc[UR6][R8.64+0xe00] ;  /* 0x000e000608131981 */ /* 0x000f28000c1e1100 */
[----:B------:R1:W4:Y:S01]  /*2b00*/  @P2 LDG.E.U8 R23, desc[UR6][R8.64+0xf00] ;  /* 0x000f000608172981 */ /* 0x000322000c1e1100 */
[----:B------:R-:W-:-:S04]  /*2b10*/  IADD3 R2, PT, PT, R2, R13, R22 ;  /* 0x0000000d02027210 */ /* 0x000fc80007ffe016 */
[----:B------:R-:W-:-:S04]  /*2b20*/  IADD3 R2, PT, PT, R15, R12, R2 ;  /* 0x0000000c0f027210 */ /* 0x000fc80007ffe002 */
[----:B------:R-:W-:Y:S01]  /*2b30*/  IADD3 R11, PT, PT, R11, R14, R2 ;  /* 0x0000000e0b0b7210 */ /* 0x000fe20007ffe002 */
[----:B------:R-:W-:-:S03]  /*2b40*/  IMAD.MOV.U32 R2, RZ, RZ, RZ ;  /* 0x000000ffff027224 */ /* 0x000fc600078e00ff */
[----:B------:R-:W-:Y:S01]  /*2b50*/  IADD3 R10, PT, PT, R17, R10, R11 ;  /* 0x0000000a110a7210 */ /* 0x000fe20007ffe00b */
[----:B-1----:R-:W-:-:S03]  /*2b60*/  IMAD.MOV.U32 R9, RZ, RZ, RZ ;  /* 0x000000ffff097224 */ /* 0x002fc600078e00ff */
[----:B------:R-:W-:Y:S02]  /*2b70*/  IADD3 R10, PT, PT, R21, R16, R10 ;  /* 0x00000010150a7210 */ /* 0x000fe40007ffe00a */
[----:B0-----:R-:W-:Y:S01]  /*2b80*/  IADD3 R8, PT, PT, -R3, UR4, RZ ;  /* 0x0000000403087c10 */ /* 0x001fe2000fffe1ff */
[----:B------:R-:W-:Y:S02]  /*2b90*/  IMAD.MOV.U32 R22, RZ, RZ, RZ ;  /* 0x000000ffff167224 */ /* 0x000fe400078e00ff */
        /* <DEDUP_REMOVED lines=8> */
[----:B-----5:R-:W-:-:S03]  /*2c20*/  @P6 VIADD R18, R18, 0xffffff85 ;  /* 0xffffff8512126836 */ /* 0x020fc60000000000 */
[----:B------:R-:W-:Y:S01]  /*2c30*/  @P5 SEL R9, RZ, 0x1, P3 ;  /* 0x00000001ff095807 */ /* 0x000fe20001800000 */
[----:B----4-:R-:W-:Y:S01]  /*2c40*/  @P0 VIADD R20, R20, 0xffffff85 ;  /* 0xffffff8514140836 */ /* 0x010fe20000000000 */
[----:B------:R-:W-:Y:S01]  /*2c50*/  @P6 LOP3.LUT R18, R18, 0xff, RZ, 0xc0, !PT ;  /* 0x000000ff12126812 */ /* 0x000fe200078ec0ff */
[----:B------:R-:W-:Y:S01]  /*2c60*/  @P1 VIADD R19, R19, 0xffffff85 ;  /* 0xffffff8513131836 */ /* 0x000fe20000000000 */
[----:B------:R-:W-:Y:S02]  /*2c70*/  IADD3 R10, PT, PT, R9, R2, R10 ;  /* 0x00000002090a7210 */ /* 0x000fe40007ffe00a */
[----:B------:R-:W-:Y:S01]  /*2c80*/  @P6 ISETP.GE.U32.AND P4, PT, R18, 0xc6, PT ;  /* 0x000000c61200680c */ /* 0x000fe20003f86070 */
[----:B------:R-:W-:Y:S01]  /*2c90*/  @P2 VIADD R23, R23, 0xffffff85 ;  /* 0xffffff8517172836 */ /* 0x000fe20000000000 */
[----:B------:R-:W-:Y:S01]  /*2ca0*/  @P0 LOP3.LUT R20, R20, 0xff, RZ, 0xc0, !PT ;  /* 0x000000ff14140812 */ /* 0x000fe200078ec0ff */
[----:B------:R-:W-:Y:S01]  /*2cb0*/  IMAD.MOV.U32 R9, RZ, RZ, RZ ;  /* 0x000000ffff097224 */ /* 0x000fe200078e00ff */
[----:B------:R-:W-:-:S02]  /*2cc0*/  @P6 SEL R9, RZ, 0x1, P4 ;  /* 0x00000001ff096807 */ /* 0x000fc40002000000 */
[----:B------:R-:W-:Y:S02]  /*2cd0*/  ISETP.GE.U32.AND P4, PT, R8, 0x1000, PT ;  /* 0x000010000800780c */ /* 0x000fe40003f86070 */
[----:B------:R-:W-:Y:S02]  /*2ce0*/  @P0 ISETP.GE.U32.AND P5, PT, R20, 0xc6, PT ;  /* 0x000000c61400080c */ /* 0x000fe40003fa6070 */
[----:B------:R-:W-:Y:S02]  /*2cf0*/  @P1 LOP3.LUT R19, R19, 0xff, RZ, 0xc0, !PT ;  /* 0x000000ff13131812 */ /* 0x000fe400078ec0ff */
[----:B------:R-:W-:Y:S01]  /*2d00*/  @P2 LOP3.LUT R23, R23, 0xff, RZ, 0xc0, !PT ;  /* 0x000000ff17172812 */ /* 0x000fe200078ec0ff */
[----:B------:R-:W-:Y:S01]  /*2d10*/  IMAD.MOV.U32 R2, RZ, RZ, RZ ;  /* 0x000000ffff027224 */ /* 0x000fe200078e00ff */
[----:B------:R-:W-:Y:S02]  /*2d20*/  @P0 SEL R2, RZ, 0x1, P5 ;  /* 0x00000001ff020807 */ /* 0x000fe40002800000 */
[----:B------:R-:W-:-:S02]  /*2d30*/  @P1 ISETP.GE.U32.AND P3, PT, R19, 0xc6, PT ;  /* 0x000000c61300180c */ /* 0x000fc40003f66070 */
[----:B------:R-:W-:Y:S02]  /*2d40*/  @P2 ISETP.GE.U32.AND P0, PT, R23, 0xc6, PT ;  /* 0x000000c61700280c */ /* 0x000fe40003f06070 */
[----:B------:R-:W-:Y:S02]  /*2d50*/  IADD3 R2, PT, PT, R9, R2, R10 ;  /* 0x0000000209027210 */ /* 0x000fe40007ffe00a */
[----:B------:R-:W-:Y:S02]  /*2d60*/  @P1 SEL R22, RZ, 0x1, P3 ;  /* 0x00000001ff161807 */ /* 0x000fe40001800000 */
[----:B------:R-:W-:-:S04]  /*2d70*/  @P2 SEL R11, RZ, 0x1, P0 ;  /* 0x00000001ff0b2807 */ /* 0x000fc80000000000 */
[----:B------:R-:W-:Y:S01]  /*2d80*/  IADD3 R22, PT, PT, R11, R22, R2 ;  /* 0x000000160b167210 */ /* 0x000fe20007ffe002 */
[----:B------:R-:W-:Y:S06]  /*2d90*/  @!P4 BRA `(.L_x_237) ;  /* 0x0000001000acc947 */ /* 0x000fec0003800000 */
[----:B------:R-:W-:-:S05]  /*2da0*/  VIADD R3, R3, 0x1000 ;  /* 0x0000100003037836 */ /* 0x000fca0000000000 */
[----:B------:R-:W-:-:S13]  /*2db0*/  ISETP.GT.U32.AND P0, PT, R3, UR5, PT ;  /* 0x0000000503007c0c */ /* 0x000fda000bf04070 */
[----:B------:R-:W-:Y:S05]  /*2dc0*/  @!P0 BRA `(.L_x_238) ;  /* 0xfffffff4003c8947 */ /* 0x000fea000383ffff */
.L_x_236:
[----:B------:R-:W-:Y:S01]  /*2dd0*/  IADD3 R5, PT, PT, -R3, UR4, RZ ;  /* 0x0000000403057c10 */ /* 0x000fe2000fffe1ff */
[----:B------:R-:W0:Y:S01]  /*2de0*/  LDCU.64 UR8, c[0x0][0x388] ;  /* 0x00007100ff0877ac */ /* 0x000e220008000a00 */
[----:B------:R-:W-:Y:S02]  /*2df0*/  BSSY.RECONVERGENT B1, `(.L_x_237) ;  /* 0x0000125000017945 */ /* 0x000fe40003800200 */
[----:B------:R-:W-:-:S04]  /*2e00*/  ISETP.GE.AND P0, PT, R0, R5, PT ;  /* 0x000000050000720c */ /* 0x000fc80003f06270 */
[----:B------:R-:W-:-:S13]  /*2e10*/  ISETP.GE.U32.OR P0, PT, R3, UR4, P0 ;  /* 0x0000000403007c0c */ /* 0x000fda0008706470 */
[----:B0-----:R-:W-:Y:S05]  /*2e20*/  @P0 BRA `(.L_x_239) ;  /* 0x0000001000840947 */ /* 0x001fea0003800000 */
[----:B------:R-:W-:Y:S01]  /*2e30*/  LOP3.LUT R2, RZ, R0, RZ, 0x33, !PT ;  /* 0x00000000ff027212 */ /* 0x000fe200078e33ff */
[----:B------:R-:W-:Y:S01]  /*2e40*/  BSSY.RECONVERGENT B2, `(.L_x_240) ;  /* 0x0000095000027945 */ /* 0x000fe20003800200 */
[----:B------:R-:W-:Y:S02]  /*2e50*/  IMAD.MOV.U32 R12, RZ, RZ, R0 ;  /* 0x000000ffff0c7224 */ /* 0x000fe400078e0000 */
[----:B------:R-:W-:-:S04]  /*2e60*/  IADD3 R2, PT, PT, -R3, UR4, R2 ;  /* 0x0000000403027c10 */ /* 0x000fc8000fffe102 */
[C---:B------:R-:W-:Y:S02]  /*2e70*/  ISETP.GE.U32.AND P0, PT, R2.reuse, 0x700, PT ;  /* 0x000007000200780c */ /* 0x040fe40003f06070 */
[----:B------:R-:W-:-:S04]  /*2e80*/  LEA.HI R4, R2, 0x1, RZ, 0x18 ;  /* 0x0000000102047811 */ /* 0x000fc800078fc0ff */
[----:B------:R-:W-:-:S07]  /*2e90*/  LOP3.LUT R6, R4, 0x7, RZ, 0xc0, !PT ;  /* 0x0000000704067812 */ /* 0x000fce00078ec0ff */
[----:B------:R-:W-:Y:S05]  /*2ea0*/  @!P0 BRA `(.L_x_241) ;  /* 0x0000000800388947 */ /* 0x000fea0003800000 */
[----:B------:R-:W-:Y:S01]  /*2eb0*/  LOP3.LUT R8, R4, 0x1fffff8, RZ, 0xc0, !PT ;  /* 0x01fffff804087812 */ /* 0x000fe200078ec0ff */
[----:B------:R-:W-:Y:S01]  /*2ec0*/  BSSY.RECONVERGENT B3, `(.L_x_242) ;  /* 0x000008b000037945 */ /* 0x000fe20003800200 */
[C---:B------:R-:W-:Y:S01]  /*2ed0*/  LOP3.LUT R7, R0.reuse, 0x400, RZ, 0xfc, !PT ;  /* 0x0000040000077812 */ /* 0x040fe200078efcff */
[----:B------:R-:W-:Y:S02]  /*2ee0*/  IMAD.IADD R5, R0, 0x1, R3 ;  /* 0x0000000100057824 */ /* 0x000fe400078e0203 */
[----:B------:R-:W-:-:S07]  /*2ef0*/  IMAD.MOV R8, RZ, RZ, -R8 ;  /* 0x000000ffff087224 */ /* 0x000fce00078e0a08 */
.L_x_243:
[C---:B------:R-:W-:Y:S01]  /*2f00*/  IADD3 R12, P0, PT, R5.reuse, UR8, RZ ;  /* 0x00000008050c7c10 */ /* 0x040fe2000ff1e0ff */
[----:B------:R-:W-:-:S04]  /*2f10*/  VIADD R15, R5, 0x100 ;  /* 0x00000100050f7836 */ /* 0x000fc80000000000 */
[----:B------:R-:W-:Y:S01]  /*2f20*/  IMAD.X R13, RZ, RZ, UR9, P0 ;  /* 0x00000009ff0d7e24 */ /* 0x000fe200080e06ff */
[----:B------:R-:W-:-:S04]  /*2f30*/  IADD3 R16, P0, PT, R15, UR8, RZ ;  /* 0x000000080f107c10 */ /* 0x000fc8000ff1e0ff */
[----:B------:R-:W2:Y:S01]  /*2f40*/  LDG.E.U8 R12, desc[UR6][R12.64] ;  /* 0x000000060c0c7981 */ /* 0x000ea2000c1e1100 */
[----:B------:R-:W-:-:S05]  /*2f50*/  IMAD.X R17, RZ, RZ, UR9, P0 ;  /* 0x00000009ff117e24 */ /* 0x000fca00080e06ff */
[----:B------:R-:W3:Y:S01]  /*2f60*/  LDG.E.U8 R16, desc[UR6][R16.64] ;  /* 0x0000000610107981 */ /* 0x000ee2000c1e1100 */
[C---:B------:R-:W-:Y:S02]  /*2f70*/  VIADD R21, R5.reuse, 0x200 ;  /* 0x0000020005157836 */ /* 0x040fe40000000000 */
[----:B------:R-:W-:-:S03]  /*2f80*/  VIADD R25, R5, 0x300 ;  /* 0x0000030005197836 */ /* 0x000fc60000000000 */
[----:B------:R-:W-:-:S05]  /*2f90*/  IADD3 R18, P1, PT, R21, UR8, RZ ;  /* 0x0000000815127c10 */ /* 0x000fca000ff3e0ff */
[----:B------:R-:W-:Y:S02]  /*2fa0*/  IMAD.X R19, RZ, RZ, UR9, P1 ;  /* 0x00000009ff137e24 */ /* 0x000fe400088e06ff */
[----:B------:R-:W-:-:S03]  /*2fb0*/  VIADD R23, R5, 0x500 ;  /* 0x0000050005177836 */ /* 0x000fc60000000000 */
[----:B------:R-:W4:Y:S01]  /*2fc0*/  LDG.E.U8 R18, desc[UR6][R18.64] ;  /* 0x0000000612127981 */ /* 0x000f22000c1e1100 */
[----:B--2---:R-:W-:-:S05]  /*2fd0*/  VIADD R9, R12, 0xffffff85 ;  /* 0xffffff850c097836 */ /* 0x004fca0000000000 */
[----:B------:R-:W-:-:S04]  /*2fe0*/  LOP3.LUT R9, R9, 0xff, RZ, 0xc0, !PT ;  /* 0x000000ff09097812 */ /* 0x000fc800078ec0ff */
[----:B------:R-:W-:Y:S01]  /*2ff0*/  ISETP.GE.U32.AND P0, PT, R9, 0xc6, PT ;  /* 0x000000c60900780c */ /* 0x000fe20003f06070 */
[----:B---3--:R-:W-:Y:S01]  /*3000*/  VIADD R9, R16, 0xffffff85 ;  /* 0xffffff8510097836 */ /* 0x008fe20000000000 */
[----:B------:R-:W-:-:S04]  /*3010*/  IADD3 R16, P2, PT, R25, UR8, RZ ;  /* 0x0000000819107c10 */ /* 0x000fc8000ff5e0ff */
[----:B------:R-:W-:Y:S01]  /*3020*/  LOP3.LUT R9, R9, 0xff, RZ, 0xc0, !PT ;  /* 0x000000ff09097812 */ /* 0x000fe200078ec0ff */
[----:B------:R-:W-:-:S03]  /*3030*/  IMAD.X R17, RZ, RZ, UR9, P2 ;  /* 0x00000009ff117e24 */ /* 0x000fc600090e06ff */
[----:B------:R-:W-:Y:S01]  /*3040*/  ISETP.GE.U32.AND P3, PT, R9, 0xc6, PT ;  /* 0x000000c60900780c */ /* 0x000fe20003f66070 */
[----:B------:R-:W-:Y:S01]  /*3050*/  VIADD R9, R5, 0x400 ;  /* 0x0000040005097836 */ /* 0x000fe20000000000 */
[----:B------:R-:W2:Y:S01]  /*3060*/  LDG.E.U8 R19, desc[UR6][R16.64] ;  /* 0x0000000610137981 */ /* 0x000ea2000c1e1100 */
[----:B------:R-:W0:Y:S03]  /*3070*/  @P0 LDC.64 R10, c[0x0][0x380] ;  /* 0x0000e000ff0a0b82 */ /* 0x000e260000000a00 */
[----:B------:R-:W-:-:S07]  /*3080*/  IADD3 R28, P4, PT, R9, UR8, RZ ;  /* 0x00000008091c7c10 */ /* 0x000fce000ff9e0ff */
[----:B------:R-:W1:Y:S01]  /*3090*/  @P3 LDC.64 R12, c[0x0][0x380] ;  /* 0x0000e000ff0c3b82 */ /* 0x000e620000000a00 */
[----:B------:R-:W-:-:S05]  /*30a0*/  IMAD.X R29, RZ, RZ, UR9, P4 ;  /* 0x00000009ff1d7e24 */ /* 0x000fca000a0e06ff */
[----:B------:R3:W5:Y:S01]  /*30b0*/  LDG.E.U8 R20, desc[UR6][R28.64] ;  /* 0x000000061c147981 */ /* 0x000762000c1e1100 */
[C---:B0-----:R-:W-:Y:S01]  /*30c0*/  @P0 IADD3 R26, P1, PT, R5.reuse, R10, RZ ;  /* 0x0000000a051a0210 */ /* 0x041fe20007f3e0ff */
[----:B---3--:R-:W-:-:S04]  /*30d0*/  VIADD R29, R5, 0x600 ;  /* 0x00000600051d7836 */ /* 0x008fc80000000000 */
[----:B------:R-:W-:Y:S01]  /*30e0*/  @P0 IMAD.X R27, RZ, RZ, R11, P1 ;  /* 0x000000ffff1b0224 */ /* 0x000fe200008e060b */
[----:B------:R-:W-:Y:S02]  /*30f0*/  IADD3 R16, P1, PT, R23, UR8, RZ ;  /* 0x0000000817107c10 */ /* 0x000fe4000ff3e0ff */
[----:B------:R-:W-:Y:S02]  /*3100*/  IADD3 R14, P2, PT, R29, UR8, RZ ;  /* 0x000000081d0e7c10 */ /* 0x000fe4000ff5e0ff */
[----:B------:R0:W3:Y:S01]  /*3110*/  @P0 LDG.E.U8 R24, desc[UR6][R26.64] ;  /* 0x000000061a180981 */ /* 0x0000e2000c1e1100 */
[----:B------:R-:W-:Y:S01]  /*3120*/  IMAD.X R17, RZ, RZ, UR9, P1 ;  /* 0x00000009ff117e24 */ /* 0x000fe200088e06ff */
[----:B-1----:R-:W-:Y:S01]  /*3130*/  @P3 IADD3 R12, P1, PT, R15, R12, RZ ;  /* 0x0000000c0f0c3210 */ /* 0x002fe20007f3e0ff */
[----:B------:R-:W-:-:S03]  /*3140*/  IMAD.X R15, RZ, RZ, UR9, P2 ;  /* 0x00000009ff0f7e24 */ /* 0x000fc600090e06ff */
[----:B------:R-:W3:Y:S01]  /*3150*/  LDG.E.U8 R16, desc[UR6][R16.64] ;  /* 0x0000000610107981 */ /* 0x000ee2000c1e1100 */
[----:B------:R-:W-:Y:S02]  /*3160*/  @P3 IMAD.X R13, RZ, RZ, R13, P1 ;  /* 0x000000ffff0d3224 */ /* 0x000fe400008e060d */
[----:B0-----:R-:W-:Y:S01]  /*3170*/  VIADD R27, R5, 0x700 ;  /* 0x00000700051b7836 */ /* 0x001fe20000000000 */
[----:B------:R-:W3:Y:S04]  /*3180*/  LDG.E.U8 R14, desc[UR6][R14.64] ;  /* 0x000000060e0e7981 */ /* 0x000ee8000c1e1100 */
[----:B------:R-:W-:Y:S01]  /*3190*/  IADD3 R10, P4, PT, R27, UR8, RZ ;  /* 0x000000081b0a7c10 */ /* 0x000fe2000ff9e0ff */
[----:B------:R-:W3:Y:S04]  /*31a0*/  @P3 LDG.E.U8 R12, desc[UR6][R12.64] ;  /* 0x000000060c0c3981 */ /* 0x000ee8000c1e1100 */
[----:B------:R-:W-:-:S05]  /*31b0*/  IMAD.X R11, RZ, RZ, UR9, P4 ;  /* 0x00000009ff0b7e24 */ /* 0x000fca000a0e06ff */
[----:B------:R0:W3:Y:S01]  /*31c0*/  LDG.E.U8 R28, desc[UR6][R10.64] ;  /* 0x000000060a1c7981 */ /* 0x0000e2000c1e1100 */
[----:B----4-:R-:W-:-:S05]  /*31d0*/  VIADD R18, R18, 0xffffff85 ;  /* 0xffffff8512127836 */ /* 0x010fca0000000000 */
[----:B------:R-:W-:-:S04]  /*31e0*/  LOP3.LUT R18, R18, 0xff, RZ, 0xc0, !PT ;  /* 0x000000ff12127812 */ /* 0x000fc800078ec0ff */
[----:B------:R-:W-:Y:S01]  /*31f0*/  ISETP.GE.U32.AND P4, PT, R18, 0xc6, PT ;  /* 0x000000c61200780c */ /* 0x000fe20003f86070 */
[----:B------:R-:W-:-:S12]  /*3200*/  IMAD.MOV.U32 R26, RZ, RZ, RZ ;  /* 0x000000ffff1a7224 */ /* 0x000fd800078e00ff */
[----:B0-----:R-:W0:Y:S01]  /*3210*/  @P4 LDC.64 R10, c[0x0][0x380] ;  /* 0x0000e000ff0a4b82 */ /* 0x001e220000000a00 */
[----:B--2---:R-:W-:-:S05]  /*3220*/  VIADD R19, R19, 0xffffff85 ;  /* 0xffffff8513137836 */ /* 0x004fca0000000000 */
[----:B------:R-:W-:-:S04]  /*3230*/  LOP3.LUT R19, R19, 0xff, RZ, 0xc0, !PT ;  /* 0x000000ff13137812 */ /* 0x000fc800078ec0ff */
[----:B------:R-:W-:Y:S01]  /*3240*/  ISETP.GE.U32.AND P5, PT, R19, 0xc6, PT ;  /* 0x000000c61300780c */ /* 0x000fe20003fa6070 */
[----:B-----5:R-:W-:-:S05]  /*3250*/  VIADD R20, R20, 0xffffff85 ;  /* 0xffffff8514147836 */ /* 0x020fca0000000000 */
[----:B------:R-:W-:-:S04]  /*3260*/  LOP3.LUT R20, R20, 0xff, RZ, 0xc0, !PT ;  /* 0x000000ff14147812 */ /* 0x000fc800078ec0ff */
[----:B------:R-:W-:Y:S01]  /*3270*/  ISETP.GE.U32.AND P2, PT, R20, 0xc6, PT ;  /* 0x000000c61400780c */ /* 0x000fe20003f46070 */
[----:B---3--:R-:W-:Y:S02]  /*3280*/  @P0 VIADD R24, R24, 0xffffff85 ;  /* 0xffffff8518180836 */ /* 0x008fe40000000000 */
[----:B------:R-:W-:-:S03]  /*3290*/  VIADD R16, R16, 0xffffff85 ;  /* 0xffffff8510107836 */ /* 0x000fc60000000000 */
[----:B------:R-:W-:Y:S01]  /*32a0*/  @P0 LOP3.LUT R24, R24, 0xff, RZ, 0xc0, !PT ;  /* 0x000000ff18180812 */ /* 0x000fe200078ec0ff */
[----:B------:R-:W-:Y:S01]  /*32b0*/  VIADD R13, R14, 0xffffff85 ;  /* 0xffffff850e0d7836 */ /* 0x000fe20000000000 */
[----:B------:R-:W-:Y:S01]  /*32c0*/  LOP3.LUT R16, R16, 0xff, RZ, 0xc0, !PT ;  /* 0x000000ff10107812 */ /* 0x000fe200078ec0ff */
[----:B------:R-:W-:-:S03]  /*32d0*/  @P3 VIADD R12, R12, 0xffffff85 ;  /* 0xffffff850c0c3836 */ /* 0x000fc60000000000 */
[----:B------:R-:W-:Y:S02]  /*32e0*/  ISETP.GE.U32.AND P1, PT, R16, 0xc6, PT ;  /* 0x000000c61000780c */ /* 0x000fe40003f26070 */
[----:B------:R-:W-:Y:S02]  /*32f0*/  LOP3.LUT R15, R13, 0xff, RZ, 0xc0, !PT ;  /* 0x000000ff0d0f7812 */ /* 0x000fe400078ec0ff */
[----:B------:R-:W-:Y:S02]  /*3300*/  @P3 LOP3.LUT R14, R12, 0xff, RZ, 0xc0, !PT ;  /* 0x000000ff0c0e3812 */ /* 0x000fe400078ec0ff */
[----:B------:R-:W-:Y:S01]  /*3310*/  @P0 ISETP.GE.U32.AND P6, PT, R24, 0xc6, PT ;  /* 0x000000c61800080c */ /* 0x000fe20003fc6070 */
[----:B------:R-:W1:Y:S01]  /*3320*/  @P5 LDC.64 R12, c[0x0][0x380] ;  /* 0x0000e000ff0c5b82 */ /* 0x000e620000000a00 */
[----:B------:R-:W-:Y:S02]  /*3330*/  VIADD R28, R28, 0xffffff85 ;  /* 0xffffff851c1c7836 */ /* 0x000fe40000000000 */
[----:B------:R-:W-:-:S02]  /*3340*/  @P0 SEL R26, RZ, 0x1, P6 ;  /* 0x00000001ff1a0807 */ /* 0x000fc40003000000 */
[----:B------:R-:W-:Y:S02]  /*3350*/  @P3 ISETP.GE.U32.AND P6, PT, R14, 0xc6, PT ;  /* 0x000000c60e00380c */ /* 0x000fe40003fc6070 */
[----:B------:R-:W-:Y:S01]  /*3360*/  ISETP.GE.U32.AND P0, PT, R15, 0xc6, PT ;  /* 0x000000c60f00780c */ /* 0x000fe20003f06070 */
[----:B------:R-:W2:Y:S01]  /*3370*/  @P1 LDC.64 R16, c[0x0][0x380] ;  /* 0x0000e000ff101b82 */ /* 0x000ea20000000a00 */
[----:B------:R-:W-:Y:S01]  /*3380*/  LOP3.LUT R28, R28, 0xff, RZ, 0xc0, !PT ;  /* 0x000000ff1c1c7812 */ /* 0x000fe200078ec0ff */
[----:B------:R-:W-:Y:S01]  /*3390*/  IMAD.MOV.U32 R24, RZ, RZ, RZ ;  /* 0x000000ffff187224 */ /* 0x000fe200078e00ff */
[----:B------:R-:W-:-:S05]  /*33a0*/  @P3 SEL R24, RZ, 0x1, P6 ;  /* 0x00000001ff183807 */ /* 0x000fca0003000000 */
[----:B------:R-:W3:Y:S01]  /*33b0*/  @P2 LDC.64 R14, c[0x0][0x380] ;  /* 0x0000e000ff0e2b82 */ /* 0x000ee20000000a00 */
[----:B------:R-:W-:Y:S02]  /*33c0*/  ISETP.GE.U32.AND P3, PT, R28, 0xc6, PT ;  /* 0x000000c61c00780c */ /* 0x000fe40003f66070 */
[----:B0-----:R-:W-:-:S05]  /*33d0*/  @P4 IADD3 R10, P6, PT, R21, R10, RZ ;  /* 0x0000000a150a4210 */ /* 0x001fca0007fde0ff */
[----:B------:R-:W0:Y:S01]  /*33e0*/  @P0 LDC.64 R18, c[0x0][0x380] ;  /* 0x0000e000ff120b82 */ /* 0x000e220000000a00 */
[----:B------:R-:W-:Y:S01]  /*33f0*/  @P4 IMAD.X R11, RZ, RZ, R11, P6 ;  /* 0x000000ffff0b4224 */ /* 0x000fe200030e060b */
[----:B-1----:R-:W-:-:S04]  /*3400*/  @P5 IADD3 R12, P6, PT, R25, R12, RZ ;  /* 0x0000000c190c5210 */ /* 0x002fc80007fde0ff */
[----:B------:R-:W4:Y:S02]  /*3410*/  @P4 LDG.E.U8 R10, desc[UR6][R10.64] ;  /* 0x000000060a0a4981 */ /* 0x000f24000c1e1100 */
[----:B------:R-:W1:Y:S01]  /*3420*/  @P3 LDC.64 R20, c[0x0][0x380] ;  /* 0x0000e000ff143b82 */ /* 0x000e620000000a00 */
[----:B------:R-:W-:-:S05]  /*3430*/  @P5 IMAD.X R13, RZ, RZ, R13, P6 ;  /* 0x000000ffff0d5224 */ /* 0x000fca00030e060d */
[----:B------:R-:W5:Y:S01]  /*3440*/  @P5 LDG.E.U8 R12, desc[UR6][R12.64] ;  /* 0x000000060c0c5981 */ /* 0x000f62000c1e1100 */
[----:B---3--:R-:W-:-:S05]  /*3450*/  @P2 IADD3 R14, P6, PT, R9, R14, RZ ;  /* 0x0000000e090e2210 */ /* 0x008fca0007fde0ff */
[----:B------:R-:W-:Y:S01]  /*3460*/  @P2 IMAD.X R15, RZ, RZ, R15, P6 ;  /* 0x000000ffff0f2224 */ /* 0x000fe200030e060f */
[----:B--2---:R-:W-:-:S04]  /*3470*/  @P1 IADD3 R16, P6, PT, R23, R16, RZ ;  /* 0x0000001017101210 */ /* 0x004fc80007fde0ff */
[----:B------:R-:W2:Y:S01]  /*3480*/  @P2 LDG.E.U8 R14, desc[UR6][R14.64] ;  /* 0x000000060e0e2981 */ /* 0x000ea2000c1e1100 */
[----:B------:R-:W-:Y:S01]  /*3490*/  @P1 IMAD.X R17, RZ, RZ, R17, P6 ;  /* 0x000000ffff111224 */ /* 0x000fe200030e0611 */
[----:B0-----:R-:W-:-:S04]  /*34a0*/  @P0 IADD3 R18, P6, PT, R29, R18, RZ ;  /* 0x000000121d120210 */ /* 0x001fc80007fde0ff */
[----:B------:R-:W3:Y:S01]  /*34b0*/  @P1 LDG.E.U8 R16, desc[UR6][R16.64] ;  /* 0x0000000610101981 */ /* 0x000ee2000c1e1100 */
[----:B------:R-:W-:Y:S01]  /*34c0*/  @P0 IMAD.X R19, RZ, RZ, R19, P6 ;  /* 0x000000ffff130224 */ /* 0x000fe200030e0613 */
[----:B-1----:R-:W-:-:S04]  /*34d0*/  @P3 IADD3 R20, P6, PT, R27, R20, RZ ;  /* 0x000000141b143210 */ /* 0x002fc80007fde0ff */
[----:B------:R-:W2:Y:S01]  /*34e0*/  @P0 LDG.E.U8 R18, desc[UR6][R18.64] ;  /* 0x0000000612120981 */ /* 0x000ea2000c1e1100 */
[----:B------:R-:W-:-:S05]  /*34f0*/  @P3 IMAD.X R21, RZ, RZ, R21, P6 ;  /* 0x000000ffff153224 */ /* 0x000fca00030e0615 */
[----:B------:R-:W2:Y:S01]  /*3500*/  @P3 LDG.E.U8 R20, desc[UR6][R20.64] ;  /* 0x0000000614143981 */ /* 0x000ea2000c1e1100 */
[----:B------:R-:W-:Y:S01]  /*3510*/  IMAD.MOV.U32 R9, RZ, RZ, RZ ;  /* 0x000000ffff097224 */ /* 0x000fe200078e00ff */
[----:B------:R-:W-:Y:S01]  /*3520*/  IADD3 R24, PT, PT, R24, R26, R22 ;  /* 0x0000001a18187210 */ /* 0x000fe20007ffe016 */
[----:B------:R-:W-:Y:S02]  /*3530*/  VIADD R8, R8, 0x8 ;  /* 0x0000000808087836 */ /* 0x000fe40000000000 */
[----:B------:R-:W-:Y:S02]  /*3540*/  IMAD.MOV.U32 R22, RZ, RZ, RZ ;  /* 0x000000ffff167224 */ /* 0x000fe400078e00ff */
[----:B------:R-:W-:Y:S02]  /*3550*/  VIADD R7, R7, 0x800 ;  /* 0x0000080007077836 */ /* 0x000fe40000000000 */
[----:B------:R-:W-:Y:S02]  /*3560*/  VIADD R5, R5, 0x800 ;  /* 0x0000080005057836 */ /* 0x000fe40000000000 */
[----:B----4-:R-:W-:-:S05]  /*3570*/  @P4 VIADD R10, R10, 0xffffff85 ;  /* 0xffffff850a0a4836 */ /* 0x010fca0000000000 */
[----:B------:R-:W-:Y:S01]  /*3580*/  @P4 LOP3.LUT R10, R10, 0xff, RZ, 0xc0, !PT ;  /* 0x000000ff0a0a4812 */ /* 0x000fe200078ec0ff */
[----:B-----5:R-:W-:-:S03]  /*3590*/  @P5 VIADD R12, R12, 0xffffff85 ;  /* 0xffffff850c0c5836 */ /* 0x020fc60000000000 */
[----:B------:R-:W-:Y:S02]  /*35a0*/  @P4 ISETP.GE.U32.AND P6, PT, R10, 0xc6, PT ;  /* 0x000000c60a00480c */ /* 0x000fe40003fc6070 */
[----:B------:R-:W-:Y:S02]  /*35b0*/  @P5 LOP3.LUT R12, R12, 0xff, RZ, 0xc0, !PT ;  /* 0x000000ff0c0c5812 */ /* 0x000fe400078ec0ff */
[----:B------:R-:W-:Y:S02]  /*35c0*/  @P4 SEL R9, RZ, 0x1, P6 ;  /* 0x00000001ff094807 */ /* 0x000fe40003000000 */
[----:B------:R-:W-:Y:S01]  /*35d0*/  @P5 ISETP.GE.U32.AND P4, PT, R12, 0xc6, PT ;  /* 0x000000c60c00580c */ /* 0x000fe20003f86070 */
[----:B------:R-:W-:Y:S02]  /*35e0*/  IMAD.MOV.U32 R10, RZ, RZ, RZ ;  /* 0x000000ffff0a7224 */ /* 0x000fe400078e00ff */
[----:B---3--:R-:W-:Y:S01]  /*35f0*/  @P1 VIADD R16, R16, 0xffffff85 ;  /* 0xffffff8510101836 */ /* 0x008fe20000000000 */
[----:B------:R-:W-:Y:S01]  /*3600*/  @P5 SEL R10, RZ, 0x1, P4 ;  /* 0x00000001ff0a5807 */ /* 0x000fe20002000000 */
[----:B--2---:R-:W-:-:S03]  /*3610*/  @P2 VIADD R14, R14, 0xffffff85 ;  /* 0xffffff850e0e2836 */ /* 0x004fc60000000000 */
[----:B------:R-:W-:Y:S02]  /*3620*/  @P1 LOP3.LUT R16, R16, 0xff, RZ, 0xc0, !PT ;  /* 0x000000ff10101812 */ /* 0x000fe400078ec0ff */
[----:B------:R-:W-:Y:S02]  /*3630*/  IADD3 R24, PT, PT, R10, R9, R24 ;  /* 0x000000090a187210 */ /* 0x000fe40007ffe018 */
[----:B------:R-:W-:Y:S02]  /*3640*/  @P1 ISETP.GE.U32.AND P5, PT, R16, 0xc6, PT ;  /* 0x000000c61000180c */ /* 0x000fe40003fa6070 */
[----:B------:R-:W-:Y:S02]  /*3650*/  CS2R R10, SRZ ;  /* 0x00000000000a7805 */ /* 0x000fe4000001ff00 */
[----:B------:R-:W-:Y:S01]  /*3660*/  @P2 LOP3.LUT R14, R14, 0xff, RZ, 0xc0, !PT ;  /* 0x000000ff0e0e2812 */ /* 0x000fe200078ec0ff */
[----:B------:R-:W-:Y:S01]  /*3670*/  @P0 VIADD R18, R18, 0xffffff85 ;  /* 0xffffff8512120836 */ /* 0x000fe20000000000 */
[----:B------:R-:W-:Y:S01]  /*3680*/  @P1 SEL R10, RZ, 0x1, P5 ;  /* 0x00000001ff0a1807 */ /* 0x000fe20002800000 */
[----:B------:R-:W-:Y:S01]  /*3690*/  @P3 VIADD R20, R20, 0xffffff85 ;  /* 0xffffff8514143836 */ /* 0x000fe20000000000 */
[----:B------:R-:W-:-:S02]  /*36a0*/  ISETP.NE.AND P1, PT, R8, RZ, PT ;  /* 0x000000ff0800720c */ /* 0x000fc40003f25270 */
[----:B------:R-:W-:Y:S02]  /*36b0*/  @P2 ISETP.GE.U32.AND P6, PT, R14, 0xc6, PT ;  /* 0x000000c60e00280c */ /* 0x000fe40003fc6070 */
[----:B------:R-:W-:Y:S02]  /*36c0*/  @P0 LOP3.LUT R18, R18, 0xff, RZ, 0xc0, !PT ;  /* 0x000000ff12120812 */ /* 0x000fe400078ec0ff */
[----:B------:R-:W-:Y:S01]  /*36d0*/  @P3 LOP3.LUT R20, R20, 0xff, RZ, 0xc0, !PT ;  /* 0x000000ff14143812 */ /* 0x000fe200078ec0ff */
[----:B------:R-:W-:Y:S01]  /*36e0*/  IMAD.MOV.U32 R9, RZ, RZ, RZ ;  /* 0x000000ffff097224 */ /* 0x000fe200078e00ff */
[----:B------:R-:W-:Y:S02]  /*36f0*/  @P2 SEL R9, RZ, 0x1, P6 ;  /* 0x00000001ff092807 */ /* 0x000fe40003000000 */
[----:B------:R-:W-:Y:S02]  /*3700*/  @P0 ISETP.GE.U32.AND P4, PT, R18, 0xc6, PT ;  /* 0x000000c61200080c */ /* 0x000fe40003f86070 */
[----:B------:R-:W-:-:S02]  /*3710*/  @P3 ISETP.GE.U32.AND P2, PT, R20, 0xc6, PT ;  /* 0x000000c61400380c */ /* 0x000fc40003f46070 */
[----:B------:R-:W-:Y:S02]  /*3720*/  IADD3 R9, PT, PT, R10, R9, R24 ;  /* 0x000000090a097210 */ /* 0x000fe40007ffe018 */
[----:B------:R-:W-:Y:S02]  /*3730*/  @P0 SEL R22, RZ, 0x1, P4 ;  /* 0x00000001ff160807 */ /* 0x000fe40002000000 */
[----:B------:R-:W-:-:S04]  /*3740*/  @P3 SEL R11, RZ, 0x1, P2 ;  /* 0x00000001ff0b3807 */ /* 0x000fc80001000000 */
[----:B------:R-:W-:Y:S01]  /*3750*/  IADD3 R22, PT, PT, R11, R22, R9 ;  /* 0x000000160b167210 */ /* 0x000fe20007ffe009 */
[----:B------:R-:W-:Y:S06]  /*3760*/  @P1 BRA `(.L_x_243) ;  /* 0xfffffff400e41947 */ /* 0x000fec000383ffff */
[----:B------:R-:W-:Y:S05]  /*3770*/  BSYNC.RECONVERGENT B3 ;  /* 0x0000000000037941 */ /* 0x000fea0003800200 */
.L_x_242:
[----:B------:R-:W-:-:S07]  /*3780*/  VIADD R12, R7, 0xfffffc00 ;  /* 0xfffffc00070c7836 */ /* 0x000fce0000000000 */
.L_x_241:
[----:B------:R-:W-:Y:S05]  /*3790*/  BSYNC.RECONVERGENT B2 ;  /* 0x0000000000027941 */ /* 0x000fea0003800200 */
.L_x_240:
[----:B------:R-:W-:-:S13]  /*37a0*/  ISETP.NE.AND P0, PT, R6, RZ, PT ;  /* 0x000000ff0600720c */ /* 0x000fda0003f05270 */
[----:B------:R-:W-:Y:S05]  /*37b0*/  @!P0 BRA `(.L_x_239) ;  /* 0x0000000800208947 */ /* 0x000fea0003800000 */
[----:B------:R-:W-:Y:S01]  /*37c0*/  ISETP.GE.U32.AND P1, PT, R6, 0x4, PT ;  /* 0x000000040600780c */ /* 0x000fe20003f26070 */
[----:B------:R-:W-:Y:S01]  /*37d0*/  BSSY.RECONVERGENT B2, `(.L_x_244) ;  /* 0x0000047000027945 */ /* 0x000fe20003800200 */
[----:B------:R-:W-:-:S11]  /*37e0*/  LOP3.LUT P0, R13, R4, 0x3, RZ, 0xc0, !PT ;  /* 0x00000003040d7812 */ /* 0x000fd6000780c0ff */
[----:B------:R-:W-:Y:S05]  /*37f0*/  @!P1 BRA `(.L_x_245) ;  /* 0x0000000400109947 */ /* 0x000fea0003800000 */
[----:B------:R-:W0:Y:S01]  /*3800*/  LDCU.64 UR10, c[0x0][0x388] ;  /* 0x00007100ff0a77ac */ /* 0x000e220008000a00 */
[----:B------:R-:W-:-:S04]  /*3810*/  IMAD.IADD R21, R12, 0x1, R3 ;  /* 0x000000010c157824 */ /* 0x000fc800078e0203 */
        /* <DEDUP_REMOVED lines=34> */
[----:B------:R0:W4:Y:S01]  /*3a40*/  @P4 LDG.E.U8 R10, desc[UR6][R10.64] ;  /* 0x000000060a0a4981 */ /* 0x000122000c1e1100 */
        /* <DEDUP_REMOVED lines=8> */
[----:B0-----:R-:W-:Y:S02]  /*3ad0*/  IMAD.MOV.U32 R11, RZ, RZ, RZ ;  /* 0x000000ffff0b7224 */ /* 0x001fe400078e00ff */
[----:B------:R-:W-:Y:S02]  /*3ae0*/  VIADD R12, R12, 0x400 ;  /* 0x000004000c0c7836 */ /* 0x000fe40000000000 */
[----:B----4-:R-:W-:-:S05]  /*3af0*/  @P4 VIADD R14, R10, 0xffffff85 ;  /* 0xffffff850a0e4836 */ /* 0x010fca0000000000 */
[----:B------:R-:W-:Y:S01]  /*3b00*/  @P4 LOP3.LUT R14, R14, 0xff, RZ, 0xc0, !PT ;  /* 0x000000ff0e0e4812 */ /* 0x000fe200078ec0ff */
[----:B--2---:R-:W-:-:S03]  /*3b10*/  @P1 VIADD R10, R4, 0xffffff85 ;  /* 0xffffff85040a1836 */ /* 0x004fc60000000000 */
[----:B------:R-:W-:Y:S01]  /*3b20*/  @P4 ISETP.GE.U32.AND P5, PT, R14, 0xc6, PT ;  /* 0x000000c60e00480c */ /* 0x000fe20003fa6070 */
[----:B---3--:R-:W-:Y:S01]  /*3b30*/  @P3 VIADD R14, R6, 0xffffff85 ;  /* 0xffffff85060e3836 */ /* 0x008fe20000000000 */
[----:B------:R-:W-:Y:S02]  /*3b40*/  @P1 LOP3.LUT R10, R10, 0xff, RZ, 0xc0, !PT ;  /* 0x000000ff0a0a1812 */ /* 0x000fe400078ec0ff */
        /* <DEDUP_REMOVED lines=15> */
.L_x_245:
[----:B------:R-:W-:Y:S05]  /*3c40*/  BSYNC.RECONVERGENT B2 ;  /* 0x0000000000027941 */ /* 0x000fea0003800200 */
.L_x_244:
[----:B------:R-:W-:Y:S05]  /*3c50*/  @!P0 BRA `(.L_x_239) ;  /* 0x0000000000f88947 */ /* 0x000fea0003800000 */
[----:B------:R-:W-:Y:S01]  /*3c60*/  ISETP.NE.AND P1, PT, R13, 0x1, PT ;  /* 0x000000010d00780c */ /* 0x000fe20003f25270 */
[----:B------:R-:W-:Y:S01]  /*3c70*/  BSSY.RECONVERGENT B2, `(.L_x_246) ;  /* 0x0000027000027945 */ /* 0x000fe20003800200 */
[----:B------:R-:W-:-:S11]  /*3c80*/  LOP3.LUT P0, RZ, R2, 0x100, RZ, 0xc0, !PT ;  /* 0x0000010002ff7812 */ /* 0x000fd6000780c0ff */
[----:B------:R-:W-:Y:S05]  /*3c90*/  @!P1 BRA `(.L_x_247) ;  /* 0x0000000000909947 */ /* 0x000fea0003800000 */
[----:B------:R-:W0:Y:S01]  /*3ca0*/  LDCU.64 UR10, c[0x0][0x388] ;  /* 0x00007100ff0a77ac */ /* 0x000e220008000a00 */
[----:B------:R-:W-:-:S04]  /*3cb0*/  IMAD.IADD R11, R12, 0x1, R3 ;  /* 0x000000010c0b7824 */ /* 0x000fc800078e0203 */
        /* <DEDUP_REMOVED lines=21> */
[----:B------:R-:W-:Y:S02]  /*3e10*/  IMAD.MOV.U32 R9, RZ, RZ, RZ ;  /* 0x000000ffff097224 */ /* 0x000fe400078e00ff */
[----:B------:R-:W-:Y:S02]  /*3e20*/  VIADD R12, R12, 0x200 ;  /* 0x000002000c0c7836 */ /* 0x000fe40000000000 */
[----:B--2---:R-:W-:Y:S02]  /*3e30*/  @P1 VIADD R2, R6, 0xffffff85 ;  /* 0xffffff8506021836 */ /* 0x004fe40000000000 */
[----:B---3--:R-:W-:-:S03]  /*3e40*/  @P3 VIADD R8, R4, 0xffffff85 ;  /* 0xffffff8504083836 */ /* 0x008fc60000000000 */
[----:B------:R-:W-:-:S04]  /*3e50*/  @P1 LOP3.LUT R2, R2, 0xff, RZ, 0xc0, !PT ;  /* 0x000000ff02021812 */ /* 0x000fc800078ec0ff */
        /* <DEDUP_REMOVED lines=8> */
.L_x_247:
[----:B------:R-:W-:Y:S05]  /*3ee0*/  BSYNC.RECONVERGENT B2 ;  /* 0x0000000000027941 */ /* 0x000fea0003800200 */
.L_x_246:
[----:B------:R-:W-:Y:S05]  /*3ef0*/  @P0 BRA `(.L_x_239) ;  /* 0x0000000000500947 */ /* 0x000fea0003800000 */
[----:B------:R-:W0:Y:S01]  /*3f00*/  LDCU.128 UR12, c[0x0][0x380] ;  /* 0x00007000ff0c77ac */ /* 0x000e220008000c00 */
[----:B------:R-:W-:-:S05]  /*3f10*/  IMAD.IADD R4, R12, 0x1, R3 ;  /* 0x000000010c047824 */ /* 0x000fca00078e0203 */
[----:B0-----:R-:W-:-:S05]  /*3f20*/  IADD3 R2, P0, PT, R4, UR14, RZ ;  /* 0x0000000e04027c10 */ /* 0x001fca000ff1e0ff */
[----:B------:R-:W-:-:S05]  /*3f30*/  IMAD.X R3, RZ, RZ, UR15, P0 ;  /* 0x0000000fff037e24 */ /* 0x000fca00080e06ff */
[----:B------:R-:W2:Y:S01]  /*3f40*/  LDG.E.U8 R2, desc[UR6][R2.64] ;  /* 0x0000000602027981 */ /* 0x000ea2000c1e1100 */
[----:B------:R-:W-:Y:S01]  /*3f50*/  IADD3 R4, P1, PT, R4, UR12, RZ ;  /* 0x0000000c04047c10 */ /* 0x000fe2000ff3e0ff */
[----:B------:R-:W-:Y:S01]  /*3f60*/  BSSY.RECONVERGENT B2, `(.L_x_248) ;  /* 0x000000c000027945 */ /* 0x000fe20003800200 */
[----:B------:R-:W-:Y:S02]  /*3f70*/  IMAD.MOV.U32 R7, RZ, RZ, RZ ;  /* 0x000000ffff077224 */ /* 0x000fe400078e00ff */
[----:B--2---:R-:W-:-:S05]  /*3f80*/  VIADD R5, R2, 0xffffff85 ;  /* 0xffffff8502057836 */ /* 0x004fca0000000000 */
[----:B------:R-:W-:-:S04]  /*3f90*/  LOP3.LUT R5, R5, 0xff, RZ, 0xc0, !PT ;  /* 0x000000ff05057812 */ /* 0x000fc800078ec0ff */
[----:B------:R-:W-:Y:S01]  /*3fa0*/  ISETP.GE.U32.AND P0, PT, R5, 0xc6, PT ;  /* 0x000000c60500780c */ /* 0x000fe20003f06070 */
[----:B------:R-:W-:-:S12]  /*3fb0*/  IMAD.X R5, RZ, RZ, UR13, P1 ;  /* 0x0000000dff057e24 */ /* 0x000fd800088e06ff */
[----:B------:R-:W-:Y:S05]  /*3fc0*/  @!P0 BRA `(.L_x_249) ;  /* 0x0000000000148947 */ /* 0x000fea0003800000 */
[----:B------:R-:W2:Y:S02]  /*3fd0*/  LDG.E.U8 R4, desc[UR6][R4.64] ;  /* 0x0000000604047981 */ /* 0x000ea4000c1e1100 */
[----:B--2---:R-:W-:-:S05]  /*3fe0*/  VIADD R2, R4, 0xffffff85 ;  /* 0xffffff8504027836 */ /* 0x004fca0000000000 */
[----:B------:R-:W-:-:S04]  /*3ff0*/  LOP3.LUT R2, R2, 0xff, RZ, 0xc0, !PT ;  /* 0x000000ff02027812 */ /* 0x000fc800078ec0ff */
[----:B------:R-:W-:-:S04]  /*4000*/  ISETP.GE.U32.AND P0, PT, R2, 0xc6, PT ;  /* 0x000000c60200780c */ /* 0x000fc80003f06070 */
[----:B------:R-:W-:-:S09]  /*4010*/  SEL R7, RZ, 0x1, P0 ;  /* 0x00000001ff077807 */ /* 0x000fd20000000000 */
.L_x_249:
[----:B------:R-:W-:Y:S05]  /*4020*/  BSYNC.RECONVERGENT B2 ;  /* 0x0000000000027941 */ /* 0x000fea0003800200 */
.L_x_248:
[----:B------:R-:W-:-:S07]  /*4030*/  IMAD.IADD R22, R22, 0x1, R7 ;  /* 0x0000000116167824 */ /* 0x000fce00078e0207 */
.L_x_239:
[----:B------:R-:W-:Y:S05]  /*4040*/  BSYNC.RECONVERGENT B1 ;  /* 0x0000000000017941 */ /* 0x000fea0003800200 */
.L_x_237:
        /* <DEDUP_REMOVED lines=42> */
.L_x_235:
[----:B------:R-:W-:Y:S05]  /*42f0*/  BSYNC.RECONVERGENT B0 ;  /* 0x0000000000007941 */ /* 0x000fea0003800200 */
.L_x_217:
[----:B------:R-:W-:Y:S05]  /*4300*/  @P0 EXIT ;  /* 0x000000000000094d */ /* 0x000fea0003800000 */
[----:B------:R-:W3:Y:S01]  /*4310*/  LDC.64 R4, c[0x0][0x398] ;  /* 0x0000e600ff047b82 */ /* 0x000ee20000000a00 */
[----:B------:R-:W0:Y:S02]  /*4320*/  LDCU UR4, c[0x0][0x3a8] ;  /* 0x00007500ff0477ac */ /* 0x000e240008000800 */
[----:B012---:R-:W-:-:S05]  /*4330*/  VIADD R3, R3, UR4 ;  /* 0x0000000403037c36 */ /* 0x007fca0008000000 */
[----:B---3--:R-:W-:Y:S01]  /*4340*/  STG.E desc[UR6][R4.64], R3 ;  /* 0x0000000304007986 */ /* 0x008fe2000c101906 */
[----:B------:R-:W-:Y:S05]  /*4350*/  EXIT ;  /* 0x000000000000794d */ /* 0x000fea0003800000 */
.L_x_250:
        /* <DEDUP_REMOVED lines=10> */
.L_x_257:


//--------------------- .text._ZN3cub18CUB_300001_SM_10006detail11EmptyKernelIvEEvv --------------------------
	.section	.text._ZN3cub18CUB_300001_SM_10006detail11EmptyKernelIvEEvv,"ax",@progbits
	.align	128
        .global         _ZN3cub18CUB_300001_SM_10006detail11EmptyKernelIvEEvv
        .type           _ZN3cub18CUB_300001_SM_10006detail11EmptyKernelIvEEvv,@function
        .size           _ZN3cub18CUB_300001_SM_10006detail11EmptyKernelIvEEvv,(.L_x_258 - _ZN3cub18CUB_300001_SM_10006detail11EmptyKernelIvEEvv)
        .other          _ZN3cub18CUB_300001_SM_10006detail11EmptyKernelIvEEvv,@"STO_CUDA_ENTRY STV_DEFAULT"
_ZN3cub18CUB_300001_SM_10006detail11EmptyKernelIvEEvv:
.text._ZN3cub18CUB_300001_SM_10006detail11EmptyKernelIvEEvv:
[----:B------:R-:W-:Y:S01]  /*0000*/  LDC R1, c[0x0][0x37c] ;  /* 0x0000df00ff017b82 */ /* 0x000fe20000000800 */
[----:B------:R-:W-:Y:S05]  /*0010*/  EXIT ;  /* 0x000000000000794d */ /* 0x000fea0003800000 */
.L_x_251:
        /* <DEDUP_REMOVED lines=14> */
.L_x_258:


//--------------------- .nv.shared._ZN3cub18CUB_300001_SM_10006detail6reduce28DeviceReduceSingleTileKernelINS2_10policy_hubIiyN4cuda3std3__44plusIiEEE10Policy1000EPiSC_iS9_iiNS7_10__identityEEEvT0_T1_T2_T3_T4_T6_ --------------------------
	.section	.nv.shared._ZN3cub18CUB_300001_SM_10006detail6reduce28DeviceReduceSingleTileKernelINS2_10policy_hubIiyN4cuda3std3__44plusIiEEE10Policy1000EPiSC_iS9_iiNS7_10__identityEEEvT0_T1_T2_T3_T4_T6_,"aw",@nobits
	.sectionflags	@""
	.align	4
.nv.shared._ZN3cub18CUB_300001_SM_10006detail6reduce28DeviceReduceSingleTileKernelINS2_10policy_hubIiyN4cuda3std3__44plusIiEEE10Policy1000EPiSC_iS9_iiNS7_10__identityEEEvT0_T1_T2_T3_T4_T6_:
	.zero		1068


//--------------------- .nv.shared.reserved.0     --------------------------
	.section	.nv.shared.reserved.0,"aw",@nobits
	.weak		__nv_reservedSMEM_offset_0_alias
	.size		__nv_reservedSMEM_offset_0_alias, 0, 64
	.other		__nv_reservedSMEM_offset_0_alias,@"STO_CUDA_RESERVED_SHARED STV_DEFAULT"
__nv_reservedSMEM_offset_0_alias:
	.zero		0
	.zero		64


//--------------------- .nv.global                --------------------------
	.section	.nv.global,"aw",@nobits
.nv.global:
	.type		_ZN34_INTERNAL_5bf5dc97_4_k_cu_c9416a1f6thrust24THRUST_300001_SM_1000_NS3seqE,@object
	.size		_ZN34_INTERNAL_5bf5dc97_4_k_cu_c9416a1f6thrust24THRUST_300001_SM_1000_NS3seqE,(_ZN34_INTERNAL_5bf5dc97_4_k_cu_c9416a1f4cuda3std3__48in_placeE - _ZN34_INTERNAL_5bf5dc97_4_k_cu_c9416a1f6thrust24THRUST_300001_SM_1000_NS3seqE)
_ZN34_INTERNAL_5bf5dc97_4_k_cu_c9416a1f6thrust24THRUST_300001_SM_1000_NS3seqE:
	.zero		1
	.type		_ZN34_INTERNAL_5bf5dc97_4_k_cu_c9416a1f4cuda3std3__48in_placeE,@object
	.size		_ZN34_INTERNAL_5bf5dc97_4_k_cu_c9416a1f4cuda3std3__48in_placeE,(_ZN34_INTERNAL_5bf5dc97_4_k_cu_c9416a1f4cuda3std6ranges3__45__cpo4sizeE - _ZN34_INTERNAL_5bf5dc97_4_k_cu_c9416a1f4cuda3std3__48in_placeE)
_ZN34_INTERNAL_5bf5dc97_4_k_cu_c9416a1f4cuda3std3__48in_placeE:
	.zero		1
	.type		_ZN34_INTERNAL_5bf5dc97_4_k_cu_c9416a1f4cuda3std6ranges3__45__cpo4sizeE,@object
	.size		_ZN34_INTERNAL_5bf5dc97_4_k_cu_c9416a1f4cuda3std6ranges3__45__cpo4sizeE,(_ZN34_INTERNAL_5bf5dc97_4_k_cu_c9416a1f6thrust24THRUST_300001_SM_1000_NS12placeholders2_3E - _ZN34_INTERNAL_5bf5dc97_4_k_cu_c9416a1f4cuda3std6ranges3__45__cpo4sizeE)
_ZN34_INTERNAL_5bf5dc97_4_k_cu_c9416a1f4cuda3std6ranges3__45__cpo4sizeE:
	.zero		1
	.type		_ZN34_INTERNAL_5bf5dc97_4_k_cu_c9416a1f6thrust24THRUST_300001_SM_1000_NS12placeholders2_3E,@object
	.size		_ZN34_INTERNAL_5bf5dc97_4_k_cu_c9416a1f6thrust24THRUST_300001_SM_1000_NS12placeholders2_3E,(_ZN34_INTERNAL_5bf5dc97_4_k_cu_c9416a1f4cuda3std3__45__cpo6cbeginE - _ZN34_INTERNAL_5bf5dc97_4_k_cu_c9416a1f6thrust24THRUST_300001_SM_1000_NS12placeholders2_3E)
_ZN34_INTERNAL_5bf5dc97_4_k_cu_c9416a1f6thrust24THRUST_300001_SM_1000_NS12placeholders2_3E:
	.zero		1
	.type		_ZN34_INTERNAL_5bf5dc97_4_k_cu_c9416a1f4cuda3std3__45__cpo6cbeginE,@object
	.size		_ZN34_INTERNAL_5bf5dc97_4_k_cu_c9416a1f4cuda3std3__45__cpo6cbeginE,(_ZN34_INTERNAL_5bf5dc97_4_k_cu_c9416a1f4cuda3std6ranges3__45__cpo6cbeginE - _ZN34_INTERNAL_5bf5dc97_4_k_cu_c9416a1f4cuda3std3__45__cpo6cbeginE)
_ZN34_INTERNAL_5bf5dc97_4_k_cu_c9416a1f4cuda3std3__45__cpo6cbeginE:
	.zero		1
	.type		_ZN34_INTERNAL_5bf5dc97_4_k_cu_c9416a1f4cuda3std6ranges3__45__cpo6cbeginE,@object
	.size		_ZN34_INTERNAL_5bf5dc97_4_k_cu_c9416a1f4cuda3std6ranges3__45__cpo6cbeginE,(_ZN34_INTERNAL_5bf5dc97_4_k_cu_c9416a1f6thrust24THRUST_300001_SM_1000_NS12placeholders2_7E - _ZN34_INTERNAL_5bf5dc97_4_k_cu_c9416a1f4cuda3std6ranges3__45__cpo6cbeginE)
_ZN34_INTERNAL_5bf5dc97_4_k_cu_c9416a1f4cuda3std6ranges3__45__cpo6cbeginE:
	.zero		1
	.type		_ZN34_INTERNAL_5bf5dc97_4_k_cu_c9416a1f6thrust24THRUST_300001_SM_1000_NS12placeholders2_7E,@object
	.size		_ZN34_INTERNAL_5bf5dc97_4_k_cu_c9416a1f6thrust24THRUST_300001_SM_1000_NS12placeholders2_7E,(_ZN34_INTERNAL_5bf5dc97_4_k_cu_c9416a1f4cuda3std3__45__cpo7crbeginE - _ZN34_INTERNAL_5bf5dc97_4_k_cu_c9416a1f6thrust24THRUST_300001_SM_1000_NS12placeholders2_7E)
_ZN34_INTERNAL_5bf5dc97_4_k_cu_c9416a1f6thrust24THRUST_300001_SM_1000_NS12placeholders2_7E:
	.zero		1
	.type		_ZN34_INTERNAL_5bf5dc97_4_k_cu_c9416a1f4cuda3std3__45__cpo7crbeginE,@object
	.size		_ZN34_INTERNAL_5bf5dc97_4_k_cu_c9416a1f4cuda3std3__45__cpo7crbeginE,(_ZN34_INTERNAL_5bf5dc97_4_k_cu_c9416a1f4cuda3std6ranges3__45__cpo4nextE - _ZN34_INTERNAL_5bf5dc97_4_k_cu_c9416a1f4cuda3std3__45__cpo7crbeginE)
_ZN34_INTERNAL_5bf5dc97_4_k_cu_c9416a1f4cuda3std3__45__cpo7crbeginE:
	.zero		1
	.type		_ZN34_INTERNAL_5bf5dc97_4_k_cu_c9416a1f4cuda3std6ranges3__45__cpo4nextE,@object
	.size		_ZN34_INTERNAL_5bf5dc97_4_k_cu_c9416a1f4cuda3std6ranges3__45__cpo4nextE,(_ZN34_INTERNAL_5bf5dc97_4_k_cu_c9416a1f4cuda3std6ranges3__45__cpo4swapE - _ZN34_INTERNAL_5bf5dc97_4_k_cu_c9416a1f4cuda3std6ranges3__45__cpo4nextE)
_ZN34_INTERNAL_5bf5dc97_4_k_cu_c9416a1f4cuda3std6ranges3__45__cpo4nextE:
	.zero		1
	.type		_ZN34_INTERNAL_5bf5dc97_4_k_cu_c9416a1f4cuda3std6ranges3__45__cpo4swapE,@object
	.size		_ZN34_INTERNAL_5bf5dc97_4_k_cu_c9416a1f4cuda3std6ranges3__45__cpo4swapE,(_ZN34_INTERNAL_5bf5dc97_4_k_cu_c9416a1f6thrust24THRUST_300001_SM_1000_NS8cuda_cub10par_nosyncE - _ZN34_INTERNAL_5bf5dc97_4_k_cu_c9416a1f4cuda3std6ranges3__45__cpo4swapE)
_ZN34_INTERNAL_5bf5dc97_4_k_cu_c9416a1f4cuda3std6ranges3__45__cpo4swapE:
	.zero		1
	.type		_ZN34_INTERNAL_5bf5dc97_4_k_cu_c9416a1f6thrust24THRUST_300001_SM_1000_NS8cuda_cub10par_nosyncE,@object
	.size		_ZN34_INTERNAL_5bf5dc97_4_k_cu_c9416a1f6thrust24THRUST_300001_SM_1000_NS8cuda_cub10par_nosyncE,(_ZN34_INTERNAL_5bf5dc97_4_k_cu_c9416a1f6thrust24THRUST_300001_SM_1000_NS12placeholders2_9E - _ZN34_INTERNAL_5bf5dc97_4_k_cu_c9416a1f6thrust24THRUST_300001_SM_1000_NS8cuda_cub10par_nosyncE)
_ZN34_INTERNAL_5bf5dc97_4_k_cu_c9416a1f6thrust24THRUST_300001_SM_1000_NS8cuda_cub10par_nosyncE:
	.zero		1
	.type		_ZN34_INTERNAL_5bf5dc97_4_k_cu_c9416a1f6thrust24THRUST_300001_SM_1000_NS12placeholders2_9E,@object
	.size		_ZN34_INTERNAL_5bf5dc97_4_k_cu_c9416a1f6thrust24THRUST_300001_SM_1000_NS12placeholders2_9E,(_ZN34_INTERNAL_5bf5dc97_4_k_cu_c9416a1f4cuda3std3__436_GLOBAL__N__5bf5dc97_4_k_cu_c9416a1f6ignoreE - _ZN34_INTERNAL_5bf5dc97_4_k_cu_c9416a1f6thrust24THRUST_300001_SM_1000_NS12placeholders2_9E)
_ZN34_INTERNAL_5bf5dc97_4_k_cu_c9416a1f6thrust24THRUST_300001_SM_1000_NS12placeholders2_9E:
	.zero		1
	.type		_ZN34_INTERNAL_5bf5dc97_4_k_cu_c9416a1f4cuda3std3__436_GLOBAL__N__5bf5dc97_4_k_cu_c9416a1f6ignoreE,@object
	.size		_ZN34_INTERNAL_5bf5dc97_4_k_cu_c9416a1f4cuda3std3__436_GLOBAL__N__5bf5dc97_4_k_cu_c9416a1f6ignoreE,(_ZN34_INTERNAL_5bf5dc97_4_k_cu_c9416a1f4cuda3std6ranges3__45__cpo4dataE - _ZN34_INTERNAL_5bf5dc97_4_k_cu_c9416a1f4cuda3std3__436_GLOBAL__N__5bf5dc97_4_k_cu_c9416a1f6ignoreE)
_ZN34_INTERNAL_5bf5dc97_4_k_cu_c9416a1f4cuda3std3__436_GLOBAL__N__5bf5dc97_4_k_cu_c9416a1f6ignoreE:
	.zero		1
	.type		_ZN34_INTERNAL_5bf5dc97_4_k_cu_c9416a1f4cuda3std6ranges3__45__cpo4dataE,@object
	.size		_ZN34_INTERNAL_5bf5dc97_4_k_cu_c9416a1f4cuda3std6ranges3__45__cpo4dataE,(_ZN34_INTERNAL_5bf5dc97_4_k_cu_c9416a1f6thrust24THRUST_300001_SM_1000_NS12placeholders2_1E - _ZN34_INTERNAL_5bf5dc97_4_k_cu_c9416a1f4cuda3std6ranges3__45__cpo4dataE)
_ZN34_INTERNAL_5bf5dc97_4_k_cu_c9416a1f4cuda3std6ranges3__45__cpo4dataE:
	.zero		1
	.type		_ZN34_INTERNAL_5bf5dc97_4_k_cu_c9416a1f6thrust24THRUST_300001_SM_1000_NS12placeholders2_1E,@object
	.size		_ZN34_INTERNAL_5bf5dc97_4_k_cu_c9416a1f6thrust24THRUST_300001_SM_1000_NS12placeholders2_1E,(_ZN34_INTERNAL_5bf5dc97_4_k_cu_c9416a1f4cuda3std3__45__cpo5beginE - _ZN34_INTERNAL_5bf5dc97_4_k_cu_c9416a1f6thrust24THRUST_300001_SM_1000_NS12placeholders2_1E)
_ZN34_INTERNAL_5bf5dc97_4_k_cu_c9416a1f6thrust24THRUST_300001_SM_1000_NS12placeholders2_1E:
	.zero		1
	.type		_ZN34_INTERNAL_5bf5dc97_4_k_cu_c9416a1f4cuda3std3__45__cpo5beginE,@object
	.size		_ZN34_INTERNAL_5bf5dc97_4_k_cu_c9416a1f4cuda3std3__45__cpo5beginE,(_ZN34_INTERNAL_5bf5dc97_4_k_cu_c9416a1f4cuda3std6ranges3__45__cpo5beginE - _ZN34_INTERNAL_5bf5dc97_4_k_cu_c9416a1f4cuda3std3__45__cpo5beginE)
_ZN34_INTERNAL_5bf5dc97_4_k_cu_c9416a1f4cuda3std3__45__cpo5beginE:
	.zero		1
	.type		_ZN34_INTERNAL_5bf5dc97_4_k_cu_c9416a1f4cuda3std6ranges3__45__cpo5beginE,@object
	.size		_ZN34_INTERNAL_5bf5dc97_4_k_cu_c9416a1f4cuda3std6ranges3__45__cpo5beginE,(_ZN34_INTERNAL_5bf5dc97_4_k_cu_c9416a1f6thrust24THRUST_300001_SM_1000_NS12placeholders2_5E - _ZN34_INTERNAL_5bf5dc97_4_k_cu_c9416a1f4cuda3std6ranges3__45__cpo5beginE)
_ZN34_INTERNAL_5bf5dc97_4_k_cu_c9416a1f4cuda3std6ranges3__45__cpo5beginE:
	.zero		1
	.type		_ZN34_INTERNAL_5bf5dc97_4_k_cu_c9416a1f6thrust24THRUST_300001_SM_1000_NS12placeholders2_5E,@object
	.size		_ZN34_INTERNAL_5bf5dc97_4_k_cu_c9416a1f6thrust24THRUST_300001_SM_1000_NS12placeholders2_5E,(_ZN34_INTERNAL_5bf5dc97_4_k_cu_c9416a1f4cuda3std3__45__cpo6rbeginE - _ZN34_INTERNAL_5bf5dc97_4_k_cu_c9416a1f6thrust24THRUST_300001_SM_1000_NS12placeholders2_5E)
_ZN34_INTERNAL_5bf5dc97_4_k_cu_c9416a1f6thrust24THRUST_300001_SM_1000_NS12placeholders2_5E:
	.zero		1
	.type		_ZN34_INTERNAL_5bf5dc97_4_k_cu_c9416a1f4cuda3std3__45__cpo6rbeginE,@object
	.size		_ZN34_INTERNAL_5bf5dc97_4_k_cu_c9416a1f4cuda3std3__45__cpo6rbeginE,(_ZN34_INTERNAL_5bf5dc97_4_k_cu_c9416a1f4cuda3std6ranges3__45__cpo7advanceE - _ZN34_INTERNAL_5bf5dc97_4_k_cu_c9416a1f4cuda3std3__45__cpo6rbeginE)
_ZN34_INTERNAL_5bf5dc97_4_k_cu_c9416a1f4cuda3std3__45__cpo6rbeginE:
	.zero		1
	.type		_ZN34_INTERNAL_5bf5dc97_4_k_cu_c9416a1f4cuda3std6ranges3__45__cpo7advanceE,@object
	.size		_ZN34_INTERNAL_5bf5dc97_4_k_cu_c9416a1f4cuda3std6ranges3__45__cpo7advanceE,(_ZN34_INTERNAL_5bf5dc97_4_k_cu_c9416a1f4cuda3std3__47nulloptE - _ZN34_INTERNAL_5bf5dc97_4_k_cu_c9416a1f4cuda3std6ranges3__45__cpo7advanceE)
_ZN34_INTERNAL_5bf5dc97_4_k_cu_c9416a1f4cuda3std6ranges3__45__cpo7advanceE:
	.zero		1
	.type		_ZN34_INTERNAL_5bf5dc97_4_k_cu_c9416a1f4cuda3std3__47nulloptE,@object
	.size		_ZN34_INTERNAL_5bf5dc97_4_k_cu_c9416a1f4cuda3std3__47nulloptE,(_ZN34_INTERNAL_5bf5dc97_4_k_cu_c9416a1f4cuda3std6ranges3__45__cpo8distanceE - _ZN34_INTERNAL_5bf5dc97_4_k_cu_c9416a1f4cuda3std3__47nulloptE)
_ZN34_INTERNAL_5bf5dc97_4_k_cu_c9416a1f4cuda3std3__47nulloptE:
	.zero		1
	.type		_ZN34_INTERNAL_5bf5dc97_4_k_cu_c9416a1f4cuda3std6ranges3__45__cpo8distanceE,@object
	.size		_ZN34_INTERNAL_5bf5dc97_4_k_cu_c9416a1f4cuda3std6ranges3__45__cpo8distanceE,(_ZN34_INTERNAL_5bf5dc97_4_k_cu_c9416a1f6thrust24THRUST_300001_SM_1000_NS12placeholders3_10E - _ZN34_INTERNAL_5bf5dc97_4_k_cu_c9416a1f4cuda3std6ranges3__45__cpo8distanceE)
_ZN34_INTERNAL_5bf5dc97_4_k_cu_c9416a1f4cuda3std6ranges3__45__cpo8distanceE:
	.zero		1
	.type		_ZN34_INTERNAL_5bf5dc97_4_k_cu_c9416a1f6thrust24THRUST_300001_SM_1000_NS12placeholders3_10E,@object
	.size		_ZN34_INTERNAL_5bf5dc97_4_k_cu_c9416a1f6thrust24THRUST_300001_SM_1000_NS12placeholders3_10E,(_ZN34_INTERNAL_5bf5dc97_4_k_cu_c9416a1f4cuda3std3__419piecewise_constructE - _ZN34_INTERNAL_5bf5dc97_4_k_cu_c9416a1f6thrust24THRUST_300001_SM_1000_NS12placeholders3_10E)
_ZN34_INTERNAL_5bf5dc97_4_k_cu_c9416a1f6thrust24THRUST_300001_SM_1000_NS12placeholders3_10E:
	.zero		1
	.type		_ZN34_INTERNAL_5bf5dc97_4_k_cu_c9416a1f4cuda3std3__419piecewise_constructE,@object
	.size		_ZN34_INTERNAL_5bf5dc97_4_k_cu_c9416a1f4cuda3std3__419piecewise_constructE,(_ZN34_INTERNAL_5bf5dc97_4_k_cu_c9416a1f4cuda3std6ranges3__45__cpo5cdataE - _ZN34_INTERNAL_5bf5dc97_4_k_cu_c9416a1f4cuda3std3__419piecewise_constructE)
_ZN34_INTERNAL_5bf5dc97_4_k_cu_c9416a1f4cuda3std3__419piecewise_constructE:
	.zero		1
	.type		_ZN34_INTERNAL_5bf5dc97_4_k_cu_c9416a1f4cuda3std6ranges3__45__cpo5cdataE,@object
	.size		_ZN34_INTERNAL_5bf5dc97_4_k_cu_c9416a1f4cuda3std6ranges3__45__cpo5cdataE,(_ZN34_INTERNAL_5bf5dc97_4_k_cu_c9416a1f6thrust24THRUST_300001_SM_1000_NS12placeholders2_2E - _ZN34_INTERNAL_5bf5dc97_4_k_cu_c9416a1f4cuda3std6ranges3__45__cpo5cdataE)
_ZN34_INTERNAL_5bf5dc97_4_k_cu_c9416a1f4cuda3std6ranges3__45__cpo5cdataE:
	.zero		1
	.type		_ZN34_INTERNAL_5bf5dc97_4_k_cu_c9416a1f6thrust24THRUST_300001_SM_1000_NS12placeholders2_2E,@object
	.size		_ZN34_INTERNAL_5bf5dc97_4_k_cu_c9416a1f6thrust24THRUST_300001_SM_1000_NS12placeholders2_2E,(_ZN34_INTERNAL_5bf5dc97_4_k_cu_c9416a1f4cuda3std3__45__cpo3endE - _ZN34_INTERNAL_5bf5dc97_4_k_cu_c9416a1f6thrust24THRUST_300001_SM_1000_NS12placeholders2_2E)
_ZN34_INTERNAL_5bf5dc97_4_k_cu_c9416a1f6thrust24THRUST_300001_SM_1000_NS12placeholders2_2E:
	.zero		1
	.type		_ZN34_INTERNAL_5bf5dc97_4_k_cu_c9416a1f4cuda3std3__45__cpo3endE,@object
	.size		_ZN34_INTERNAL_5bf5dc97_4_k_cu_c9416a1f4cuda3std3__45__cpo3endE,(_ZN34_INTERNAL_5bf5dc97_4_k_cu_c9416a1f4cuda3std6ranges3__45__cpo3endE - _ZN34_INTERNAL_5bf5dc97_4_k_cu_c9416a1f4cuda3std3__45__cpo3endE)
_ZN34_INTERNAL_5bf5dc97_4_k_cu_c9416a1f4cuda3std3__45__cpo3endE:
	.zero		1
	.type		_ZN34_INTERNAL_5bf5dc97_4_k_cu_c9416a1f4cuda3std6ranges3__45__cpo3endE,@object
	.size		_ZN34_INTERNAL_5bf5dc97_4_k_cu_c9416a1f4cuda3std6ranges3__45__cpo3endE,(_ZN34_INTERNAL_5bf5dc97_4_k_cu_c9416a1f6thrust24THRUST_300001_SM_1000_NS12placeholders2_6E - _ZN34_INTERNAL_5bf5dc97_4_k_cu_c9416a1f4cuda3std6ranges3__45__cpo3endE)
_ZN34_INTERNAL_5bf5dc97_4_k_cu_c9416a1f4cuda3std6ranges3__45__cpo3endE:
	.zero		1
	.type		_ZN34_INTERNAL_5bf5dc97_4_k_cu_c9416a1f6thrust24THRUST_300001_SM_1000_NS12placeholders2_6E,@object
	.size		_ZN34_INTERNAL_5bf5dc97_4_k_cu_c9416a1f6thrust24THRUST_300001_SM_1000_NS12placeholders2_6E,(_ZN34_INTERNAL_5bf5dc97_4_k_cu_c9416a1f4cuda3std3__45__cpo4rendE - _ZN34_INTERNAL_5bf5dc97_4_k_cu_c9416a1f6thrust24THRUST_300001_SM_1000_NS12placeholders2_6E)
_ZN34_INTERNAL_5bf5dc97_4_k_cu_c9416a1f6thrust24THRUST_300001_SM_1000_NS12placeholders2_6E:
	.zero		1
	.type		_ZN34_INTERNAL_5bf5dc97_4_k_cu_c9416a1f4cuda3std3__45__cpo4rendE,@object
	.size		_ZN34_INTERNAL_5bf5dc97_4_k_cu_c9416a1f4cuda3std3__45__cpo4rendE,(_ZN34_INTERNAL_5bf5dc97_4_k_cu_c9416a1f4cuda3std6ranges3__45__cpo9iter_swapE - _ZN34_INTERNAL_5bf5dc97_4_k_cu_c9416a1f4cuda3std3__45__cpo4rendE)
_ZN34_INTERNAL_5bf5dc97_4_k_cu_c9416a1f4cuda3std3__45__cpo4rendE:
	.zero		1
	.type		_ZN34_INTERNAL_5bf5dc97_4_k_cu_c9416a1f4cuda3std6ranges3__45__cpo9iter_swapE,@object
	.size		_ZN34_INTERNAL_5bf5dc97_4_k_cu_c9416a1f4cuda3std6ranges3__45__cpo9iter_swapE,(_ZN34_INTERNAL_5bf5dc97_4_k_cu_c9416a1f4cuda3std3__48unexpectE - _ZN34_INTERNAL_5bf5dc97_4_k_cu_c9416a1f4cuda3std6ranges3__45__cpo9iter_swapE)
_ZN34_INTERNAL_5bf5dc97_4_k_cu_c9416a1f4cuda3std6ranges3__45__cpo9iter_swapE:
	.zero		1
	.type		_ZN34_INTERNAL_5bf5dc97_4_k_cu_c9416a1f4cuda3std3__48unexpectE,@object
	.size		_ZN34_INTERNAL_5bf5dc97_4_k_cu_c9416a1f4cuda3std3__48unexpectE,(_ZN34_INTERNAL_5bf5dc97_4_k_cu_c9416a1f6thrust24THRUST_300001_SM_1000_NS8cuda_cub3parE - _ZN34_INTERNAL_5bf5dc97_4_k_cu_c9416a1f4cuda3std3__48unexpectE)
_ZN34_INTERNAL_5bf5dc97_4_k_cu_c9416a1f4cuda3std3__48unexpectE:
	.zero		1
	.type		_ZN34_INTERNAL_5bf5dc97_4_k_cu_c9416a1f6thrust24THRUST_300001_SM_1000_NS8cuda_cub3parE,@object
	.size		_ZN34_INTERNAL_5bf5dc97_4_k_cu_c9416a1f6thrust24THRUST_300001_SM_1000_NS8cuda_cub3parE,(_ZN34_INTERNAL_5bf5dc97_4_k_cu_c9416a1f6thrust24THRUST_300001_SM_1000_NS12placeholders2_4E - _ZN34_INTERNAL_5bf5dc97_4_k_cu_c9416a1f6thrust24THRUST_300001_SM_1000_NS8cuda_cub3parE)
_ZN34_INTERNAL_5bf5dc97_4_k_cu_c9416a1f6thrust24THRUST_300001_SM_1000_NS8cuda_cub3parE:
	.zero		1
	.type		_ZN34_INTERNAL_5bf5dc97_4_k_cu_c9416a1f6thrust24THRUST_300001_SM_1000_NS12placeholders2_4E,@object
	.size		_ZN34_INTERNAL_5bf5dc97_4_k_cu_c9416a1f6thrust24THRUST_300001_SM_1000_NS12placeholders2_4E,(_ZN34_INTERNAL_5bf5dc97_4_k_cu_c9416a1f4cuda3std3__45__cpo4cendE - _ZN34_INTERNAL_5bf5dc97_4_k_cu_c9416a1f6thrust24THRUST_300001_SM_1000_NS12placeholders2_4E)
_ZN34_INTERNAL_5bf5dc97_4_k_cu_c9416a1f6thrust24THRUST_300001_SM_1000_NS12placeholders2_4E:
	.zero		1
	.type		_ZN34_INTERNAL_5bf5dc97_4_k_cu_c9416a1f4cuda3std3__45__cpo4cendE,@object
	.size		_ZN34_INTERNAL_5bf5dc97_4_k_cu_c9416a1f4cuda3std3__45__cpo4cendE,(_ZN34_INTERNAL_5bf5dc97_4_k_cu_c9416a1f4cuda3std6ranges3__45__cpo4cendE - _ZN34_INTERNAL_5bf5dc97_4_k_cu_c9416a1f4cuda3std3__45__cpo4cendE)
_ZN34_INTERNAL_5bf5dc97_4_k_cu_c9416a1f4cuda3std3__45__cpo4cendE:
	.zero		1
	.type		_ZN34_INTERNAL_5bf5dc97_4_k_cu_c9416a1f4cuda3std6ranges3__45__cpo4cendE,@object
	.size		_ZN34_INTERNAL_5bf5dc97_4_k_cu_c9416a1f4cuda3std6ranges3__45__cpo4cendE,(_ZN34_INTERNAL_5bf5dc97_4_k_cu_c9416a1f4cuda3std3__420unreachable_sentinelE - _ZN34_INTERNAL_5bf5dc97_4_k_cu_c9416a1f4cuda3std6ranges3__45__cpo4cendE)
_ZN34_INTERNAL_5bf5dc97_4_k_cu_c9416a1f4cuda3std6ranges3__45__cpo4cendE:
	.zero		1
	.type		_ZN34_INTERNAL_5bf5dc97_4_k_cu_c9416a1f4cuda3std3__420unreachable_sentinelE,@object
	.size		_ZN34_INTERNAL_5bf5dc97_4_k_cu_c9416a1f4cuda3std3__420unreachable_sentinelE,(_ZN34_INTERNAL_5bf5dc97_4_k_cu_c9416a1f4cuda3std6ranges3__45__cpo5ssizeE - _ZN34_INTERNAL_5bf5dc97_4_k_cu_c9416a1f4cuda3std3__420unreachable_sentinelE)
_ZN34_INTERNAL_5bf5dc97_4_k_cu_c9416a1f4cuda3std3__420unreachable_sentinelE:
	.zero		1
	.type		_ZN34_INTERNAL_5bf5dc97_4_k_cu_c9416a1f4cuda3std6ranges3__45__cpo5ssizeE,@object
	.size		_ZN34_INTERNAL_5bf5dc97_4_k_cu_c9416a1f4cuda3std6ranges3__45__cpo5ssizeE,(_ZN34_INTERNAL_5bf5dc97_4_k_cu_c9416a1f6thrust24THRUST_300001_SM_1000_NS12placeholders2_8E - _ZN34_INTERNAL_5bf5dc97_4_k_cu_c9416a1f4cuda3std6ranges3__45__cpo5ssizeE)
_ZN34_INTERNAL_5bf5dc97_4_k_cu_c9416a1f4cuda3std6ranges3__45__cpo5ssizeE:
	.zero		1
	.type		_ZN34_INTERNAL_5bf5dc97_4_k_cu_c9416a1f6thrust24THRUST_300001_SM_1000_NS12placeholders2_8E,@object
	.size		_ZN34_INTERNAL_5bf5dc97_4_k_cu_c9416a1f6thrust24THRUST_300001_SM_1000_NS12placeholders2_8E,(_ZN34_INTERNAL_5bf5dc97_4_k_cu_c9416a1f4cuda3std3__45__cpo5crendE - _ZN34_INTERNAL_5bf5dc97_4_k_cu_c9416a1f6thrust24THRUST_300001_SM_1000_NS12placeholders2_8E)
_ZN34_INTERNAL_5bf5dc97_4_k_cu_c9416a1f6thrust24THRUST_300001_SM_1000_NS12placeholders2_8E:
	.zero		1
	.type		_ZN34_INTERNAL_5bf5dc97_4_k_cu_c9416a1f4cuda3std3__45__cpo5crendE,@object
	.size		_ZN34_INTERNAL_5bf5dc97_4_k_cu_c9416a1f4cuda3std3__45__cpo5crendE,(_ZN34_INTERNAL_5bf5dc97_4_k_cu_c9416a1f4cuda3std6ranges3__45__cpo4prevE - _ZN34_INTERNAL_5bf5dc97_4_k_cu_c9416a1f4cuda3std3__45__cpo5crendE)
_ZN34_INTERNAL_5bf5dc97_4_k_cu_c9416a1f4cuda3std3__45__cpo5crendE:
	.zero		1
	.type		_ZN34_INTERNAL_5bf5dc97_4_k_cu_c9416a1f4cuda3std6ranges3__45__cpo4prevE,@object
	.size		_ZN34_INTERNAL_5bf5dc97_4_k_cu_c9416a1f4cuda3std6ranges3__45__cpo4prevE,(_ZN34_INTERNAL_5bf5dc97_4_k_cu_c9416a1f4cuda3std6ranges3__45__cpo9iter_moveE - _ZN34_INTERNAL_5bf5dc97_4_k_cu_c9416a1f4cuda3std6ranges3__45__cpo4prevE)
_ZN34_INTERNAL_5bf5dc97_4_k_cu_c9416a1f4cuda3std6ranges3__45__cpo4prevE:
	.zero		1
	.type		_ZN34_INTERNAL_5bf5dc97_4_k_cu_c9416a1f4cuda3std6ranges3__45__cpo9iter_moveE,@object
	.size		_ZN34_INTERNAL_5bf5dc97_4_k_cu_c9416a1f4cuda3std6ranges3__45__cpo9iter_moveE,(_ZN34_INTERNAL_5bf5dc97_4_k_cu_c9416a1f6thrust24THRUST_300001_SM_1000_NS6system6detail10sequential3seqE - _ZN34_INTERNAL_5bf5dc97_4_k_cu_c9416a1f4cuda3std6ranges3__45__cpo9iter_moveE)
_ZN34_INTERNAL_5bf5dc97_4_k_cu_c9416a1f4cuda3std6ranges3__45__cpo9iter_moveE:
	.zero		1
	.type		_ZN34_INTERNAL_5bf5dc97_4_k_cu_c9416a1f6thrust24THRUST_300001_SM_1000_NS6system6detail10sequential3seqE,@object
	.size		_ZN34_INTERNAL_5bf5dc97_4_k_cu_c9416a1f6thrust24THRUST_300001_SM_1000_NS6system6detail10sequential3seqE,(.L_31 - _ZN34_INTERNAL_5bf5dc97_4_k_cu_c9416a1f6thrust24THRUST_300001_SM_1000_NS6system6detail10sequential3seqE)
_ZN34_INTERNAL_5bf5dc97_4_k_cu_c9416a1f6thrust24THRUST_300001_SM_1000_NS6system6detail10sequential3seqE:
	.zero		1
.L_31:


//--------------------- .nv.shared._ZN3cub18CUB_300001_SM_10006detail6reduce18DeviceReduceKernelINS2_10policy_hubIiyN4cuda3std3__44plusIiEEE10Policy1000EN6thrust24THRUST_300001_SM_1000_NS18transform_iteratorINSD_12zip_functionI13is_word_startEENSD_12zip_iteratorINS7_5tupleIJNSD_6detail15normal_iteratorINSD_10device_ptrIcEEEESO_EEEEENSD_11use_defaultESR_EEyS9_iNS7_10__identityEEEvT0_PT3_T1_NS0_13GridEvenShareISX_EET2_T4_ --------------------------
	.section	.nv.shared._ZN3cub18CUB_300001_SM_10006detail6reduce18DeviceReduceKernelINS2_10policy_hubIiyN4cuda3std3__44plusIiEEE10Policy1000EN6thrust24THRUST_300001_SM_1000_NS18transform_iteratorINSD_12zip_functionI13is_word_startEENSD_12zip_iteratorINS7_5tupleIJNSD_6detail15normal_iteratorINSD_10device_ptrIcEEEESO_EEEEENSD_11use_defaultESR_EEyS9_iNS7_10__identityEEEvT0_PT3_T1_NS0_13GridEvenShareISX_EET2_T4_,"aw",@nobits
	.sectionflags	@""
	.align	4
.nv.shared._ZN3cub18CUB_300001_SM_10006detail6reduce18DeviceReduceKernelINS2_10policy_hubIiyN4cuda3std3__44plusIiEEE10Policy1000EN6thrust24THRUST_300001_SM_1000_NS18transform_iteratorINSD_12zip_functionI13is_word_startEENSD_12zip_iteratorINS7_5tupleIJNSD_6detail15normal_iteratorINSD_10device_ptrIcEEEESO_EEEEENSD_11use_defaultESR_EEyS9_iNS7_10__identityEEEvT0_PT3_T1_NS0_13GridEvenShareISX_EET2_T4_:
	.zero		1068


//--------------------- .nv.shared._ZN3cub18CUB_300001_SM_10006detail6reduce28DeviceReduceSingleTileKernelINS2_10policy_hubIiyN4cuda3std3__44plusIiEEE10Policy1000EN6thrust24THRUST_300001_SM_1000_NS18transform_iteratorINSD_12zip_functionI13is_word_startEENSD_12zip_iteratorINS7_5tupleIJNSD_6detail15normal_iteratorINSD_10device_ptrIcEEEESO_EEEEENSD_11use_defaultESR_EEPiyS9_iiNS7_10__identityEEEvT0_T1_T2_T3_T4_T6_ --------------------------
	.section	.nv.shared._ZN3cub18CUB_300001_SM_10006detail6reduce28DeviceReduceSingleTileKernelINS2_10policy_hubIiyN4cuda3std3__44plusIiEEE10Policy1000EN6thrust24THRUST_300001_SM_1000_NS18transform_iteratorINSD_12zip_functionI13is_word_startEENSD_12zip_iteratorINS7_5tupleIJNSD_6detail15normal_iteratorINSD_10device_ptrIcEEEESO_EEEEENSD_11use_defaultESR_EEPiyS9_iiNS7_10__identityEEEvT0_T1_T2_T3_T4_T6_,"aw",@nobits
	.sectionflags	@""
	.align	4
.nv.shared._ZN3cub18CUB_300001_SM_10006detail6reduce28DeviceReduceSingleTileKernelINS2_10policy_hubIiyN4cuda3std3__44plusIiEEE10Policy1000EN6thrust24THRUST_300001_SM_1000_NS18transform_iteratorINSD_12zip_functionI13is_word_startEENSD_12zip_iteratorINS7_5tupleIJNSD_6detail15normal_iteratorINSD_10device_ptrIcEEEESO_EEEEENSD_11use_defaultESR_EEPiyS9_iiNS7_10__identityEEEvT0_T1_T2_T3_T4_T6_:
	.zero		1068


//--------------------- .nv.shared._ZN3cub18CUB_300001_SM_10006detail6reduce28DeviceReduceSingleTileKernelINS2_10policy_hubIijN4cuda3std3__44plusIiEEE10Policy1000EPiSC_iS9_iiNS7_10__identityEEEvT0_T1_T2_T3_T4_T6_ --------------------------
	.section	.nv.shared._ZN3cub18CUB_300001_SM_10006detail6reduce28DeviceReduceSingleTileKernelINS2_10policy_hubIijN4cuda3std3__44plusIiEEE10Policy1000EPiSC_iS9_iiNS7_10__identityEEEvT0_T1_T2_T3_T4_T6_,"aw",@nobits
	.sectionflags	@""
	.align	4
.nv.shared._ZN3cub18CUB_300001_SM_10006detail6reduce28DeviceReduceSingleTileKernelINS2_10policy_hubIijN4cuda3std3__44plusIiEEE10Policy1000EPiSC_iS9_iiNS7_10__identityEEEvT0_T1_T2_T3_T4_T6_:
	.zero		1068


//--------------------- .nv.shared._ZN3cub18CUB_300001_SM_10006detail6reduce18DeviceReduceKernelINS2_10policy_hubIijN4cuda3std3__44plusIiEEE10Policy1000EN6thrust24THRUST_300001_SM_1000_NS18transform_iteratorINSD_12zip_functionI13is_word_startEENSD_12zip_iteratorINS7_5tupleIJNSD_6detail15normal_iteratorINSD_10device_ptrIcEEEESO_EEEEENSD_11use_defaultESR_EEjS9_iNS7_10__identityEEEvT0_PT3_T1_NS0_13GridEvenShareISX_EET2_T4_ --------------------------
	.section	.nv.shared._ZN3cub18CUB_300001_SM_10006detail6reduce18DeviceReduceKernelINS2_10policy_hubIijN4cuda3std3__44plusIiEEE10Policy1000EN6thrust24THRUST_300001_SM_1000_NS18transform_iteratorINSD_12zip_functionI13is_word_startEENSD_12zip_iteratorINS7_5tupleIJNSD_6detail15normal_iteratorINSD_10device_ptrIcEEEESO_EEEEENSD_11use_defaultESR_EEjS9_iNS7_10__identityEEEvT0_PT3_T1_NS0_13GridEvenShareISX_EET2_T4_,"aw",@nobits
	.sectionflags	@""
	.align	4
.nv.shared._ZN3cub18CUB_300001_SM_10006detail6reduce18DeviceReduceKernelINS2_10policy_hubIijN4cuda3std3__44plusIiEEE10Policy1000EN6thrust24THRUST_300001_SM_1000_NS18transform_iteratorINSD_12zip_functionI13is_word_startEENSD_12zip_iteratorINS7_5tupleIJNSD_6detail15normal_iteratorINSD_10device_ptrIcEEEESO_EEEEENSD_11use_defaultESR_EEjS9_iNS7_10__identityEEEvT0_PT3_T1_NS0_13GridEvenShareISX_EET2_T4_:
	.zero		1068


//--------------------- .nv.shared._ZN3cub18CUB_300001_SM_10006detail6reduce28DeviceReduceSingleTileKernelINS2_10policy_hubIijN4cuda3std3__44plusIiEEE10Policy1000EN6thrust24THRUST_300001_SM_1000_NS18transform_iteratorINSD_12zip_functionI13is_word_startEENSD_12zip_iteratorINS7_5tupleIJNSD_6detail15normal_iteratorINSD_10device_ptrIcEEEESO_EEEEENSD_11use_defaultESR_EEPijS9_iiNS7_10__identityEEEvT0_T1_T2_T3_T4_T6_ --------------------------
	.section	.nv.shared._ZN3cub18CUB_300001_SM_10006detail6reduce28DeviceReduceSingleTileKernelINS2_10policy_hubIijN4cuda3std3__44plusIiEEE10Policy1000EN6thrust24THRUST_300001_SM_1000_NS18transform_iteratorINSD_12zip_functionI13is_word_startEENSD_12zip_iteratorINS7_5tupleIJNSD_6detail15normal_iteratorINSD_10device_ptrIcEEEESO_EEEEENSD_11use_defaultESR_EEPijS9_iiNS7_10__identityEEEvT0_T1_T2_T3_T4_T6_,"aw",@nobits
	.sectionflags	@""
	.align	4
.nv.shared._ZN3cub18CUB_300001_SM_10006detail6reduce28DeviceReduceSingleTileKernelINS2_10policy_hubIijN4cuda3std3__44plusIiEEE10Policy1000EN6thrust24THRUST_300001_SM_1000_NS18transform_iteratorINSD_12zip_functionI13is_word_startEENSD_12zip_iteratorINS7_5tupleIJNSD_6detail15normal_iteratorINSD_10device_ptrIcEEEESO_EEEEENSD_11use_defaultESR_EEPijS9_iiNS7_10__identityEEEvT0_T1_T2_T3_T4_T6_:
	.zero		1068


//--------------------- .nv.constant0._ZN3cub18CUB_300001_SM_10006detail6reduce28DeviceReduceSingleTileKernelINS2_10policy_hubIiyN4cuda3std3__44plusIiEEE10Policy1000EPiSC_iS9_iiNS7_10__identityEEEvT0_T1_T2_T3_T4_T6_ --------------------------
	.section	.nv.constant0._ZN3cub18CUB_300001_SM_10006detail6reduce28DeviceReduceSingleTileKernelINS2_10policy_hubIiyN4cuda3std3__44plusIiEEE10Policy1000EPiSC_iS9_iiNS7_10__identityEEEvT0_T1_T2_T3_T4_T6_,"a",@progbits
	.sectionflags	@""
	.align	4
.nv.constant0._ZN3cub18CUB_300001_SM_10006detail6reduce28DeviceReduceSingleTileKernelINS2_10policy_hubIiyN4cuda3std3__44plusIiEEE10Policy1000EPiSC_iS9_iiNS7_10__identityEEEvT0_T1_T2_T3_T4_T6_:
	.zero		925


//--------------------- .nv.constant0._ZN3cub18CUB_300001_SM_10006detail6reduce18DeviceReduceKernelINS2_10policy_hubIiyN4cuda3std3__44plusIiEEE10Policy1000EN6thrust24THRUST_300001_SM_1000_NS18transform_iteratorINSD_12zip_functionI13is_word_startEENSD_12zip_iteratorINS7_5tupleIJNSD_6detail15normal_iteratorINSD_10device_ptrIcEEEESO_EEEEENSD_11use_defaultESR_EEyS9_iNS7_10__identityEEEvT0_PT3_T1_NS0_13GridEvenShareISX_EET2_T4_ --------------------------
	.section	.nv.constant0._ZN3cub18CUB_300001_SM_10006detail6reduce18DeviceReduceKernelINS2_10policy_hubIiyN4cuda3std3__44plusIiEEE10Policy1000EN6thrust24THRUST_300001_SM_1000_NS18transform_iteratorINSD_12zip_functionI13is_word_startEENSD_12zip_iteratorINS7_5tupleIJNSD_6detail15normal_iteratorINSD_10device_ptrIcEEEESO_EEEEENSD_11use_defaultESR_EEyS9_iNS7_10__identityEEEvT0_PT3_T1_NS0_13GridEvenShareISX_EET2_T4_,"a",@progbits
	.sectionflags	@""
	.align	4
.nv.constant0._ZN3cub18CUB_300001_SM_10006detail6reduce18DeviceReduceKernelINS2_10policy_hubIiyN4cuda3std3__44plusIiEEE10Policy1000EN6thrust24THRUST_300001_SM_1000_NS18transform_iteratorINSD_12zip_functionI13is_word_startEENSD_12zip_iteratorINS7_5tupleIJNSD_6detail15normal_iteratorINSD_10device_ptrIcEEEESO_EEEEENSD_11use_defaultESR_EEyS9_iNS7_10__identityEEEvT0_PT3_T1_NS0_13GridEvenShareISX_EET2_T4_:
	.zero		1010


//--------------------- .nv.constant0._ZN3cub18CUB_300001_SM_10006detail6reduce28DeviceReduceSingleTileKernelINS2_10policy_hubIiyN4cuda3std3__44plusIiEEE10Policy1000EN6thrust24THRUST_300001_SM_1000_NS18transform_iteratorINSD_12zip_functionI13is_word_startEENSD_12zip_iteratorINS7_5tupleIJNSD_6detail15normal_iteratorINSD_10device_ptrIcEEEESO_EEEEENSD_11use_defaultESR_EEPiyS9_iiNS7_10__identityEEEvT0_T1_T2_T3_T4_T6_ --------------------------
	.section	.nv.constant0._ZN3cub18CUB_300001_SM_10006detail6reduce28DeviceReduceSingleTileKernelINS2_10policy_hubIiyN4cuda3std3__44plusIiEEE10Policy1000EN6thrust24THRUST_300001_SM_1000_NS18transform_iteratorINSD_12zip_functionI13is_word_startEENSD_12zip_iteratorINS7_5tupleIJNSD_6detail15normal_iteratorINSD_10device_ptrIcEEEESO_EEEEENSD_11use_defaultESR_EEPiyS9_iiNS7_10__identityEEEvT0_T1_T2_T3_T4_T6_,"a",@progbits
	.sectionflags	@""
	.align	4
.nv.constant0._ZN3cub18CUB_300001_SM_10006detail6reduce28DeviceReduceSingleTileKernelINS2_10policy_hubIiyN4cuda3std3__44plusIiEEE10Policy1000EN6thrust24THRUST_300001_SM_1000_NS18transform_iteratorINSD_12zip_functionI13is_word_startEENSD_12zip_iteratorINS7_5tupleIJNSD_6detail15normal_iteratorINSD_10device_ptrIcEEEESO_EEEEENSD_11use_defaultESR_EEPiyS9_iiNS7_10__identityEEEvT0_T1_T2_T3_T4_T6_:
	.zero		945


//--------------------- .nv.constant0._ZN3cub18CUB_300001_SM_10006detail6reduce28DeviceReduceSingleTileKernelINS2_10policy_hubIijN4cuda3std3__44plusIiEEE10Policy1000EPiSC_iS9_iiNS7_10__identityEEEvT0_T1_T2_T3_T4_T6_ --------------------------
	.section	.nv.constant0._ZN3cub18CUB_300001_SM_10006detail6reduce28DeviceReduceSingleTileKernelINS2_10policy_hubIijN4cuda3std3__44plusIiEEE10Policy1000EPiSC_iS9_iiNS7_10__identityEEEvT0_T1_T2_T3_T4_T6_,"a",@progbits
	.sectionflags	@""
	.align	4
.nv.constant0._ZN3cub18CUB_300001_SM_10006detail6reduce28DeviceReduceSingleTileKernelINS2_10policy_hubIijN4cuda3std3__44plusIiEEE10Policy1000EPiSC_iS9_iiNS7_10__identityEEEvT0_T1_T2_T3_T4_T6_:
	.zero		925


//--------------------- .nv.constant0._ZN3cub18CUB_300001_SM_10006detail6reduce18DeviceReduceKernelINS2_10policy_hubIijN4cuda3std3__44plusIiEEE10Policy1000EN6thrust24THRUST_300001_SM_1000_NS18transform_iteratorINSD_12zip_functionI13is_word_startEENSD_12zip_iteratorINS7_5tupleIJNSD_6detail15normal_iteratorINSD_10device_ptrIcEEEESO_EEEEENSD_11use_defaultESR_EEjS9_iNS7_10__identityEEEvT0_PT3_T1_NS0_13GridEvenShareISX_EET2_T4_ --------------------------
	.section	.nv.constant0._ZN3cub18CUB_300001_SM_10006detail6reduce18DeviceReduceKernelINS2_10policy_hubIijN4cuda3std3__44plusIiEEE10Policy1000EN6thrust24THRUST_300001_SM_1000_NS18transform_iteratorINSD_12zip_functionI13is_word_startEENSD_12zip_iteratorINS7_5tupleIJNSD_6detail15normal_iteratorINSD_10device_ptrIcEEEESO_EEEEENSD_11use_defaultESR_EEjS9_iNS7_10__identityEEEvT0_PT3_T1_NS0_13GridEvenShareISX_EET2_T4_,"a",@progbits
	.sectionflags	@""
	.align	4
.nv.constant0._ZN3cub18CUB_300001_SM_10006detail6reduce18DeviceReduceKernelINS2_10policy_hubIijN4cuda3std3__44plusIiEEE10Policy1000EN6thrust24THRUST_300001_SM_1000_NS18transform_iteratorINSD_12zip_functionI13is_word_startEENSD_12zip_iteratorINS7_5tupleIJNSD_6detail15normal_iteratorINSD_10device_ptrIcEEEESO_EEEEENSD_11use_defaultESR_EEjS9_iNS7_10__identityEEEvT0_PT3_T1_NS0_13GridEvenShareISX_EET2_T4_:
	.zero		974


//--------------------- .nv.constant0._ZN3cub18CUB_300001_SM_10006detail6reduce28DeviceReduceSingleTileKernelINS2_10policy_hubIijN4cuda3std3__44plusIiEEE10Policy1000EN6thrust24THRUST_300001_SM_1000_NS18transform_iteratorINSD_12zip_functionI13is_word_startEENSD_12zip_iteratorINS7_5tupleIJNSD_6detail15normal_iteratorINSD_10device_ptrIcEEEESO_EEEEENSD_11use_defaultESR_EEPijS9_iiNS7_10__identityEEEvT0_T1_T2_T3_T4_T6_ --------------------------
	.section	.nv.constant0._ZN3cub18CUB_300001_SM_10006detail6reduce28DeviceReduceSingleTileKernelINS2_10policy_hubIijN4cuda3std3__44plusIiEEE10Policy1000EN6thrust24THRUST_300001_SM_1000_NS18transform_iteratorINSD_12zip_functionI13is_word_startEENSD_12zip_iteratorINS7_5tupleIJNSD_6detail15normal_iteratorINSD_10device_ptrIcEEEESO_EEEEENSD_11use_defaultESR_EEPijS9_iiNS7_10__identityEEEvT0_T1_T2_T3_T4_T6_,"a",@progbits
	.sectionflags	@""
	.align	4
.nv.constant0._ZN3cub18CUB_300001_SM_10006detail6reduce28DeviceReduceSingleTileKernelINS2_10policy_hubIijN4cuda3std3__44plusIiEEE10Policy1000EN6thrust24THRUST_300001_SM_1000_NS18transform_iteratorINSD_12zip_functionI13is_word_startEENSD_12zip_iteratorINS7_5tupleIJNSD_6detail15normal_iteratorINSD_10device_ptrIcEEEESO_EEEEENSD_11use_defaultESR_EEPijS9_iiNS7_10__identityEEEvT0_T1_T2_T3_T4_T6_:
	.zero		941


//--------------------- .nv.constant0._ZN3cub18CUB_300001_SM_10006detail11EmptyKernelIvEEvv --------------------------
	.section	.nv.constant0._ZN3cub18CUB_300001_SM_10006detail11EmptyKernelIvEEvv,"a",@progbits
	.sectionflags	@""
	.align	4
.nv.constant0._ZN3cub18CUB_300001_SM_10006detail11EmptyKernelIvEEvv:
	.zero		896


//--------------------- SYMBOLS --------------------------

	.type		.nv.reservedSmem.offset0,@object
	.size		.nv.reservedSmem.offset0,0x4
	.type		.nv.reservedSmem.cap,@object
	.size		.nv.reservedSmem.cap,0x4
